	.target	sm_80

	.elftype	@"ET_EXEC"


//--------------------- .note.nv.tkinfo           --------------------------
	.section	.note.nv.tkinfo,"",@"SHT_NOTE"
	.sectionflags	@"SHF_NOTE_NV_TKINFO"
	.tkinfo
        /*0018*/ 	.word	0x00000002
        /*0030*/ 	.string	""
        /*0030*/ 	.string	"ptxas"
        /*0030*/ 	.string	"Cuda compilation tools, release 13.0, V13.0.88"
        /*0030*/ 	.string	"Build cuda_13.0.r13.0/compiler.36424714_0"
        /*0030*/ 	.string	"-arch sm_80 -m 64 "



//--------------------- .note.nv.cuinfo           --------------------------
	.section	.note.nv.cuinfo,"",@"SHT_NOTE"
	.sectionflags	@"SHF_NOTE_NV_CUINFO"
        /*0018*/ 	.short	0x0002
        /*001a*/ 	.short	0x0050
        /*001c*/ 	.short	0x0082
	.zero		2


//--------------------- .nv.info                  --------------------------
	.section	.nv.info,"",@"SHT_CUDA_INFO"
	.align	4


	//----- nvinfo : EIATTR_REGCOUNT
	.align		4
        /*0000*/ 	.byte	0x04, 0x2f
        /*0002*/ 	.short	(.L_41 - .L_40)
	.align		4
.L_40:
        /*0004*/ 	.word	index@(_Z35group_norm_nhwc_fwd_one_pass_kernelI11Fp32IOFp16WLi512ELi40ELi640EEv26Group_norm_nhwc_fwd_params)
        /*0008*/ 	.word	0x00000060


	//----- nvinfo : EIATTR_FRAME_SIZE
	.align		4
.L_41:
        /*000c*/ 	.byte	0x04, 0x11
        /*000e*/ 	.short	(.L_43 - .L_42)
	.align		4
.L_42:
        /*0010*/ 	.word	index@(_Z35group_norm_nhwc_fwd_one_pass_kernelI11Fp32IOFp16WLi512ELi40ELi640EEv26Group_norm_nhwc_fwd_params)
        /*0014*/ 	.word	0x00000000


	//----- nvinfo : EIATTR_REGCOUNT
	.align		4
.L_43:
        /*0018*/ 	.byte	0x04, 0x2f
        /*001a*/ 	.short	(.L_45 - .L_44)
	.align		4
.L_44:
        /*001c*/ 	.word	index@(_Z35group_norm_nhwc_fwd_one_pass_kernelI11Fp32IOFp16WLi256ELi40ELi640EEv26Group_norm_nhwc_fwd_params)
        /*0020*/ 	.word	0x00000040


	//----- nvinfo : EIATTR_FRAME_SIZE
	.align		4
.L_45:
        /*0024*/ 	.byte	0x04, 0x11
        /*0026*/ 	.short	(.L_47 - .L_46)
	.align		4
.L_46:
        /*0028*/ 	.word	index@(_Z35group_norm_nhwc_fwd_one_pass_kernelI11Fp32IOFp16WLi256ELi40ELi640EEv26Group_norm_nhwc_fwd_params)
        /*002c*/ 	.word	0x00000000


	//----- nvinfo : EIATTR_REGCOUNT
	.align		4
.L_47:
        /*0030*/ 	.byte	0x04, 0x2f
        /*0032*/ 	.short	(.L_49 - .L_48)
	.align		4
.L_48:
        /*0034*/ 	.word	index@(_Z35group_norm_nhwc_fwd_one_pass_kernelI11Fp32IOFp16WLi128ELi40ELi640EEv26Group_norm_nhwc_fwd_params)
        /*0038*/ 	.word	0x00000030


	//----- nvinfo : EIATTR_FRAME_SIZE
	.align		4
.L_49:
        /*003c*/ 	.byte	0x04, 0x11
        /*003e*/ 	.short	(.L_51 - .L_50)
	.align		4
.L_50:
        /*0040*/ 	.word	index@(_Z35group_norm_nhwc_fwd_one_pass_kernelI11Fp32IOFp16WLi128ELi40ELi640EEv26Group_norm_nhwc_fwd_params)
        /*0044*/ 	.word	0x00000000


	//----- nvinfo : EIATTR_REGCOUNT
	.align		4
.L_51:
        /*0048*/ 	.byte	0x04, 0x2f
        /*004a*/ 	.short	(.L_53 - .L_52)
	.align		4
.L_52:
        /*004c*/ 	.word	index@(_Z35group_norm_nhwc_fwd_one_pass_kernelI11Fp32IOFp16WLi64ELi40ELi640EEv26Group_norm_nhwc_fwd_params)
        /*0050*/ 	.word	0x00000020


	//----- nvinfo : EIATTR_FRAME_SIZE
	.align		4
.L_53:
        /*0054*/ 	.byte	0x04, 0x11
        /*0056*/ 	.short	(.L_55 - .L_54)
	.align		4
.L_54:
        /*0058*/ 	.word	index@(_Z35group_norm_nhwc_fwd_one_pass_kernelI11Fp32IOFp16WLi64ELi40ELi640EEv26Group_norm_nhwc_fwd_params)
        /*005c*/ 	.word	0x00000000


	//----- nvinfo : EIATTR_REGCOUNT
	.align		4
.L_55:
        /*0060*/ 	.byte	0x04, 0x2f
        /*0062*/ 	.short	(.L_57 - .L_56)
	.align		4
.L_56:
        /*0064*/ 	.word	index@(_Z35group_norm_nhwc_fwd_one_pass_kernelI11Fp32IOBf16WLi512ELi40ELi640EEv26Group_norm_nhwc_fwd_params)
        /*0068*/ 	.word	0x00000060


	//----- nvinfo : EIATTR_FRAME_SIZE
	.align		4
.L_57:
        /*006c*/ 	.byte	0x04, 0x11
        /*006e*/ 	.short	(.L_59 - .L_58)
	.align		4
.L_58:
        /*0070*/ 	.word	index@(_Z35group_norm_nhwc_fwd_one_pass_kernelI11Fp32IOBf16WLi512ELi40ELi640EEv26Group_norm_nhwc_fwd_params)
        /*0074*/ 	.word	0x00000000


	//----- nvinfo : EIATTR_REGCOUNT
	.align		4
.L_59:
        /*0078*/ 	.byte	0x04, 0x2f
        /*007a*/ 	.short	(.L_61 - .L_60)
	.align		4
.L_60:
        /*007c*/ 	.word	index@(_Z35group_norm_nhwc_fwd_one_pass_kernelI11Fp32IOBf16WLi256ELi40ELi640EEv26Group_norm_nhwc_fwd_params)
        /*0080*/ 	.word	0x00000040


	//----- nvinfo : EIATTR_FRAME_SIZE
	.align		4
.L_61:
        /*0084*/ 	.byte	0x04, 0x11
        /*0086*/ 	.short	(.L_63 - .L_62)
	.align		4
.L_62:
        /*0088*/ 	.word	index@(_Z35group_norm_nhwc_fwd_one_pass_kernelI11Fp32IOBf16WLi256ELi40ELi640EEv26Group_norm_nhwc_fwd_params)
        /*008c*/ 	.word	0x00000000


	//----- nvinfo : EIATTR_REGCOUNT
	.align		4
.L_63:
        /*0090*/ 	.byte	0x04, 0x2f
        /*0092*/ 	.short	(.L_65 - .L_64)
	.align		4
.L_64:
        /*0094*/ 	.word	index@(_Z35group_norm_nhwc_fwd_one_pass_kernelI11Fp32IOBf16WLi128ELi40ELi640EEv26Group_norm_nhwc_fwd_params)
        /*0098*/ 	.word	0x00000030


	//----- nvinfo : EIATTR_FRAME_SIZE
	.align		4
.L_65:
        /*009c*/ 	.byte	0x04, 0x11
        /*009e*/ 	.short	(.L_67 - .L_66)
	.align		4
.L_66:
        /*00a0*/ 	.word	index@(_Z35group_norm_nhwc_fwd_one_pass_kernelI11Fp32IOBf16WLi128ELi40ELi640EEv26Group_norm_nhwc_fwd_params)
        /*00a4*/ 	.word	0x00000000


	//----- nvinfo : EIATTR_REGCOUNT
	.align		4
.L_67:
        /*00a8*/ 	.byte	0x04, 0x2f
        /*00aa*/ 	.short	(.L_69 - .L_68)
	.align		4
.L_68:
        /*00ac*/ 	.word	index@(_Z35group_norm_nhwc_fwd_one_pass_kernelI11Fp32IOBf16WLi64ELi40ELi640EEv26Group_norm_nhwc_fwd_params)
        /*00b0*/ 	.word	0x00000020


	//----- nvinfo : EIATTR_FRAME_SIZE
	.align		4
.L_69:
        /*00b4*/ 	.byte	0x04, 0x11
        /*00b6*/ 	.short	(.L_71 - .L_70)
	.align		4
.L_70:
        /*00b8*/ 	.word	index@(_Z35group_norm_nhwc_fwd_one_pass_kernelI11Fp32IOBf16WLi64ELi40ELi640EEv26Group_norm_nhwc_fwd_params)
        /*00bc*/ 	.word	0x00000000


	//----- nvinfo : EIATTR_REGCOUNT
	.align		4
.L_71:
        /*00c0*/ 	.byte	0x04, 0x2f
        /*00c2*/ 	.short	(.L_73 - .L_72)
	.align		4
.L_72:
        /*00c4*/ 	.word	index@(_Z35group_norm_nhwc_fwd_one_pass_kernelI11Fp32IOFp32WLi512ELi40ELi640EEv26Group_norm_nhwc_fwd_params)
        /*00c8*/ 	.word	0x00000060


	//----- nvinfo : EIATTR_FRAME_SIZE
	.align		4
.L_73:
        /*00cc*/ 	.byte	0x04, 0x11
        /*00ce*/ 	.short	(.L_75 - .L_74)
	.align		4
.L_74:
        /*00d0*/ 	.word	index@(_Z35group_norm_nhwc_fwd_one_pass_kernelI11Fp32IOFp32WLi512ELi40ELi640EEv26Group_norm_nhwc_fwd_params)
        /*00d4*/ 	.word	0x00000000


	//----- nvinfo : EIATTR_REGCOUNT
	.align		4
.L_75:
        /*00d8*/ 	.byte	0x04, 0x2f
        /*00da*/ 	.short	(.L_77 - .L_76)
	.align		4
.L_76:
        /*00dc*/ 	.word	index@(_Z35group_norm_nhwc_fwd_one_pass_kernelI11Fp32IOFp32WLi256ELi40ELi640EEv26Group_norm_nhwc_fwd_params)
        /*00e0*/ 	.word	0x00000048


	//----- nvinfo : EIATTR_FRAME_SIZE
	.align		4
.L_77:
        /*00e4*/ 	.byte	0x04, 0x11
        /*00e6*/ 	.short	(.L_79 - .L_78)
	.align		4
.L_78:
        /*00e8*/ 	.word	index@(_Z35group_norm_nhwc_fwd_one_pass_kernelI11Fp32IOFp32WLi256ELi40ELi640EEv26Group_norm_nhwc_fwd_params)
        /*00ec*/ 	.word	0x00000000


	//----- nvinfo : EIATTR_REGCOUNT
	.align		4
.L_79:
        /*00f0*/ 	.byte	0x04, 0x2f
        /*00f2*/ 	.short	(.L_81 - .L_80)
	.align		4
.L_80:
        /*00f4*/ 	.word	index@(_Z35group_norm_nhwc_fwd_one_pass_kernelI11Fp32IOFp32WLi128ELi40ELi640EEv26Group_norm_nhwc_fwd_params)
        /*00f8*/ 	.word	0x00000030


	//----- nvinfo : EIATTR_FRAME_SIZE
	.align		4
.L_81:
        /*00fc*/ 	.byte	0x04, 0x11
        /*00fe*/ 	.short	(.L_83 - .L_82)
	.align		4
.L_82:
        /*0100*/ 	.word	index@(_Z35group_norm_nhwc_fwd_one_pass_kernelI11Fp32IOFp32WLi128ELi40ELi640EEv26Group_norm_nhwc_fwd_params)
        /*0104*/ 	.word	0x00000000


	//----- nvinfo : EIATTR_REGCOUNT
	.align		4
.L_83:
        /*0108*/ 	.byte	0x04, 0x2f
        /*010a*/ 	.short	(.L_85 - .L_84)
	.align		4
.L_84:
        /*010c*/ 	.word	index@(_Z35group_norm_nhwc_fwd_one_pass_kernelI11Fp32IOFp32WLi64ELi40ELi640EEv26Group_norm_nhwc_fwd_params)
        /*0110*/ 	.word	0x00000020


	//----- nvinfo : EIATTR_FRAME_SIZE
	.align		4
.L_85:
        /*0114*/ 	.byte	0x04, 0x11
        /*0116*/ 	.short	(.L_87 - .L_86)
	.align		4
.L_86:
        /*0118*/ 	.word	index@(_Z35group_norm_nhwc_fwd_one_pass_kernelI11Fp32IOFp32WLi64ELi40ELi640EEv26Group_norm_nhwc_fwd_params)
        /*011c*/ 	.word	0x00000000


	//----- nvinfo : EIATTR_REGCOUNT
	.align		4
.L_87:
        /*0120*/ 	.byte	0x04, 0x2f
        /*0122*/ 	.short	(.L_89 - .L_88)
	.align		4
.L_88:
        /*0124*/ 	.word	index@(_Z35group_norm_nhwc_fwd_one_pass_kernelI11Fp16IOFp16WLi512ELi40ELi640EEv26Group_norm_nhwc_fwd_params)
        /*0128*/ 	.word	0x0000005c


	//----- nvinfo : EIATTR_FRAME_SIZE
	.align		4
.L_89:
        /*012c*/ 	.byte	0x04, 0x11
        /*012e*/ 	.short	(.L_91 - .L_90)
	.align		4
.L_90:
        /*0130*/ 	.word	index@(_Z35group_norm_nhwc_fwd_one_pass_kernelI11Fp16IOFp16WLi512ELi40ELi640EEv26Group_norm_nhwc_fwd_params)
        /*0134*/ 	.word	0x00000000


	//----- nvinfo : EIATTR_REGCOUNT
	.align		4
.L_91:
        /*0138*/ 	.byte	0x04, 0x2f
        /*013a*/ 	.short	(.L_93 - .L_92)
	.align		4
.L_92:
        /*013c*/ 	.word	index@(_Z35group_norm_nhwc_fwd_one_pass_kernelI11Fp16IOFp16WLi256ELi40ELi640EEv26Group_norm_nhwc_fwd_params)
        /*0140*/ 	.word	0x00000030


	//----- nvinfo : EIATTR_FRAME_SIZE
	.align		4
.L_93:
        /*0144*/ 	.byte	0x04, 0x11
        /*0146*/ 	.short	(.L_95 - .L_94)
	.align		4
.L_94:
        /*0148*/ 	.word	index@(_Z35group_norm_nhwc_fwd_one_pass_kernelI11Fp16IOFp16WLi256ELi40ELi640EEv26Group_norm_nhwc_fwd_params)
        /*014c*/ 	.word	0x00000000


	//----- nvinfo : EIATTR_REGCOUNT
	.align		4
.L_95:
        /*0150*/ 	.byte	0x04, 0x2f
        /*0152*/ 	.short	(.L_97 - .L_96)
	.align		4
.L_96:
        /*0154*/ 	.word	index@(_Z35group_norm_nhwc_fwd_one_pass_kernelI11Fp16IOFp16WLi128ELi40ELi640EEv26Group_norm_nhwc_fwd_params)
        /*0158*/ 	.word	0x00000030


	//----- nvinfo : EIATTR_FRAME_SIZE
	.align		4
.L_97:
        /*015c*/ 	.byte	0x04, 0x11
        /*015e*/ 	.short	(.L_99 - .L_98)
	.align		4
.L_98:
        /*0160*/ 	.word	index@(_Z35group_norm_nhwc_fwd_one_pass_kernelI11Fp16IOFp16WLi128ELi40ELi640EEv26Group_norm_nhwc_fwd_params)
        /*0164*/ 	.word	0x00000000


	//----- nvinfo : EIATTR_REGCOUNT
	.align		4
.L_99:
        /*0168*/ 	.byte	0x04, 0x2f
        /*016a*/ 	.short	(.L_101 - .L_100)
	.align		4
.L_100:
        /*016c*/ 	.word	index@(_Z35group_norm_nhwc_fwd_one_pass_kernelI11Fp16IOFp16WLi64ELi40ELi640EEv26Group_norm_nhwc_fwd_params)
        /*0170*/ 	.word	0x00000020


	//----- nvinfo : EIATTR_FRAME_SIZE
	.align		4
.L_101:
        /*0174*/ 	.byte	0x04, 0x11
        /*0176*/ 	.short	(.L_103 - .L_102)
	.align		4
.L_102:
        /*0178*/ 	.word	index@(_Z35group_norm_nhwc_fwd_one_pass_kernelI11Fp16IOFp16WLi64ELi40ELi640EEv26Group_norm_nhwc_fwd_params)
        /*017c*/ 	.word	0x00000000


	//----- nvinfo : EIATTR_REGCOUNT
	.align		4
.L_103:
        /*0180*/ 	.byte	0x04, 0x2f
        /*0182*/ 	.short	(.L_105 - .L_104)
	.align		4
.L_104:
        /*0184*/ 	.word	index@(_Z35group_norm_nhwc_fwd_one_pass_kernelI11Fp16IOBf16WLi512ELi40ELi640EEv26Group_norm_nhwc_fwd_params)
        /*0188*/ 	.word	0x0000005c


	//----- nvinfo : EIATTR_FRAME_SIZE
	.align		4
.L_105:
        /*018c*/ 	.byte	0x04, 0x11
        /*018e*/ 	.short	(.L_107 - .L_106)
	.align		4
.L_106:
        /*0190*/ 	.word	index@(_Z35group_norm_nhwc_fwd_one_pass_kernelI11Fp16IOBf16WLi512ELi40ELi640EEv26Group_norm_nhwc_fwd_params)
        /*0194*/ 	.word	0x00000000


	//----- nvinfo : EIATTR_REGCOUNT
	.align		4
.L_107:
        /*0198*/ 	.byte	0x04, 0x2f
        /*019a*/ 	.short	(.L_109 - .L_108)
	.align		4
.L_108:
        /*019c*/ 	.word	index@(_Z35group_norm_nhwc_fwd_one_pass_kernelI11Fp16IOBf16WLi256ELi40ELi640EEv26Group_norm_nhwc_fwd_params)
        /*01a0*/ 	.word	0x00000030


	//----- nvinfo : EIATTR_FRAME_SIZE
	.align		4
.L_109:
        /*01a4*/ 	.byte	0x04, 0x11
        /*01a6*/ 	.short	(.L_111 - .L_110)
	.align		4
.L_110:
        /*01a8*/ 	.word	index@(_Z35group_norm_nhwc_fwd_one_pass_kernelI11Fp16IOBf16WLi256ELi40ELi640EEv26Group_norm_nhwc_fwd_params)
        /*01ac*/ 	.word	0x00000000


	//----- nvinfo : EIATTR_REGCOUNT
	.align		4
.L_111:
        /*01b0*/ 	.byte	0x04, 0x2f
        /*01b2*/ 	.short	(.L_113 - .L_112)
	.align		4
.L_112:
        /*01b4*/ 	.word	index@(_Z35group_norm_nhwc_fwd_one_pass_kernelI11Fp16IOBf16WLi128ELi40ELi640EEv26Group_norm_nhwc_fwd_params)
        /*01b8*/ 	.word	0x00000030


	//----- nvinfo : EIATTR_FRAME_SIZE
	.align		4
.L_113:
        /*01bc*/ 	.byte	0x04, 0x11
        /*01be*/ 	.short	(.L_115 - .L_114)
	.align		4
.L_114:
        /*01c0*/ 	.word	index@(_Z35group_norm_nhwc_fwd_one_pass_kernelI11Fp16IOBf16WLi128ELi40ELi640EEv26Group_norm_nhwc_fwd_params)
        /*01c4*/ 	.word	0x00000000


	//----- nvinfo : EIATTR_REGCOUNT
	.align		4
.L_115:
        /*01c8*/ 	.byte	0x04, 0x2f
        /*01ca*/ 	.short	(.L_117 - .L_116)
	.align		4
.L_116:
        /*01cc*/ 	.word	index@(_Z35group_norm_nhwc_fwd_one_pass_kernelI11Fp16IOBf16WLi64ELi40ELi640EEv26Group_norm_nhwc_fwd_params)
        /*01d0*/ 	.word	0x00000020


	//----- nvinfo : EIATTR_FRAME_SIZE
	.align		4
.L_117:
        /*01d4*/ 	.byte	0x04, 0x11
        /*01d6*/ 	.short	(.L_119 - .L_118)
	.align		4
.L_118:
        /*01d8*/ 	.word	index@(_Z35group_norm_nhwc_fwd_one_pass_kernelI11Fp16IOBf16WLi64ELi40ELi640EEv26Group_norm_nhwc_fwd_params)
        /*01dc*/ 	.word	0x00000000


	//----- nvinfo : EIATTR_REGCOUNT
	.align		4
.L_119:
        /*01e0*/ 	.byte	0x04, 0x2f
        /*01e2*/ 	.short	(.L_121 - .L_120)
	.align		4
.L_120:
        /*01e4*/ 	.word	index@(_Z35group_norm_nhwc_fwd_one_pass_kernelI11Fp16IOFp32WLi512ELi40ELi640EEv26Group_norm_nhwc_fwd_params)
        /*01e8*/ 	.word	0x0000005a


	//----- nvinfo : EIATTR_FRAME_SIZE
	.align		4
.L_121:
        /*01ec*/ 	.byte	0x04, 0x11
        /*01ee*/ 	.short	(.L_123 - .L_122)
	.align		4
.L_122:
        /*01f0*/ 	.word	index@(_Z35group_norm_nhwc_fwd_one_pass_kernelI11Fp16IOFp32WLi512ELi40ELi640EEv26Group_norm_nhwc_fwd_params)
        /*01f4*/ 	.word	0x00000000


	//----- nvinfo : EIATTR_REGCOUNT
	.align		4
.L_123:
        /*01f8*/ 	.byte	0x04, 0x2f
        /*01fa*/ 	.short	(.L_125 - .L_124)
	.align		4
.L_124:
        /*01fc*/ 	.word	index@(_Z35group_norm_nhwc_fwd_one_pass_kernelI11Fp16IOFp32WLi256ELi40ELi640EEv26Group_norm_nhwc_fwd_params)
        /*0200*/ 	.word	0x00000030


	//----- nvinfo : EIATTR_FRAME_SIZE
	.align		4
.L_125:
        /*0204*/ 	.byte	0x04, 0x11
        /*0206*/ 	.short	(.L_127 - .L_126)
	.align		4
.L_126:
        /*0208*/ 	.word	index@(_Z35group_norm_nhwc_fwd_one_pass_kernelI11Fp16IOFp32WLi256ELi40ELi640EEv26Group_norm_nhwc_fwd_params)
        /*020c*/ 	.word	0x00000000


	//----- nvinfo : EIATTR_REGCOUNT
	.align		4
.L_127:
        /*0210*/ 	.byte	0x04, 0x2f
        /*0212*/ 	.short	(.L_129 - .L_128)
	.align		4
.L_128:
        /*0214*/ 	.word	index@(_Z35group_norm_nhwc_fwd_one_pass_kernelI11Fp16IOFp32WLi128ELi40ELi640EEv26Group_norm_nhwc_fwd_params)
        /*0218*/ 	.word	0x0000002d


	//----- nvinfo : EIATTR_FRAME_SIZE
	.align		4
.L_129:
        /*021c*/ 	.byte	0x04, 0x11
        /*021e*/ 	.short	(.L_131 - .L_130)
	.align		4
.L_130:
        /*0220*/ 	.word	index@(_Z35group_norm_nhwc_fwd_one_pass_kernelI11Fp16IOFp32WLi128ELi40ELi640EEv26Group_norm_nhwc_fwd_params)
        /*0224*/ 	.word	0x00000000


	//----- nvinfo : EIATTR_REGCOUNT
	.align		4
.L_131:
        /*0228*/ 	.byte	0x04, 0x2f
        /*022a*/ 	.short	(.L_133 - .L_132)
	.align		4
.L_132:
        /*022c*/ 	.word	index@(_Z35group_norm_nhwc_fwd_one_pass_kernelI11Fp16IOFp32WLi64ELi40ELi640EEv26Group_norm_nhwc_fwd_params)
        /*0230*/ 	.word	0x00000020


	//----- nvinfo : EIATTR_FRAME_SIZE
	.align		4
.L_133:
        /*0234*/ 	.byte	0x04, 0x11
        /*0236*/ 	.short	(.L_135 - .L_134)
	.align		4
.L_134:
        /*0238*/ 	.word	index@(_Z35group_norm_nhwc_fwd_one_pass_kernelI11Fp16IOFp32WLi64ELi40ELi640EEv26Group_norm_nhwc_fwd_params)
        /*023c*/ 	.word	0x00000000


	//----- nvinfo : EIATTR_REGCOUNT
	.align		4
.L_135:
        /*0240*/ 	.byte	0x04, 0x2f
        /*0242*/ 	.short	(.L_137 - .L_136)
	.align		4
.L_136:
        /*0244*/ 	.word	index@(_Z35group_norm_nhwc_fwd_one_pass_kernelI11Bf16IOFp16WLi512ELi40ELi640EEv26Group_norm_nhwc_fwd_params)
        /*0248*/ 	.word	0x00000058


	//----- nvinfo : EIATTR_FRAME_SIZE
	.align		4
.L_137:
        /*024c*/ 	.byte	0x04, 0x11
        /*024e*/ 	.short	(.L_139 - .L_138)
	.align		4
.L_138:
        /*0250*/ 	.word	index@(_Z35group_norm_nhwc_fwd_one_pass_kernelI11Bf16IOFp16WLi512ELi40ELi640EEv26Group_norm_nhwc_fwd_params)
        /*0254*/ 	.word	0x00000000


	//----- nvinfo : EIATTR_REGCOUNT
	.align		4
.L_139:
        /*0258*/ 	.byte	0x04, 0x2f
        /*025a*/ 	.short	(.L_141 - .L_140)
	.align		4
.L_140:
        /*025c*/ 	.word	index@(_Z35group_norm_nhwc_fwd_one_pass_kernelI11Bf16IOFp16WLi256ELi40ELi640EEv26Group_norm_nhwc_fwd_params)
        /*0260*/ 	.word	0x00000030


	//----- nvinfo : EIATTR_FRAME_SIZE
	.align		4
.L_141:
        /*0264*/ 	.byte	0x04, 0x11
        /*0266*/ 	.short	(.L_143 - .L_142)
	.align		4
.L_142:
        /*0268*/ 	.word	index@(_Z35group_norm_nhwc_fwd_one_pass_kernelI11Bf16IOFp16WLi256ELi40ELi640EEv26Group_norm_nhwc_fwd_params)
        /*026c*/ 	.word	0x00000000


	//----- nvinfo : EIATTR_REGCOUNT
	.align		4
.L_143:
        /*0270*/ 	.byte	0x04, 0x2f
        /*0272*/ 	.short	(.L_145 - .L_144)
	.align		4
.L_144:
        /*0274*/ 	.word	index@(_Z35group_norm_nhwc_fwd_one_pass_kernelI11Bf16IOFp16WLi128ELi40ELi640EEv26Group_norm_nhwc_fwd_params)
        /*0278*/ 	.word	0x0000002c


	//----- nvinfo : EIATTR_FRAME_SIZE
	.align		4
.L_145:
        /*027c*/ 	.byte	0x04, 0x11
        /*027e*/ 	.short	(.L_147 - .L_146)
	.align		4
.L_146:
        /*0280*/ 	.word	index@(_Z35group_norm_nhwc_fwd_one_pass_kernelI11Bf16IOFp16WLi128ELi40ELi640EEv26Group_norm_nhwc_fwd_params)
        /*0284*/ 	.word	0x00000000


	//----- nvinfo : EIATTR_REGCOUNT
	.align		4
.L_147:
        /*0288*/ 	.byte	0x04, 0x2f
        /*028a*/ 	.short	(.L_149 - .L_148)
	.align		4
.L_148:
        /*028c*/ 	.word	index@(_Z35group_norm_nhwc_fwd_one_pass_kernelI11Bf16IOFp16WLi64ELi40ELi640EEv26Group_norm_nhwc_fwd_params)
        /*0290*/ 	.word	0x00000020


	//----- nvinfo : EIATTR_FRAME_SIZE
	.align		4
.L_149:
        /*0294*/ 	.byte	0x04, 0x11
        /*0296*/ 	.short	(.L_151 - .L_150)
	.align		4
.L_150:
        /*0298*/ 	.word	index@(_Z35group_norm_nhwc_fwd_one_pass_kernelI11Bf16IOFp16WLi64ELi40ELi640EEv26Group_norm_nhwc_fwd_params)
        /*029c*/ 	.word	0x00000000


	//----- nvinfo : EIATTR_REGCOUNT
	.align		4
.L_151:
        /*02a0*/ 	.byte	0x04, 0x2f
        /*02a2*/ 	.short	(.L_153 - .L_152)
	.align		4
.L_152:
        /*02a4*/ 	.word	index@(_Z35group_norm_nhwc_fwd_one_pass_kernelI11Bf16IOBf16WLi512ELi40ELi640EEv26Group_norm_nhwc_fwd_params)
        /*02a8*/ 	.word	0x00000058


	//----- nvinfo : EIATTR_FRAME_SIZE
	.align		4
.L_153:
        /*02ac*/ 	.byte	0x04, 0x11
        /*02ae*/ 	.short	(.L_155 - .L_154)
	.align		4
.L_154:
        /*02b0*/ 	.word	index@(_Z35group_norm_nhwc_fwd_one_pass_kernelI11Bf16IOBf16WLi512ELi40ELi640EEv26Group_norm_nhwc_fwd_params)
        /*02b4*/ 	.word	0x00000000


	//----- nvinfo : EIATTR_REGCOUNT
	.align		4
.L_155:
        /*02b8*/ 	.byte	0x04, 0x2f
        /*02ba*/ 	.short	(.L_157 - .L_156)
	.align		4
.L_156:
        /*02bc*/ 	.word	index@(_Z35group_norm_nhwc_fwd_one_pass_kernelI11Bf16IOBf16WLi256ELi40ELi640EEv26Group_norm_nhwc_fwd_params)
        /*02c0*/ 	.word	0x00000030


	//----- nvinfo : EIATTR_FRAME_SIZE
	.align		4
.L_157:
        /*02c4*/ 	.byte	0x04, 0x11
        /*02c6*/ 	.short	(.L_159 - .L_158)
	.align		4
.L_158:
        /*02c8*/ 	.word	index@(_Z35group_norm_nhwc_fwd_one_pass_kernelI11Bf16IOBf16WLi256ELi40ELi640EEv26Group_norm_nhwc_fwd_params)
        /*02cc*/ 	.word	0x00000000


	//----- nvinfo : EIATTR_REGCOUNT
	.align		4
.L_159:
        /*02d0*/ 	.byte	0x04, 0x2f
        /*02d2*/ 	.short	(.L_161 - .L_160)
	.align		4
.L_160:
        /*02d4*/ 	.word	index@(_Z35group_norm_nhwc_fwd_one_pass_kernelI11Bf16IOBf16WLi128ELi40ELi640EEv26Group_norm_nhwc_fwd_params)
        /*02d8*/ 	.word	0x0000002c


	//----- nvinfo : EIATTR_FRAME_SIZE
	.align		4
.L_161:
        /*02dc*/ 	.byte	0x04, 0x11
        /*02de*/ 	.short	(.L_163 - .L_162)
	.align		4
.L_162:
        /*02e0*/ 	.word	index@(_Z35group_norm_nhwc_fwd_one_pass_kernelI11Bf16IOBf16WLi128ELi40ELi640EEv26Group_norm_nhwc_fwd_params)
        /*02e4*/ 	.word	0x00000000


	//----- nvinfo : EIATTR_REGCOUNT
	.align		4
.L_163:
        /*02e8*/ 	.byte	0x04, 0x2f
        /*02ea*/ 	.short	(.L_165 - .L_164)
	.align		4
.L_164:
        /*02ec*/ 	.word	index@(_Z35group_norm_nhwc_fwd_one_pass_kernelI11Bf16IOBf16WLi64ELi40ELi640EEv26Group_norm_nhwc_fwd_params)
        /*02f0*/ 	.word	0x00000020


	//----- nvinfo : EIATTR_FRAME_SIZE
	.align		4
.L_165:
        /*02f4*/ 	.byte	0x04, 0x11
        /*02f6*/ 	.short	(.L_167 - .L_166)
	.align		4
.L_166:
        /*02f8*/ 	.word	index@(_Z35group_norm_nhwc_fwd_one_pass_kernelI11Bf16IOBf16WLi64ELi40ELi640EEv26Group_norm_nhwc_fwd_params)
        /*02fc*/ 	.word	0x00000000


	//----- nvinfo : EIATTR_REGCOUNT
	.align		4
.L_167:
        /*0300*/ 	.byte	0x04, 0x2f
        /*0302*/ 	.short	(.L_169 - .L_168)
	.align		4
.L_168:
        /*0304*/ 	.word	index@(_Z35group_norm_nhwc_fwd_one_pass_kernelI11Bf16IOFp32WLi512ELi40ELi640EEv26Group_norm_nhwc_fwd_params)
        /*0308*/ 	.word	0x0000005a


	//----- nvinfo : EIATTR_FRAME_SIZE
	.align		4
.L_169:
        /*030c*/ 	.byte	0x04, 0x11
        /*030e*/ 	.short	(.L_171 - .L_170)
	.align		4
.L_170:
        /*0310*/ 	.word	index@(_Z35group_norm_nhwc_fwd_one_pass_kernelI11Bf16IOFp32WLi512ELi40ELi640EEv26Group_norm_nhwc_fwd_params)
        /*0314*/ 	.word	0x00000000


	//----- nvinfo : EIATTR_REGCOUNT
	.align		4
.L_171:
        /*0318*/ 	.byte	0x04, 0x2f
        /*031a*/ 	.short	(.L_173 - .L_172)
	.align		4
.L_172:
        /*031c*/ 	.word	index@(_Z35group_norm_nhwc_fwd_one_pass_kernelI11Bf16IOFp32WLi256ELi40ELi640EEv26Group_norm_nhwc_fwd_params)
        /*0320*/ 	.word	0x00000030


	//----- nvinfo : EIATTR_FRAME_SIZE
	.align		4
.L_173:
        /*0324*/ 	.byte	0x04, 0x11
        /*0326*/ 	.short	(.L_175 - .L_174)
	.align		4
.L_174:
        /*0328*/ 	.word	index@(_Z35group_norm_nhwc_fwd_one_pass_kernelI11Bf16IOFp32WLi256ELi40ELi640EEv26Group_norm_nhwc_fwd_params)
        /*032c*/ 	.word	0x00000000


	//----- nvinfo : EIATTR_REGCOUNT
	.align		4
.L_175:
        /*0330*/ 	.byte	0x04, 0x2f
        /*0332*/ 	.short	(.L_177 - .L_176)
	.align		4
.L_176:
        /*0334*/ 	.word	index@(_Z35group_norm_nhwc_fwd_one_pass_kernelI11Bf16IOFp32WLi128ELi40ELi640EEv26Group_norm_nhwc_fwd_params)
        /*0338*/ 	.word	0x0000002d


	//----- nvinfo : EIATTR_FRAME_SIZE
	.align		4
.L_177:
        /*033c*/ 	.byte	0x04, 0x11
        /*033e*/ 	.short	(.L_179 - .L_178)
	.align		4
.L_178:
        /*0340*/ 	.word	index@(_Z35group_norm_nhwc_fwd_one_pass_kernelI11Bf16IOFp32WLi128ELi40ELi640EEv26Group_norm_nhwc_fwd_params)
        /*0344*/ 	.word	0x00000000


	//----- nvinfo : EIATTR_REGCOUNT
	.align		4
.L_179:
        /*0348*/ 	.byte	0x04, 0x2f
        /*034a*/ 	.short	(.L_181 - .L_180)
	.align		4
.L_180:
        /*034c*/ 	.word	index@(_Z35group_norm_nhwc_fwd_one_pass_kernelI11Bf16IOFp32WLi64ELi40ELi640EEv26Group_norm_nhwc_fwd_params)
        /*0350*/ 	.word	0x00000020


	//----- nvinfo : EIATTR_FRAME_SIZE
	.align		4
.L_181:
        /*0354*/ 	.byte	0x04, 0x11
        /*0356*/ 	.short	(.L_183 - .L_182)
	.align		4
.L_182:
        /*0358*/ 	.word	index@(_Z35group_norm_nhwc_fwd_one_pass_kernelI11Bf16IOFp32WLi64ELi40ELi640EEv26Group_norm_nhwc_fwd_params)
        /*035c*/ 	.word	0x00000000


	//----- nvinfo : EIATTR_REGCOUNT
	.align		4
.L_183:
        /*0360*/ 	.byte	0x04, 0x2f
        /*0362*/ 	.short	(.L_185 - .L_184)
	.align		4
.L_184:
        /*0364*/ 	.word	index@(_Z35group_norm_nhwc_bwd_one_pass_kernelI11Fp32IOFp16WLi512ELi40ELi640EEv26Group_norm_nhwc_bwd_params)
        /*0368*/ 	.word	0x00000060


	//----- nvinfo : EIATTR_FRAME_SIZE
	.align		4
.L_185:
        /*036c*/ 	.byte	0x04, 0x11
        /*036e*/ 	.short	(.L_187 - .L_186)
	.align		4
.L_186:
        /*0370*/ 	.word	index@(_Z35group_norm_nhwc_bwd_one_pass_kernelI11Fp32IOFp16WLi512ELi40ELi640EEv26Group_norm_nhwc_bwd_params)
        /*0374*/ 	.word	0x00000008


	//----- nvinfo : EIATTR_REGCOUNT
	.align		4
.L_187:
        /*0378*/ 	.byte	0x04, 0x2f
        /*037a*/ 	.short	(.L_189 - .L_188)
	.align		4
.L_188:
        /*037c*/ 	.word	index@(_Z35group_norm_nhwc_bwd_one_pass_kernelI11Fp32IOFp16WLi256ELi40ELi640EEv26Group_norm_nhwc_bwd_params)
        /*0380*/ 	.word	0x00000060


	//----- nvinfo : EIATTR_FRAME_SIZE
	.align		4
.L_189:
        /*0384*/ 	.byte	0x04, 0x11
        /*0386*/ 	.short	(.L_191 - .L_190)
	.align		4
.L_190:
        /*0388*/ 	.word	index@(_Z35group_norm_nhwc_bwd_one_pass_kernelI11Fp32IOFp16WLi256ELi40ELi640EEv26Group_norm_nhwc_bwd_params)
        /*038c*/ 	.word	0x00000000


	//----- nvinfo : EIATTR_REGCOUNT
	.align		4
.L_191:
        /*0390*/ 	.byte	0x04, 0x2f
        /*0392*/ 	.short	(.L_193 - .L_192)
	.align		4
.L_192:
        /*0394*/ 	.word	index@(_Z35group_norm_nhwc_bwd_one_pass_kernelI11Fp32IOFp16WLi128ELi40ELi640EEv26Group_norm_nhwc_bwd_params)
        /*0398*/ 	.word	0x0000003b


	//----- nvinfo : EIATTR_FRAME_SIZE
	.align		4
.L_193:
        /*039c*/ 	.byte	0x04, 0x11
        /*039e*/ 	.short	(.L_195 - .L_194)
	.align		4
.L_194:
        /*03a0*/ 	.word	index@(_Z35group_norm_nhwc_bwd_one_pass_kernelI11Fp32IOFp16WLi128ELi40ELi640EEv26Group_norm_nhwc_bwd_params)
        /*03a4*/ 	.word	0x00000000


	//----- nvinfo : EIATTR_REGCOUNT
	.align		4
.L_195:
        /*03a8*/ 	.byte	0x04, 0x2f
        /*03aa*/ 	.short	(.L_197 - .L_196)
	.align		4
.L_196:
        /*03ac*/ 	.word	index@(_Z35group_norm_nhwc_bwd_one_pass_kernelI11Fp32IOFp16WLi64ELi40ELi640EEv26Group_norm_nhwc_bwd_params)
        /*03b0*/ 	.word	0x00000030


	//----- nvinfo : EIATTR_FRAME_SIZE
	.align		4
.L_197:
        /*03b4*/ 	.byte	0x04, 0x11
        /*03b6*/ 	.short	(.L_199 - .L_198)
	.align		4
.L_198:
        /*03b8*/ 	.word	index@(_Z35group_norm_nhwc_bwd_one_pass_kernelI11Fp32IOFp16WLi64ELi40ELi640EEv26Group_norm_nhwc_bwd_params)
        /*03bc*/ 	.word	0x00000000


	//----- nvinfo : EIATTR_REGCOUNT
	.align		4
.L_199:
        /*03c0*/ 	.byte	0x04, 0x2f
        /*03c2*/ 	.short	(.L_201 - .L_200)
	.align		4
.L_200:
        /*03c4*/ 	.word	index@(_Z35group_norm_nhwc_bwd_one_pass_kernelI11Fp32IOBf16WLi512ELi40ELi640EEv26Group_norm_nhwc_bwd_params)
        /*03c8*/ 	.word	0x00000060


	//----- nvinfo : EIATTR_FRAME_SIZE
	.align		4
.L_201:
        /*03cc*/ 	.byte	0x04, 0x11
        /*03ce*/ 	.short	(.L_203 - .L_202)
	.align		4
.L_202:
        /*03d0*/ 	.word	index@(_Z35group_norm_nhwc_bwd_one_pass_kernelI11Fp32IOBf16WLi512ELi40ELi640EEv26Group_norm_nhwc_bwd_params)
        /*03d4*/ 	.word	0x00000008


	//----- nvinfo : EIATTR_REGCOUNT
	.align		4
.L_203:
        /*03d8*/ 	.byte	0x04, 0x2f
        /*03da*/ 	.short	(.L_205 - .L_204)
	.align		4
.L_204:
        /*03dc*/ 	.word	index@(_Z35group_norm_nhwc_bwd_one_pass_kernelI11Fp32IOBf16WLi256ELi40ELi640EEv26Group_norm_nhwc_bwd_params)
        /*03e0*/ 	.word	0x00000060


	//----- nvinfo : EIATTR_FRAME_SIZE
	.align		4
.L_205:
        /*03e4*/ 	.byte	0x04, 0x11
        /*03e6*/ 	.short	(.L_207 - .L_206)
	.align		4
.L_206:
        /*03e8*/ 	.word	index@(_Z35group_norm_nhwc_bwd_one_pass_kernelI11Fp32IOBf16WLi256ELi40ELi640EEv26Group_norm_nhwc_bwd_params)
        /*03ec*/ 	.word	0x00000000


	//----- nvinfo : EIATTR_REGCOUNT
	.align		4
.L_207:
        /*03f0*/ 	.byte	0x04, 0x2f
        /*03f2*/ 	.short	(.L_209 - .L_208)
	.align		4
.L_208:
        /*03f4*/ 	.word	index@(_Z35group_norm_nhwc_bwd_one_pass_kernelI11Fp32IOBf16WLi128ELi40ELi640EEv26Group_norm_nhwc_bwd_params)
        /*03f8*/ 	.word	0x0000003b


	//----- nvinfo : EIATTR_FRAME_SIZE
	.align		4
.L_209:
        /*03fc*/ 	.byte	0x04, 0x11
        /*03fe*/ 	.short	(.L_211 - .L_210)
	.align		4
.L_210:
        /*0400*/ 	.word	index@(_Z35group_norm_nhwc_bwd_one_pass_kernelI11Fp32IOBf16WLi128ELi40ELi640EEv26Group_norm_nhwc_bwd_params)
        /*0404*/ 	.word	0x00000000


	//----- nvinfo : EIATTR_REGCOUNT
	.align		4
.L_211:
        /*0408*/ 	.byte	0x04, 0x2f
        /*040a*/ 	.short	(.L_213 - .L_212)
	.align		4
.L_212:
        /*040c*/ 	.word	index@(_Z35group_norm_nhwc_bwd_one_pass_kernelI11Fp32IOBf16WLi64ELi40ELi640EEv26Group_norm_nhwc_bwd_params)
        /*0410*/ 	.word	0x00000030


	//----- nvinfo : EIATTR_FRAME_SIZE
	.align		4
.L_213:
        /*0414*/ 	.byte	0x04, 0x11
        /*0416*/ 	.short	(.L_215 - .L_214)
	.align		4
.L_214:
        /*0418*/ 	.word	index@(_Z35group_norm_nhwc_bwd_one_pass_kernelI11Fp32IOBf16WLi64ELi40ELi640EEv26Group_norm_nhwc_bwd_params)
        /*041c*/ 	.word	0x00000000


	//----- nvinfo : EIATTR_REGCOUNT
	.align		4
.L_215:
        /*0420*/ 	.byte	0x04, 0x2f
        /*0422*/ 	.short	(.L_217 - .L_216)
	.align		4
.L_216:
        /*0424*/ 	.word	index@(_Z35group_norm_nhwc_bwd_one_pass_kernelI11Fp32IOFp32WLi512ELi40ELi640EEv26Group_norm_nhwc_bwd_params)
        /*0428*/ 	.word	0x00000060


	//----- nvinfo : EIATTR_FRAME_SIZE
	.align		4
.L_217:
        /*042c*/ 	.byte	0x04, 0x11
        /*042e*/ 	.short	(.L_219 - .L_218)
	.align		4
.L_218:
        /*0430*/ 	.word	index@(_Z35group_norm_nhwc_bwd_one_pass_kernelI11Fp32IOFp32WLi512ELi40ELi640EEv26Group_norm_nhwc_bwd_params)
        /*0434*/ 	.word	0x00000008


	//----- nvinfo : EIATTR_REGCOUNT
	.align		4
.L_219:
        /*0438*/ 	.byte	0x04, 0x2f
        /*043a*/ 	.short	(.L_221 - .L_220)
	.align		4
.L_220:
        /*043c*/ 	.word	index@(_Z35group_norm_nhwc_bwd_one_pass_kernelI11Fp32IOFp32WLi256ELi40ELi640EEv26Group_norm_nhwc_bwd_params)
        /*0440*/ 	.word	0x00000060


	//----- nvinfo : EIATTR_FRAME_SIZE
	.align		4
.L_221:
        /*0444*/ 	.byte	0x04, 0x11
        /*0446*/ 	.short	(.L_223 - .L_222)
	.align		4
.L_222:
        /*0448*/ 	.word	index@(_Z35group_norm_nhwc_bwd_one_pass_kernelI11Fp32IOFp32WLi256ELi40ELi640EEv26Group_norm_nhwc_bwd_params)
        /*044c*/ 	.word	0x00000000


	//----- nvinfo : EIATTR_REGCOUNT
	.align		4
.L_223:
        /*0450*/ 	.byte	0x04, 0x2f
        /*0452*/ 	.short	(.L_225 - .L_224)
	.align		4
.L_224:
        /*0454*/ 	.word	index@(_Z35group_norm_nhwc_bwd_one_pass_kernelI11Fp32IOFp32WLi128ELi40ELi640EEv26Group_norm_nhwc_bwd_params)
        /*0458*/ 	.word	0x0000003b


	//----- nvinfo : EIATTR_FRAME_SIZE
	.align		4
.L_225:
        /*045c*/ 	.byte	0x04, 0x11
        /*045e*/ 	.short	(.L_227 - .L_226)
	.align		4
.L_226:
        /*0460*/ 	.word	index@(_Z35group_norm_nhwc_bwd_one_pass_kernelI11Fp32IOFp32WLi128ELi40ELi640EEv26Group_norm_nhwc_bwd_params)
        /*0464*/ 	.word	0x00000000


	//----- nvinfo : EIATTR_REGCOUNT
	.align		4
.L_227:
        /*0468*/ 	.byte	0x04, 0x2f
        /*046a*/ 	.short	(.L_229 - .L_228)
	.align		4
.L_228:
        /*046c*/ 	.word	index@(_Z35group_norm_nhwc_bwd_one_pass_kernelI11Fp32IOFp32WLi64ELi40ELi640EEv26Group_norm_nhwc_bwd_params)
        /*0470*/ 	.word	0x00000030


	//----- nvinfo : EIATTR_FRAME_SIZE
	.align		4
.L_229:
        /*0474*/ 	.byte	0x04, 0x11
        /*0476*/ 	.short	(.L_231 - .L_230)
	.align		4
.L_230:
        /*0478*/ 	.word	index@(_Z35group_norm_nhwc_bwd_one_pass_kernelI11Fp32IOFp32WLi64ELi40ELi640EEv26Group_norm_nhwc_bwd_params)
        /*047c*/ 	.word	0x00000000


	//----- nvinfo : EIATTR_REGCOUNT
	.align		4
.L_231:
        /*0480*/ 	.byte	0x04, 0x2f
        /*0482*/ 	.short	(.L_233 - .L_232)
	.align		4
.L_232:
        /*0484*/ 	.word	index@(_Z35group_norm_nhwc_bwd_one_pass_kernelI11Fp16IOFp16WLi512ELi40ELi640EEv26Group_norm_nhwc_bwd_params)
        /*0488*/ 	.word	0x00000060


	//----- nvinfo : EIATTR_FRAME_SIZE
	.align		4
.L_233:
        /*048c*/ 	.byte	0x04, 0x11
        /*048e*/ 	.short	(.L_235 - .L_234)
	.align		4
.L_234:
        /*0490*/ 	.word	index@(_Z35group_norm_nhwc_bwd_one_pass_kernelI11Fp16IOFp16WLi512ELi40ELi640EEv26Group_norm_nhwc_bwd_params)
        /*0494*/ 	.word	0x00000000


	//----- nvinfo : EIATTR_REGCOUNT
	.align		4
.L_235:
        /*0498*/ 	.byte	0x04, 0x2f
        /*049a*/ 	.short	(.L_237 - .L_236)
	.align		4
.L_236:
        /*049c*/ 	.word	index@(_Z35group_norm_nhwc_bwd_one_pass_kernelI11Fp16IOFp16WLi256ELi40ELi640EEv26Group_norm_nhwc_bwd_params)
        /*04a0*/ 	.word	0x00000060


	//----- nvinfo : EIATTR_FRAME_SIZE
	.align		4
.L_237:
        /*04a4*/ 	.byte	0x04, 0x11
        /*04a6*/ 	.short	(.L_239 - .L_238)
	.align		4
.L_238:
        /*04a8*/ 	.word	index@(_Z35group_norm_nhwc_bwd_one_pass_kernelI11Fp16IOFp16WLi256ELi40ELi640EEv26Group_norm_nhwc_bwd_params)
        /*04ac*/ 	.word	0x00000000


	//----- nvinfo : EIATTR_REGCOUNT
	.align		4
.L_239:
        /*04b0*/ 	.byte	0x04, 0x2f
        /*04b2*/ 	.short	(.L_241 - .L_240)
	.align		4
.L_240:
        /*04b4*/ 	.word	index@(_Z35group_norm_nhwc_bwd_one_pass_kernelI11Fp16IOFp16WLi128ELi40ELi640EEv26Group_norm_nhwc_bwd_params)
        /*04b8*/ 	.word	0x00000030


	//----- nvinfo : EIATTR_FRAME_SIZE
	.align		4
.L_241:
        /*04bc*/ 	.byte	0x04, 0x11
        /*04be*/ 	.short	(.L_243 - .L_242)
	.align		4
.L_242:
        /*04c0*/ 	.word	index@(_Z35group_norm_nhwc_bwd_one_pass_kernelI11Fp16IOFp16WLi128ELi40ELi640EEv26Group_norm_nhwc_bwd_params)
        /*04c4*/ 	.word	0x00000000


	//----- nvinfo : EIATTR_REGCOUNT
	.align		4
.L_243:
        /*04c8*/ 	.byte	0x04, 0x2f
        /*04ca*/ 	.short	(.L_245 - .L_244)
	.align		4
.L_244:
        /*04cc*/ 	.word	index@(_Z35group_norm_nhwc_bwd_one_pass_kernelI11Fp16IOFp16WLi64ELi40ELi640EEv26Group_norm_nhwc_bwd_params)
        /*04d0*/ 	.word	0x00000030


	//----- nvinfo : EIATTR_FRAME_SIZE
	.align		4
.L_245:
        /*04d4*/ 	.byte	0x04, 0x11
        /*04d6*/ 	.short	(.L_247 - .L_246)
	.align		4
.L_246:
        /*04d8*/ 	.word	index@(_Z35group_norm_nhwc_bwd_one_pass_kernelI11Fp16IOFp16WLi64ELi40ELi640EEv26Group_norm_nhwc_bwd_params)
        /*04dc*/ 	.word	0x00000000


	//----- nvinfo : EIATTR_REGCOUNT
	.align		4
.L_247:
        /*04e0*/ 	.byte	0x04, 0x2f
        /*04e2*/ 	.short	(.L_249 - .L_248)
	.align		4
.L_248:
        /*04e4*/ 	.word	index@(_Z35group_norm_nhwc_bwd_one_pass_kernelI11Fp16IOBf16WLi512ELi40ELi640EEv26Group_norm_nhwc_bwd_params)
        /*04e8*/ 	.word	0x00000060


	//----- nvinfo : EIATTR_FRAME_SIZE
	.align		4
.L_249:
        /*04ec*/ 	.byte	0x04, 0x11
        /*04ee*/ 	.short	(.L_251 - .L_250)
	.align		4
.L_250:
        /*04f0*/ 	.word	index@(_Z35group_norm_nhwc_bwd_one_pass_kernelI11Fp16IOBf16WLi512ELi40ELi640EEv26Group_norm_nhwc_bwd_params)
        /*04f4*/ 	.word	0x00000000


	//----- nvinfo : EIATTR_REGCOUNT
	.align		4
.L_251:
        /*04f8*/ 	.byte	0x04, 0x2f
        /*04fa*/ 	.short	(.L_253 - .L_252)
	.align		4
.L_252:
        /*04fc*/ 	.word	index@(_Z35group_norm_nhwc_bwd_one_pass_kernelI11Fp16IOBf16WLi256ELi40ELi640EEv26Group_norm_nhwc_bwd_params)
        /*0500*/ 	.word	0x00000060


	//----- nvinfo : EIATTR_FRAME_SIZE
	.align		4
.L_253:
        /*0504*/ 	.byte	0x04, 0x11
        /*0506*/ 	.short	(.L_255 - .L_254)
	.align		4
.L_254:
        /*0508*/ 	.word	index@(_Z35group_norm_nhwc_bwd_one_pass_kernelI11Fp16IOBf16WLi256ELi40ELi640EEv26Group_norm_nhwc_bwd_params)
        /*050c*/ 	.word	0x00000000


	//----- nvinfo : EIATTR_REGCOUNT
	.align		4
.L_255:
        /*0510*/ 	.byte	0x04, 0x2f
        /*0512*/ 	.short	(.L_257 - .L_256)
	.align		4
.L_256:
        /*0514*/ 	.word	index@(_Z35group_norm_nhwc_bwd_one_pass_kernelI11Fp16IOBf16WLi128ELi40ELi640EEv26Group_norm_nhwc_bwd_params)
        /*0518*/ 	.word	0x00000030


	//----- nvinfo : EIATTR_FRAME_SIZE
	.align		4
.L_257:
        /*051c*/ 	.byte	0x04, 0x11
        /*051e*/ 	.short	(.L_259 - .L_258)
	.align		4
.L_258:
        /*0520*/ 	.word	index@(_Z35group_norm_nhwc_bwd_one_pass_kernelI11Fp16IOBf16WLi128ELi40ELi640EEv26Group_norm_nhwc_bwd_params)
        /*0524*/ 	.word	0x00000000


	//----- nvinfo : EIATTR_REGCOUNT
	.align		4
.L_259:
        /*0528*/ 	.byte	0x04, 0x2f
        /*052a*/ 	.short	(.L_261 - .L_260)
	.align		4
.L_260:
        /*052c*/ 	.word	index@(_Z35group_norm_nhwc_bwd_one_pass_kernelI11Fp16IOBf16WLi64ELi40ELi640EEv26Group_norm_nhwc_bwd_params)
        /*0530*/ 	.word	0x00000030


	//----- nvinfo : EIATTR_FRAME_SIZE
	.align		4
.L_261:
        /*0534*/ 	.byte	0x04, 0x11
        /*0536*/ 	.short	(.L_263 - .L_262)
	.align		4
.L_262:
        /*0538*/ 	.word	index@(_Z35group_norm_nhwc_bwd_one_pass_kernelI11Fp16IOBf16WLi64ELi40ELi640EEv26Group_norm_nhwc_bwd_params)
        /*053c*/ 	.word	0x00000000


	//----- nvinfo : EIATTR_REGCOUNT
	.align		4
.L_263:
        /*0540*/ 	.byte	0x04, 0x2f
        /*0542*/ 	.short	(.L_265 - .L_264)
	.align		4
.L_264:
        /*0544*/ 	.word	index@(_Z35group_norm_nhwc_bwd_one_pass_kernelI11Fp16IOFp32WLi512ELi40ELi640EEv26Group_norm_nhwc_bwd_params)
        /*0548*/ 	.word	0x00000060


	//----- nvinfo : EIATTR_FRAME_SIZE
	.align		4
.L_265:
        /*054c*/ 	.byte	0x04, 0x11
        /*054e*/ 	.short	(.L_267 - .L_266)
	.align		4
.L_266:
        /*0550*/ 	.word	index@(_Z35group_norm_nhwc_bwd_one_pass_kernelI11Fp16IOFp32WLi512ELi40ELi640EEv26Group_norm_nhwc_bwd_params)
        /*0554*/ 	.word	0x00000000


	//----- nvinfo : EIATTR_REGCOUNT
	.align		4
.L_267:
        /*0558*/ 	.byte	0x04, 0x2f
        /*055a*/ 	.short	(.L_269 - .L_268)
	.align		4
.L_268:
        /*055c*/ 	.word	index@(_Z35group_norm_nhwc_bwd_one_pass_kernelI11Fp16IOFp32WLi256ELi40ELi640EEv26Group_norm_nhwc_bwd_params)
        /*0560*/ 	.word	0x00000060


	//----- nvinfo : EIATTR_FRAME_SIZE
	.align		4
.L_269:
        /*0564*/ 	.byte	0x04, 0x11
        /*0566*/ 	.short	(.L_271 - .L_270)
	.align		4
.L_270:
        /*0568*/ 	.word	index@(_Z35group_norm_nhwc_bwd_one_pass_kernelI11Fp16IOFp32WLi256ELi40ELi640EEv26Group_norm_nhwc_bwd_params)
        /*056c*/ 	.word	0x00000000


	//----- nvinfo : EIATTR_REGCOUNT
	.align		4
.L_271:
        /*0570*/ 	.byte	0x04, 0x2f
        /*0572*/ 	.short	(.L_273 - .L_272)
	.align		4
.L_272:
        /*0574*/ 	.word	index@(_Z35group_norm_nhwc_bwd_one_pass_kernelI11Fp16IOFp32WLi128ELi40ELi640EEv26Group_norm_nhwc_bwd_params)
        /*0578*/ 	.word	0x00000030


	//----- nvinfo : EIATTR_FRAME_SIZE
	.align		4
.L_273:
        /*057c*/ 	.byte	0x04, 0x11
        /*057e*/ 	.short	(.L_275 - .L_274)
	.align		4
.L_274:
        /*0580*/ 	.word	index@(_Z35group_norm_nhwc_bwd_one_pass_kernelI11Fp16IOFp32WLi128ELi40ELi640EEv26Group_norm_nhwc_bwd_params)
        /*0584*/ 	.word	0x00000000


	//----- nvinfo : EIATTR_REGCOUNT
	.align		4
.L_275:
        /*0588*/ 	.byte	0x04, 0x2f
        /*058a*/ 	.short	(.L_277 - .L_276)
	.align		4
.L_276:
        /*058c*/ 	.word	index@(_Z35group_norm_nhwc_bwd_one_pass_kernelI11Fp16IOFp32WLi64ELi40ELi640EEv26Group_norm_nhwc_bwd_params)
        /*0590*/ 	.word	0x00000030


	//----- nvinfo : EIATTR_FRAME_SIZE
	.align		4
.L_277:
        /*0594*/ 	.byte	0x04, 0x11
        /*0596*/ 	.short	(.L_279 - .L_278)
	.align		4
.L_278:
        /*0598*/ 	.word	index@(_Z35group_norm_nhwc_bwd_one_pass_kernelI11Fp16IOFp32WLi64ELi40ELi640EEv26Group_norm_nhwc_bwd_params)
        /*059c*/ 	.word	0x00000000


	//----- nvinfo : EIATTR_REGCOUNT
	.align		4
.L_279:
        /*05a0*/ 	.byte	0x04, 0x2f
        /*05a2*/ 	.short	(.L_281 - .L_280)
	.align		4
.L_280:
        /*05a4*/ 	.word	index@(_Z35group_norm_nhwc_bwd_one_pass_kernelI11Bf16IOFp16WLi512ELi40ELi640EEv26Group_norm_nhwc_bwd_params)
        /*05a8*/ 	.word	0x00000060


	//----- nvinfo : EIATTR_FRAME_SIZE
	.align		4
.L_281:
        /*05ac*/ 	.byte	0x04, 0x11
        /*05ae*/ 	.short	(.L_283 - .L_282)
	.align		4
.L_282:
        /*05b0*/ 	.word	index@(_Z35group_norm_nhwc_bwd_one_pass_kernelI11Bf16IOFp16WLi512ELi40ELi640EEv26Group_norm_nhwc_bwd_params)
        /*05b4*/ 	.word	0x00000000


	//----- nvinfo : EIATTR_REGCOUNT
	.align		4
.L_283:
        /*05b8*/ 	.byte	0x04, 0x2f
        /*05ba*/ 	.short	(.L_285 - .L_284)
	.align		4
.L_284:
        /*05bc*/ 	.word	index@(_Z35group_norm_nhwc_bwd_one_pass_kernelI11Bf16IOFp16WLi256ELi40ELi640EEv26Group_norm_nhwc_bwd_params)
        /*05c0*/ 	.word	0x00000060


	//----- nvinfo : EIATTR_FRAME_SIZE
	.align		4
.L_285:
        /*05c4*/ 	.byte	0x04, 0x11
        /*05c6*/ 	.short	(.L_287 - .L_286)
	.align		4
.L_286:
        /*05c8*/ 	.word	index@(_Z35group_norm_nhwc_bwd_one_pass_kernelI11Bf16IOFp16WLi256ELi40ELi640EEv26Group_norm_nhwc_bwd_params)
        /*05cc*/ 	.word	0x00000000


	//----- nvinfo : EIATTR_REGCOUNT
	.align		4
.L_287:
        /*05d0*/ 	.byte	0x04, 0x2f
        /*05d2*/ 	.short	(.L_289 - .L_288)
	.align		4
.L_288:
        /*05d4*/ 	.word	index@(_Z35group_norm_nhwc_bwd_one_pass_kernelI11Bf16IOFp16WLi128ELi40ELi640EEv26Group_norm_nhwc_bwd_params)
        /*05d8*/ 	.word	0x00000030


	//----- nvinfo : EIATTR_FRAME_SIZE
	.align		4
.L_289:
        /*05dc*/ 	.byte	0x04, 0x11
        /*05de*/ 	.short	(.L_291 - .L_290)
	.align		4
.L_290:
        /*05e0*/ 	.word	index@(_Z35group_norm_nhwc_bwd_one_pass_kernelI11Bf16IOFp16WLi128ELi40ELi640EEv26Group_norm_nhwc_bwd_params)
        /*05e4*/ 	.word	0x00000000


	//----- nvinfo : EIATTR_REGCOUNT
	.align		4
.L_291:
        /*05e8*/ 	.byte	0x04, 0x2f
        /*05ea*/ 	.short	(.L_293 - .L_292)
	.align		4
.L_292:
        /*05ec*/ 	.word	index@(_Z35group_norm_nhwc_bwd_one_pass_kernelI11Bf16IOFp16WLi64ELi40ELi640EEv26Group_norm_nhwc_bwd_params)
        /*05f0*/ 	.word	0x00000030


	//----- nvinfo : EIATTR_FRAME_SIZE
	.align		4
.L_293:
        /*05f4*/ 	.byte	0x04, 0x11
        /*05f6*/ 	.short	(.L_295 - .L_294)
	.align		4
.L_294:
        /*05f8*/ 	.word	index@(_Z35group_norm_nhwc_bwd_one_pass_kernelI11Bf16IOFp16WLi64ELi40ELi640EEv26Group_norm_nhwc_bwd_params)
        /*05fc*/ 	.word	0x00000000


	//----- nvinfo : EIATTR_REGCOUNT
	.align		4
.L_295:
        /*0600*/ 	.byte	0x04, 0x2f
        /*0602*/ 	.short	(.L_297 - .L_296)
	.align		4
.L_296:
        /*0604*/ 	.word	index@(_Z35group_norm_nhwc_bwd_one_pass_kernelI11Bf16IOBf16WLi512ELi40ELi640EEv26Group_norm_nhwc_bwd_params)
        /*0608*/ 	.word	0x00000060


	//----- nvinfo : EIATTR_FRAME_SIZE
	.align		4
.L_297:
        /*060c*/ 	.byte	0x04, 0x11
        /*060e*/ 	.short	(.L_299 - .L_298)
	.align		4
.L_298:
        /*0610*/ 	.word	index@(_Z35group_norm_nhwc_bwd_one_pass_kernelI11Bf16IOBf16WLi512ELi40ELi640EEv26Group_norm_nhwc_bwd_params)
        /*0614*/ 	.word	0x00000000


	//----- nvinfo : EIATTR_REGCOUNT
	.align		4
.L_299:
        /*0618*/ 	.byte	0x04, 0x2f
        /*061a*/ 	.short	(.L_301 - .L_300)
	.align		4
.L_300:
        /*061c*/ 	.word	index@(_Z35group_norm_nhwc_bwd_one_pass_kernelI11Bf16IOBf16WLi256ELi40ELi640EEv26Group_norm_nhwc_bwd_params)
        /*0620*/ 	.word	0x00000060


	//----- nvinfo : EIATTR_FRAME_SIZE
	.align		4
.L_301:
        /*0624*/ 	.byte	0x04, 0x11
        /*0626*/ 	.short	(.L_303 - .L_302)
	.align		4
.L_302:
        /*0628*/ 	.word	index@(_Z35group_norm_nhwc_bwd_one_pass_kernelI11Bf16IOBf16WLi256ELi40ELi640EEv26Group_norm_nhwc_bwd_params)
        /*062c*/ 	.word	0x00000000


	//----- nvinfo : EIATTR_REGCOUNT
	.align		4
.L_303:
        /*0630*/ 	.byte	0x04, 0x2f
        /*0632*/ 	.short	(.L_305 - .L_304)
	.align		4
.L_304:
        /*0634*/ 	.word	index@(_Z35group_norm_nhwc_bwd_one_pass_kernelI11Bf16IOBf16WLi128ELi40ELi640EEv26Group_norm_nhwc_bwd_params)
        /*0638*/ 	.word	0x00000030


	//----- nvinfo : EIATTR_FRAME_SIZE
	.align		4
.L_305:
        /*063c*/ 	.byte	0x04, 0x11
        /*063e*/ 	.short	(.L_307 - .L_306)
	.align		4
.L_306:
        /*0640*/ 	.word	index@(_Z35group_norm_nhwc_bwd_one_pass_kernelI11Bf16IOBf16WLi128ELi40ELi640EEv26Group_norm_nhwc_bwd_params)
        /*0644*/ 	.word	0x00000000


	//----- nvinfo : EIATTR_REGCOUNT
	.align		4
.L_307:
        /*0648*/ 	.byte	0x04, 0x2f
        /*064a*/ 	.short	(.L_309 - .L_308)
	.align		4
.L_308:
        /*064c*/ 	.word	index@(_Z35group_norm_nhwc_bwd_one_pass_kernelI11Bf16IOBf16WLi64ELi40ELi640EEv26Group_norm_nhwc_bwd_params)
        /*0650*/ 	.word	0x00000030


	//----- nvinfo : EIATTR_FRAME_SIZE
	.align		4
.L_309:
        /*0654*/ 	.byte	0x04, 0x11
        /*0656*/ 	.short	(.L_311 - .L_310)
	.align		4
.L_310:
        /*0658*/ 	.word	index@(_Z35group_norm_nhwc_bwd_one_pass_kernelI11Bf16IOBf16WLi64ELi40ELi640EEv26Group_norm_nhwc_bwd_params)
        /*065c*/ 	.word	0x00000000


	//----- nvinfo : EIATTR_REGCOUNT
	.align		4
.L_311:
        /*0660*/ 	.byte	0x04, 0x2f
        /*0662*/ 	.short	(.L_313 - .L_312)
	.align		4
.L_312:
        /*0664*/ 	.word	index@(_Z35group_norm_nhwc_bwd_one_pass_kernelI11Bf16IOFp32WLi512ELi40ELi640EEv26Group_norm_nhwc_bwd_params)
        /*0668*/ 	.word	0x00000060


	//----- nvinfo : EIATTR_FRAME_SIZE
	.align		4
.L_313:
        /*066c*/ 	.byte	0x04, 0x11
        /*066e*/ 	.short	(.L_315 - .L_314)
	.align		4
.L_314:
        /*0670*/ 	.word	index@(_Z35group_norm_nhwc_bwd_one_pass_kernelI11Bf16IOFp32WLi512ELi40ELi640EEv26Group_norm_nhwc_bwd_params)
        /*0674*/ 	.word	0x00000000


	//----- nvinfo : EIATTR_REGCOUNT
	.align		4
.L_315:
        /*0678*/ 	.byte	0x04, 0x2f
        /*067a*/ 	.short	(.L_317 - .L_316)
	.align		4
.L_316:
        /*067c*/ 	.word	index@(_Z35group_norm_nhwc_bwd_one_pass_kernelI11Bf16IOFp32WLi256ELi40ELi640EEv26Group_norm_nhwc_bwd_params)
        /*0680*/ 	.word	0x00000060


	//----- nvinfo : EIATTR_FRAME_SIZE
	.align		4
.L_317:
        /*0684*/ 	.byte	0x04, 0x11
        /*0686*/ 	.short	(.L_319 - .L_318)
	.align		4
.L_318:
        /*0688*/ 	.word	index@(_Z35group_norm_nhwc_bwd_one_pass_kernelI11Bf16IOFp32WLi256ELi40ELi640EEv26Group_norm_nhwc_bwd_params)
        /*068c*/ 	.word	0x00000000


	//----- nvinfo : EIATTR_REGCOUNT
	.align		4
.L_319:
        /*0690*/ 	.byte	0x04, 0x2f
        /*0692*/ 	.short	(.L_321 - .L_320)
	.align		4
.L_320:
        /*0694*/ 	.word	index@(_Z35group_norm_nhwc_bwd_one_pass_kernelI11Bf16IOFp32WLi128ELi40ELi640EEv26Group_norm_nhwc_bwd_params)
        /*0698*/ 	.word	0x00000030


	//----- nvinfo : EIATTR_FRAME_SIZE
	.align		4
.L_321:
        /*069c*/ 	.byte	0x04, 0x11
        /*069e*/ 	.short	(.L_323 - .L_322)
	.align		4
.L_322:
        /*06a0*/ 	.word	index@(_Z35group_norm_nhwc_bwd_one_pass_kernelI11Bf16IOFp32WLi128ELi40ELi640EEv26Group_norm_nhwc_bwd_params)
        /*06a4*/ 	.word	0x00000000


	//----- nvinfo : EIATTR_REGCOUNT
	.align		4
.L_323:
        /*06a8*/ 	.byte	0x04, 0x2f
        /*06aa*/ 	.short	(.L_325 - .L_324)
	.align		4
.L_324:
        /*06ac*/ 	.word	index@(_Z35group_norm_nhwc_bwd_one_pass_kernelI11Bf16IOFp32WLi64ELi40ELi640EEv26Group_norm_nhwc_bwd_params)
        /*06b0*/ 	.word	0x00000030


	//----- nvinfo : EIATTR_FRAME_SIZE
	.align		4
.L_325:
        /*06b4*/ 	.byte	0x04, 0x11
        /*06b6*/ 	.short	(.L_327 - .L_326)
	.align		4
.L_326:
        /*06b8*/ 	.word	index@(_Z35group_norm_nhwc_bwd_one_pass_kernelI11Bf16IOFp32WLi64ELi40ELi640EEv26Group_norm_nhwc_bwd_params)
        /*06bc*/ 	.word	0x00000000


	//----- nvinfo : EIATTR_REGCOUNT
	.align		4
.L_327:
        /*06c0*/ 	.byte	0x04, 0x2f
        /*06c2*/ 	.short	(.L_329 - .L_328)
	.align		4
.L_328:
        /*06c4*/ 	.word	index@(_ZN3cub17CUB_300001_SM_8006detail11EmptyKernelIvEEvv)
        /*06c8*/ 	.word	0x00000004


	//----- nvinfo : EIATTR_FRAME_SIZE
	.align		4
.L_329:
        /*06cc*/ 	.byte	0x04, 0x11
        /*06ce*/ 	.short	(.L_331 - .L_330)
	.align		4
.L_330:
        /*06d0*/ 	.word	index@(_ZN3cub17CUB_300001_SM_8006detail11EmptyKernelIvEEvv)
        /*06d4*/ 	.word	0x00000000


	//----- nvinfo : EIATTR_MIN_STACK_SIZE
	.align		4
.L_331:
        /*06d8*/ 	.byte	0x04, 0x12
        /*06da*/ 	.short	(.L_333 - .L_332)
	.align		4
.L_332:
        /*06dc*/ 	.word	index@(_ZN3cub17CUB_300001_SM_8006detail11EmptyKernelIvEEvv)
        /*06e0*/ 	.word	0x00000000


	//----- nvinfo : EIATTR_MIN_STACK_SIZE
	.align		4
.L_333:
        /*06e4*/ 	.byte	0x04, 0x12
        /*06e6*/ 	.short	(.L_335 - .L_334)
	.align		4
.L_334:
        /*06e8*/ 	.word	index@(_Z35group_norm_nhwc_bwd_one_pass_kernelI11Bf16IOFp32WLi64ELi40ELi640EEv26Group_norm_nhwc_bwd_params)
        /*06ec*/ 	.word	0x00000000


	//----- nvinfo : EIATTR_MIN_STACK_SIZE
	.align		4
.L_335:
        /*06f0*/ 	.byte	0x04, 0x12
        /*06f2*/ 	.short	(.L_337 - .L_336)
	.align		4
.L_336:
        /*06f4*/ 	.word	index@(_Z35group_norm_nhwc_bwd_one_pass_kernelI11Bf16IOFp32WLi128ELi40ELi640EEv26Group_norm_nhwc_bwd_params)
        /*06f8*/ 	.word	0x00000000


	//----- nvinfo : EIATTR_MIN_STACK_SIZE
	.align		4
.L_337:
        /*06fc*/ 	.byte	0x04, 0x12
        /*06fe*/ 	.short	(.L_339 - .L_338)
	.align		4
.L_338:
        /*0700*/ 	.word	index@(_Z35group_norm_nhwc_bwd_one_pass_kernelI11Bf16IOFp32WLi256ELi40ELi640EEv26Group_norm_nhwc_bwd_params)
        /*0704*/ 	.word	0x00000000


	//----- nvinfo : EIATTR_MIN_STACK_SIZE
	.align		4
.L_339:
        /*0708*/ 	.byte	0x04, 0x12
        /*070a*/ 	.short	(.L_341 - .L_340)
	.align		4
.L_340:
        /*070c*/ 	.word	index@(_Z35group_norm_nhwc_bwd_one_pass_kernelI11Bf16IOFp32WLi512ELi40ELi640EEv26Group_norm_nhwc_bwd_params)
        /*0710*/ 	.word	0x00000000


	//----- nvinfo : EIATTR_MIN_STACK_SIZE
	.align		4
.L_341:
        /*0714*/ 	.byte	0x04, 0x12
        /*0716*/ 	.short	(.L_343 - .L_342)
	.align		4
.L_342:
        /*0718*/ 	.word	index@(_Z35group_norm_nhwc_bwd_one_pass_kernelI11Bf16IOBf16WLi64ELi40ELi640EEv26Group_norm_nhwc_bwd_params)
        /*071c*/ 	.word	0x00000000


	//----- nvinfo : EIATTR_MIN_STACK_SIZE
	.align		4
.L_343:
        /*0720*/ 	.byte	0x04, 0x12
        /*0722*/ 	.short	(.L_345 - .L_344)
	.align		4
.L_344:
        /*0724*/ 	.word	index@(_Z35group_norm_nhwc_bwd_one_pass_kernelI11Bf16IOBf16WLi128ELi40ELi640EEv26Group_norm_nhwc_bwd_params)
        /*0728*/ 	.word	0x00000000


	//----- nvinfo : EIATTR_MIN_STACK_SIZE
	.align		4
.L_345:
        /*072c*/ 	.byte	0x04, 0x12
        /*072e*/ 	.short	(.L_347 - .L_346)
	.align		4
.L_346:
        /*0730*/ 	.word	index@(_Z35group_norm_nhwc_bwd_one_pass_kernelI11Bf16IOBf16WLi256ELi40ELi640EEv26Group_norm_nhwc_bwd_params)
        /*0734*/ 	.word	0x00000000


	//----- nvinfo : EIATTR_MIN_STACK_SIZE
	.align		4
.L_347:
        /*0738*/ 	.byte	0x04, 0x12
        /*073a*/ 	.short	(.L_349 - .L_348)
	.align		4
.L_348:
        /*073c*/ 	.word	index@(_Z35group_norm_nhwc_bwd_one_pass_kernelI11Bf16IOBf16WLi512ELi40ELi640EEv26Group_norm_nhwc_bwd_params)
        /*0740*/ 	.word	0x00000000


	//----- nvinfo : EIATTR_MIN_STACK_SIZE
	.align		4
.L_349:
        /*0744*/ 	.byte	0x04, 0x12
        /*0746*/ 	.short	(.L_351 - .L_350)
	.align		4
.L_350:
        /*0748*/ 	.word	index@(_Z35group_norm_nhwc_bwd_one_pass_kernelI11Bf16IOFp16WLi64ELi40ELi640EEv26Group_norm_nhwc_bwd_params)
        /*074c*/ 	.word	0x00000000


	//----- nvinfo : EIATTR_MIN_STACK_SIZE
	.align		4
.L_351:
        /*0750*/ 	.byte	0x04, 0x12
        /*0752*/ 	.short	(.L_353 - .L_352)
	.align		4
.L_352:
        /*0754*/ 	.word	index@(_Z35group_norm_nhwc_bwd_one_pass_kernelI11Bf16IOFp16WLi128ELi40ELi640EEv26Group_norm_nhwc_bwd_params)
        /*0758*/ 	.word	0x00000000


	//----- nvinfo : EIATTR_MIN_STACK_SIZE
	.align		4
.L_353:
        /*075c*/ 	.byte	0x04, 0x12
        /*075e*/ 	.short	(.L_355 - .L_354)
	.align		4
.L_354:
        /*0760*/ 	.word	index@(_Z35group_norm_nhwc_bwd_one_pass_kernelI11Bf16IOFp16WLi256ELi40ELi640EEv26Group_norm_nhwc_bwd_params)
        /*0764*/ 	.word	0x00000000


	//----- nvinfo : EIATTR_MIN_STACK_SIZE
	.align		4
.L_355:
        /*0768*/ 	.byte	0x04, 0x12
        /*076a*/ 	.short	(.L_357 - .L_356)
	.align		4
.L_356:
        /*076c*/ 	.word	index@(_Z35group_norm_nhwc_bwd_one_pass_kernelI11Bf16IOFp16WLi512ELi40ELi640EEv26Group_norm_nhwc_bwd_params)
        /*0770*/ 	.word	0x00000000


	//----- nvinfo : EIATTR_MIN_STACK_SIZE
	.align		4
.L_357:
        /*0774*/ 	.byte	0x04, 0x12
        /*0776*/ 	.short	(.L_359 - .L_358)
	.align		4
.L_358:
        /*0778*/ 	.word	index@(_Z35group_norm_nhwc_bwd_one_pass_kernelI11Fp16IOFp32WLi64ELi40ELi640EEv26Group_norm_nhwc_bwd_params)
        /*077c*/ 	.word	0x00000000


	//----- nvinfo : EIATTR_MIN_STACK_SIZE
	.align		4
.L_359:
        /*0780*/ 	.byte	0x04, 0x12
        /*0782*/ 	.short	(.L_361 - .L_360)
	.align		4
.L_360:
        /*0784*/ 	.word	index@(_Z35group_norm_nhwc_bwd_one_pass_kernelI11Fp16IOFp32WLi128ELi40ELi640EEv26Group_norm_nhwc_bwd_params)
        /*0788*/ 	.word	0x00000000


	//----- nvinfo : EIATTR_MIN_STACK_SIZE
	.align		4
.L_361:
        /*078c*/ 	.byte	0x04, 0x12
        /*078e*/ 	.short	(.L_363 - .L_362)
	.align		4
.L_362:
        /*0790*/ 	.word	index@(_Z35group_norm_nhwc_bwd_one_pass_kernelI11Fp16IOFp32WLi256ELi40ELi640EEv26Group_norm_nhwc_bwd_params)
        /*0794*/ 	.word	0x00000000


	//----- nvinfo : EIATTR_MIN_STACK_SIZE
	.align		4
.L_363:
        /*0798*/ 	.byte	0x04, 0x12
        /*079a*/ 	.short	(.L_365 - .L_364)
	.align		4
.L_364:
        /*079c*/ 	.word	index@(_Z35group_norm_nhwc_bwd_one_pass_kernelI11Fp16IOFp32WLi512ELi40ELi640EEv26Group_norm_nhwc_bwd_params)
        /*07a0*/ 	.word	0x00000000


	//----- nvinfo : EIATTR_MIN_STACK_SIZE
	.align		4
.L_365:
        /*07a4*/ 	.byte	0x04, 0x12
        /*07a6*/ 	.short	(.L_367 - .L_366)
	.align		4
.L_366:
        /*07a8*/ 	.word	index@(_Z35group_norm_nhwc_bwd_one_pass_kernelI11Fp16IOBf16WLi64ELi40ELi640EEv26Group_norm_nhwc_bwd_params)
        /*07ac*/ 	.word	0x00000000


	//----- nvinfo : EIATTR_MIN_STACK_SIZE
	.align		4
.L_367:
        /*07b0*/ 	.byte	0x04, 0x12
        /*07b2*/ 	.short	(.L_369 - .L_368)
	.align		4
.L_368:
        /*07b4*/ 	.word	index@(_Z35group_norm_nhwc_bwd_one_pass_kernelI11Fp16IOBf16WLi128ELi40ELi640EEv26Group_norm_nhwc_bwd_params)
        /*07b8*/ 	.word	0x00000000


	//----- nvinfo : EIATTR_MIN_STACK_SIZE
	.align		4
.L_369:
        /*07bc*/ 	.byte	0x04, 0x12
        /*07be*/ 	.short	(.L_371 - .L_370)
	.align		4
.L_370:
        /*07c0*/ 	.word	index@(_Z35group_norm_nhwc_bwd_one_pass_kernelI11Fp16IOBf16WLi256ELi40ELi640EEv26Group_norm_nhwc_bwd_params)
        /*07c4*/ 	.word	0x00000000


	//----- nvinfo : EIATTR_MIN_STACK_SIZE
	.align		4
.L_371:
        /*07c8*/ 	.byte	0x04, 0x12
        /*07ca*/ 	.short	(.L_373 - .L_372)
	.align		4
.L_372:
        /*07cc*/ 	.word	index@(_Z35group_norm_nhwc_bwd_one_pass_kernelI11Fp16IOBf16WLi512ELi40ELi640EEv26Group_norm_nhwc_bwd_params)
        /*07d0*/ 	.word	0x00000000


	//----- nvinfo : EIATTR_MIN_STACK_SIZE
	.align		4
.L_373:
        /*07d4*/ 	.byte	0x04, 0x12
        /*07d6*/ 	.short	(.L_375 - .L_374)
	.align		4
.L_374:
        /*07d8*/ 	.word	index@(_Z35group_norm_nhwc_bwd_one_pass_kernelI11Fp16IOFp16WLi64ELi40ELi640EEv26Group_norm_nhwc_bwd_params)
        /*07dc*/ 	.word	0x00000000


	//----- nvinfo : EIATTR_MIN_STACK_SIZE
	.align		4
.L_375:
        /*07e0*/ 	.byte	0x04, 0x12
        /*07e2*/ 	.short	(.L_377 - .L_376)
	.align		4
.L_376:
        /*07e4*/ 	.word	index@(_Z35group_norm_nhwc_bwd_one_pass_kernelI11Fp16IOFp16WLi128ELi40ELi640EEv26Group_norm_nhwc_bwd_params)
        /*07e8*/ 	.word	0x00000000


	//----- nvinfo : EIATTR_MIN_STACK_SIZE
	.align		4
.L_377:
        /*07ec*/ 	.byte	0x04, 0x12
        /*07ee*/ 	.short	(.L_379 - .L_378)
	.align		4
.L_378:
        /*07f0*/ 	.word	index@(_Z35group_norm_nhwc_bwd_one_pass_kernelI11Fp16IOFp16WLi256ELi40ELi640EEv26Group_norm_nhwc_bwd_params)
        /*07f4*/ 	.word	0x00000000


	//----- nvinfo : EIATTR_MIN_STACK_SIZE
	.align		4
.L_379:
        /*07f8*/ 	.byte	0x04, 0x12
        /*07fa*/ 	.short	(.L_381 - .L_380)
	.align		4
.L_380:
        /*07fc*/ 	.word	index@(_Z35group_norm_nhwc_bwd_one_pass_kernelI11Fp16IOFp16WLi512ELi40ELi640EEv26Group_norm_nhwc_bwd_params)
        /*0800*/ 	.word	0x00000000


	//----- nvinfo : EIATTR_MIN_STACK_SIZE
	.align		4
.L_381:
        /*0804*/ 	.byte	0x04, 0x12
        /*0806*/ 	.short	(.L_383 - .L_382)
	.align		4
.L_382:
        /*0808*/ 	.word	index@(_Z35group_norm_nhwc_bwd_one_pass_kernelI11Fp32IOFp32WLi64ELi40ELi640EEv26Group_norm_nhwc_bwd_params)
        /*080c*/ 	.word	0x00000000


	//----- nvinfo : EIATTR_MIN_STACK_SIZE
	.align		4
.L_383:
        /*0810*/ 	.byte	0x04, 0x12
        /*0812*/ 	.short	(.L_385 - .L_384)
	.align		4
.L_384:
        /*0814*/ 	.word	index@(_Z35group_norm_nhwc_bwd_one_pass_kernelI11Fp32IOFp32WLi128ELi40ELi640EEv26Group_norm_nhwc_bwd_params)
        /*0818*/ 	.word	0x00000000


	//----- nvinfo : EIATTR_MIN_STACK_SIZE
	.align		4
.L_385:
        /*081c*/ 	.byte	0x04, 0x12
        /*081e*/ 	.short	(.L_387 - .L_386)
	.align		4
.L_386:
        /*0820*/ 	.word	index@(_Z35group_norm_nhwc_bwd_one_pass_kernelI11Fp32IOFp32WLi256ELi40ELi640EEv26Group_norm_nhwc_bwd_params)
        /*0824*/ 	.word	0x00000000


	//----- nvinfo : EIATTR_MIN_STACK_SIZE
	.align		4
.L_387:
        /*0828*/ 	.byte	0x04, 0x12
        /*082a*/ 	.short	(.L_389 - .L_388)
	.align		4
.L_388:
        /*082c*/ 	.word	index@(_Z35group_norm_nhwc_bwd_one_pass_kernelI11Fp32IOFp32WLi512ELi40ELi640EEv26Group_norm_nhwc_bwd_params)
        /*0830*/ 	.word	0x00000008


	//----- nvinfo : EIATTR_MIN_STACK_SIZE
	.align		4
.L_389:
        /*0834*/ 	.byte	0x04, 0x12
        /*0836*/ 	.short	(.L_391 - .L_390)
	.align		4
.L_390:
        /*0838*/ 	.word	index@(_Z35group_norm_nhwc_bwd_one_pass_kernelI11Fp32IOBf16WLi64ELi40ELi640EEv26Group_norm_nhwc_bwd_params)
        /*083c*/ 	.word	0x00000000


	//----- nvinfo : EIATTR_MIN_STACK_SIZE
	.align		4
.L_391:
        /*0840*/ 	.byte	0x04, 0x12
        /*0842*/ 	.short	(.L_393 - .L_392)
	.align		4
.L_392:
        /*0844*/ 	.word	index@(_Z35group_norm_nhwc_bwd_one_pass_kernelI11Fp32IOBf16WLi128ELi40ELi640EEv26Group_norm_nhwc_bwd_params)
        /*0848*/ 	.word	0x00000000


	//----- nvinfo : EIATTR_MIN_STACK_SIZE
	.align		4
.L_393:
        /*084c*/ 	.byte	0x04, 0x12
        /*084e*/ 	.short	(.L_395 - .L_394)
	.align		4
.L_394:
        /*0850*/ 	.word	index@(_Z35group_norm_nhwc_bwd_one_pass_kernelI11Fp32IOBf16WLi256ELi40ELi640EEv26Group_norm_nhwc_bwd_params)
        /*0854*/ 	.word	0x00000000


	//----- nvinfo : EIATTR_MIN_STACK_SIZE
	.align		4
.L_395:
        /*0858*/ 	.byte	0x04, 0x12
        /*085a*/ 	.short	(.L_397 - .L_396)
	.align		4
.L_396:
        /*085c*/ 	.word	index@(_Z35group_norm_nhwc_bwd_one_pass_kernelI11Fp32IOBf16WLi512ELi40ELi640EEv26Group_norm_nhwc_bwd_params)
        /*0860*/ 	.word	0x00000008


	//----- nvinfo : EIATTR_MIN_STACK_SIZE
	.align		4
.L_397:
        /*0864*/ 	.byte	0x04, 0x12
        /*0866*/ 	.short	(.L_399 - .L_398)
	.align		4
.L_398:
        /*0868*/ 	.word	index@(_Z35group_norm_nhwc_bwd_one_pass_kernelI11Fp32IOFp16WLi64ELi40ELi640EEv26Group_norm_nhwc_bwd_params)
        /*086c*/ 	.word	0x00000000


	//----- nvinfo : EIATTR_MIN_STACK_SIZE
	.align		4
.L_399:
        /*0870*/ 	.byte	0x04, 0x12
        /*0872*/ 	.short	(.L_401 - .L_400)
	.align		4
.L_400:
        /*0874*/ 	.word	index@(_Z35group_norm_nhwc_bwd_one_pass_kernelI11Fp32IOFp16WLi128ELi40ELi640EEv26Group_norm_nhwc_bwd_params)
        /*0878*/ 	.word	0x00000000


	//----- nvinfo : EIATTR_MIN_STACK_SIZE
	.align		4
.L_401:
        /*087c*/ 	.byte	0x04, 0x12
        /*087e*/ 	.short	(.L_403 - .L_402)
	.align		4
.L_402:
        /*0880*/ 	.word	index@(_Z35group_norm_nhwc_bwd_one_pass_kernelI11Fp32IOFp16WLi256ELi40ELi640EEv26Group_norm_nhwc_bwd_params)
        /*0884*/ 	.word	0x00000000


	//----- nvinfo : EIATTR_MIN_STACK_SIZE
	.align		4
.L_403:
        /*0888*/ 	.byte	0x04, 0x12
        /*088a*/ 	.short	(.L_405 - .L_404)
	.align		4
.L_404:
        /*088c*/ 	.word	index@(_Z35group_norm_nhwc_bwd_one_pass_kernelI11Fp32IOFp16WLi512ELi40ELi640EEv26Group_norm_nhwc_bwd_params)
        /*0890*/ 	.word	0x00000008


	//----- nvinfo : EIATTR_MIN_STACK_SIZE
	.align		4
.L_405:
        /*0894*/ 	.byte	0x04, 0x12
        /*0896*/ 	.short	(.L_407 - .L_406)
	.align		4
.L_406:
        /*0898*/ 	.word	index@(_Z35group_norm_nhwc_fwd_one_pass_kernelI11Bf16IOFp32WLi64ELi40ELi640EEv26Group_norm_nhwc_fwd_params)
        /*089c*/ 	.word	0x00000000


	//----- nvinfo : EIATTR_MIN_STACK_SIZE
	.align		4
.L_407:
        /*08a0*/ 	.byte	0x04, 0x12
        /*08a2*/ 	.short	(.L_409 - .L_408)
	.align		4
.L_408:
        /*08a4*/ 	.word	index@(_Z35group_norm_nhwc_fwd_one_pass_kernelI11Bf16IOFp32WLi128ELi40ELi640EEv26Group_norm_nhwc_fwd_params)
        /*08a8*/ 	.word	0x00000000


	//----- nvinfo : EIATTR_MIN_STACK_SIZE
	.align		4
.L_409:
        /*08ac*/ 	.byte	0x04, 0x12
        /*08ae*/ 	.short	(.L_411 - .L_410)
	.align		4
.L_410:
        /*08b0*/ 	.word	index@(_Z35group_norm_nhwc_fwd_one_pass_kernelI11Bf16IOFp32WLi256ELi40ELi640EEv26Group_norm_nhwc_fwd_params)
        /*08b4*/ 	.word	0x00000000


	//----- nvinfo : EIATTR_MIN_STACK_SIZE
	.align		4
.L_411:
        /*08b8*/ 	.byte	0x04, 0x12
        /*08ba*/ 	.short	(.L_413 - .L_412)
	.align		4
.L_412:
        /*08bc*/ 	.word	index@(_Z35group_norm_nhwc_fwd_one_pass_kernelI11Bf16IOFp32WLi512ELi40ELi640EEv26Group_norm_nhwc_fwd_params)
        /*08c0*/ 	.word	0x00000000


	//----- nvinfo : EIATTR_MIN_STACK_SIZE
	.align		4
.L_413:
        /*08c4*/ 	.byte	0x04, 0x12
        /*08c6*/ 	.short	(.L_415 - .L_414)
	.align		4
.L_414:
        /*08c8*/ 	.word	index@(_Z35group_norm_nhwc_fwd_one_pass_kernelI11Bf16IOBf16WLi64ELi40ELi640EEv26Group_norm_nhwc_fwd_params)
        /*08cc*/ 	.word	0x00000000


	//----- nvinfo : EIATTR_MIN_STACK_SIZE
	.align		4
.L_415:
        /*08d0*/ 	.byte	0x04, 0x12
        /*08d2*/ 	.short	(.L_417 - .L_416)
	.align		4
.L_416:
        /*08d4*/ 	.word	index@(_Z35group_norm_nhwc_fwd_one_pass_kernelI11Bf16IOBf16WLi128ELi40ELi640EEv26Group_norm_nhwc_fwd_params)
        /*08d8*/ 	.word	0x00000000


	//----- nvinfo : EIATTR_MIN_STACK_SIZE
	.align		4
.L_417:
        /*08dc*/ 	.byte	0x04, 0x12
        /*08de*/ 	.short	(.L_419 - .L_418)
	.align		4
.L_418:
        /*08e0*/ 	.word	index@(_Z35group_norm_nhwc_fwd_one_pass_kernelI11Bf16IOBf16WLi256ELi40ELi640EEv26Group_norm_nhwc_fwd_params)
        /*08e4*/ 	.word	0x00000000


	//----- nvinfo : EIATTR_MIN_STACK_SIZE
	.align		4
.L_419:
        /*08e8*/ 	.byte	0x04, 0x12
        /*08ea*/ 	.short	(.L_421 - .L_420)
	.align		4
.L_420:
        /*08ec*/ 	.word	index@(_Z35group_norm_nhwc_fwd_one_pass_kernelI11Bf16IOBf16WLi512ELi40ELi640EEv26Group_norm_nhwc_fwd_params)
        /*08f0*/ 	.word	0x00000000


	//----- nvinfo : EIATTR_MIN_STACK_SIZE
	.align		4
.L_421:
        /*08f4*/ 	.byte	0x04, 0x12
        /*08f6*/ 	.short	(.L_423 - .L_422)
	.align		4
.L_422:
        /*08f8*/ 	.word	index@(_Z35group_norm_nhwc_fwd_one_pass_kernelI11Bf16IOFp16WLi64ELi40ELi640EEv26Group_norm_nhwc_fwd_params)
        /*08fc*/ 	.word	0x00000000


	//----- nvinfo : EIATTR_MIN_STACK_SIZE
	.align		4
.L_423:
        /*0900*/ 	.byte	0x04, 0x12
        /*0902*/ 	.short	(.L_425 - .L_424)
	.align		4
.L_424:
        /*0904*/ 	.word	index@(_Z35group_norm_nhwc_fwd_one_pass_kernelI11Bf16IOFp16WLi128ELi40ELi640EEv26Group_norm_nhwc_fwd_params)
        /*0908*/ 	.word	0x00000000


	//----- nvinfo : EIATTR_MIN_STACK_SIZE
	.align		4
.L_425:
        /*090c*/ 	.byte	0x04, 0x12
        /*090e*/ 	.short	(.L_427 - .L_426)
	.align		4
.L_426:
        /*0910*/ 	.word	index@(_Z35group_norm_nhwc_fwd_one_pass_kernelI11Bf16IOFp16WLi256ELi40ELi640EEv26Group_norm_nhwc_fwd_params)
        /*0914*/ 	.word	0x00000000


	//----- nvinfo : EIATTR_MIN_STACK_SIZE
	.align		4
.L_427:
        /*0918*/ 	.byte	0x04, 0x12
        /*091a*/ 	.short	(.L_429 - .L_428)
	.align		4
.L_428:
        /*091c*/ 	.word	index@(_Z35group_norm_nhwc_fwd_one_pass_kernelI11Bf16IOFp16WLi512ELi40ELi640EEv26Group_norm_nhwc_fwd_params)
        /*0920*/ 	.word	0x00000000


	//----- nvinfo : EIATTR_MIN_STACK_SIZE
	.align		4
.L_429:
        /*0924*/ 	.byte	0x04, 0x12
        /*0926*/ 	.short	(.L_431 - .L_430)
	.align		4
.L_430:
        /*0928*/ 	.word	index@(_Z35group_norm_nhwc_fwd_one_pass_kernelI11Fp16IOFp32WLi64ELi40ELi640EEv26Group_norm_nhwc_fwd_params)
        /*092c*/ 	.word	0x00000000


	//----- nvinfo : EIATTR_MIN_STACK_SIZE
	.align		4
.L_431:
        /*0930*/ 	.byte	0x04, 0x12
        /*0932*/ 	.short	(.L_433 - .L_432)
	.align		4
.L_432:
        /*0934*/ 	.word	index@(_Z35group_norm_nhwc_fwd_one_pass_kernelI11Fp16IOFp32WLi128ELi40ELi640EEv26Group_norm_nhwc_fwd_params)
        /*0938*/ 	.word	0x00000000


	//----- nvinfo : EIATTR_MIN_STACK_SIZE
	.align		4
.L_433:
        /*093c*/ 	.byte	0x04, 0x12
        /*093e*/ 	.short	(.L_435 - .L_434)
	.align		4
.L_434:
        /*0940*/ 	.word	index@(_Z35group_norm_nhwc_fwd_one_pass_kernelI11Fp16IOFp32WLi256ELi40ELi640EEv26Group_norm_nhwc_fwd_params)
        /*0944*/ 	.word	0x00000000


	//----- nvinfo : EIATTR_MIN_STACK_SIZE
	.align		4
.L_435:
        /*0948*/ 	.byte	0x04, 0x12
        /*094a*/ 	.short	(.L_437 - .L_436)
	.align		4
.L_436:
        /*094c*/ 	.word	index@(_Z35group_norm_nhwc_fwd_one_pass_kernelI11Fp16IOFp32WLi512ELi40ELi640EEv26Group_norm_nhwc_fwd_params)
        /*0950*/ 	.word	0x00000000


	//----- nvinfo : EIATTR_MIN_STACK_SIZE
	.align		4
.L_437:
        /*0954*/ 	.byte	0x04, 0x12
        /*0956*/ 	.short	(.L_439 - .L_438)
	.align		4
.L_438:
        /*0958*/ 	.word	index@(_Z35group_norm_nhwc_fwd_one_pass_kernelI11Fp16IOBf16WLi64ELi40ELi640EEv26Group_norm_nhwc_fwd_params)
        /*095c*/ 	.word	0x00000000


	//----- nvinfo : EIATTR_MIN_STACK_SIZE
	.align		4
.L_439:
        /*0960*/ 	.byte	0x04, 0x12
        /*0962*/ 	.short	(.L_441 - .L_440)
	.align		4
.L_440:
        /*0964*/ 	.word	index@(_Z35group_norm_nhwc_fwd_one_pass_kernelI11Fp16IOBf16WLi128ELi40ELi640EEv26Group_norm_nhwc_fwd_params)
        /*0968*/ 	.word	0x00000000


	//----- nvinfo : EIATTR_MIN_STACK_SIZE
	.align		4
.L_441:
        /*096c*/ 	.byte	0x04, 0x12
        /*096e*/ 	.short	(.L_443 - .L_442)
	.align		4
.L_442:
        /*0970*/ 	.word	index@(_Z35group_norm_nhwc_fwd_one_pass_kernelI11Fp16IOBf16WLi256ELi40ELi640EEv26Group_norm_nhwc_fwd_params)
        /*0974*/ 	.word	0x00000000


	//----- nvinfo : EIATTR_MIN_STACK_SIZE
	.align		4
.L_443:
        /*0978*/ 	.byte	0x04, 0x12
        /*097a*/ 	.short	(.L_445 - .L_444)
	.align		4
.L_444:
        /*097c*/ 	.word	index@(_Z35group_norm_nhwc_fwd_one_pass_kernelI11Fp16IOBf16WLi512ELi40ELi640EEv26Group_norm_nhwc_fwd_params)
        /*0980*/ 	.word	0x00000000


	//----- nvinfo : EIATTR_MIN_STACK_SIZE
	.align		4
.L_445:
        /*0984*/ 	.byte	0x04, 0x12
        /*0986*/ 	.short	(.L_447 - .L_446)
	.align		4
.L_446:
        /*0988*/ 	.word	index@(_Z35group_norm_nhwc_fwd_one_pass_kernelI11Fp16IOFp16WLi64ELi40ELi640EEv26Group_norm_nhwc_fwd_params)
        /*098c*/ 	.word	0x00000000


	//----- nvinfo : EIATTR_MIN_STACK_SIZE
	.align		4
.L_447:
        /*0990*/ 	.byte	0x04, 0x12
        /*0992*/ 	.short	(.L_449 - .L_448)
	.align		4
.L_448:
        /*0994*/ 	.word	index@(_Z35group_norm_nhwc_fwd_one_pass_kernelI11Fp16IOFp16WLi128ELi40ELi640EEv26Group_norm_nhwc_fwd_params)
        /*0998*/ 	.word	0x00000000


	//----- nvinfo : EIATTR_MIN_STACK_SIZE
	.align		4
.L_449:
        /*099c*/ 	.byte	0x04, 0x12
        /*099e*/ 	.short	(.L_451 - .L_450)
	.align		4
.L_450:
        /*09a0*/ 	.word	index@(_Z35group_norm_nhwc_fwd_one_pass_kernelI11Fp16IOFp16WLi256ELi40ELi640EEv26Group_norm_nhwc_fwd_params)
        /*09a4*/ 	.word	0x00000000


	//----- nvinfo : EIATTR_MIN_STACK_SIZE
	.align		4
.L_451:
        /*09a8*/ 	.byte	0x04, 0x12
        /*09aa*/ 	.short	(.L_453 - .L_452)
	.align		4
.L_452:
        /*09ac*/ 	.word	index@(_Z35group_norm_nhwc_fwd_one_pass_kernelI11Fp16IOFp16WLi512ELi40ELi640EEv26Group_norm_nhwc_fwd_params)
        /*09b0*/ 	.word	0x00000000


	//----- nvinfo : EIATTR_MIN_STACK_SIZE
	.align		4
.L_453:
        /*09b4*/ 	.byte	0x04, 0x12
        /*09b6*/ 	.short	(.L_455 - .L_454)
	.align		4
.L_454:
        /*09b8*/ 	.word	index@(_Z35group_norm_nhwc_fwd_one_pass_kernelI11Fp32IOFp32WLi64ELi40ELi640EEv26Group_norm_nhwc_fwd_params)
        /*09bc*/ 	.word	0x00000000


	//----- nvinfo : EIATTR_MIN_STACK_SIZE
	.align		4
.L_455:
        /*09c0*/ 	.byte	0x04, 0x12
        /*09c2*/ 	.short	(.L_457 - .L_456)
	.align		4
.L_456:
        /*09c4*/ 	.word	index@(_Z35group_norm_nhwc_fwd_one_pass_kernelI11Fp32IOFp32WLi128ELi40ELi640EEv26Group_norm_nhwc_fwd_params)
        /*09c8*/ 	.word	0x00000000


	//----- nvinfo : EIATTR_MIN_STACK_SIZE
	.align		4
.L_457:
        /*09cc*/ 	.byte	0x04, 0x12
        /*09ce*/ 	.short	(.L_459 - .L_458)
	.align		4
.L_458:
        /*09d0*/ 	.word	index@(_Z35group_norm_nhwc_fwd_one_pass_kernelI11Fp32IOFp32WLi256ELi40ELi640EEv26Group_norm_nhwc_fwd_params)
        /*09d4*/ 	.word	0x00000000


	//----- nvinfo : EIATTR_MIN_STACK_SIZE
	.align		4
.L_459:
        /*09d8*/ 	.byte	0x04, 0x12
        /*09da*/ 	.short	(.L_461 - .L_460)
	.align		4
.L_460:
        /*09dc*/ 	.word	index@(_Z35group_norm_nhwc_fwd_one_pass_kernelI11Fp32IOFp32WLi512ELi40ELi640EEv26Group_norm_nhwc_fwd_params)
        /*09e0*/ 	.word	0x00000000


	//----- nvinfo : EIATTR_MIN_STACK_SIZE
	.align		4
.L_461:
        /*09e4*/ 	.byte	0x04, 0x12
        /*09e6*/ 	.short	(.L_463 - .L_462)
	.align		4
.L_462:
        /*09e8*/ 	.word	index@(_Z35group_norm_nhwc_fwd_one_pass_kernelI11Fp32IOBf16WLi64ELi40ELi640EEv26Group_norm_nhwc_fwd_params)
        /*09ec*/ 	.word	0x00000000


	//----- nvinfo : EIATTR_MIN_STACK_SIZE
	.align		4
.L_463:
        /*09f0*/ 	.byte	0x04, 0x12
        /*09f2*/ 	.short	(.L_465 - .L_464)
	.align		4
.L_464:
        /*09f4*/ 	.word	index@(_Z35group_norm_nhwc_fwd_one_pass_kernelI11Fp32IOBf16WLi128ELi40ELi640EEv26Group_norm_nhwc_fwd_params)
        /*09f8*/ 	.word	0x00000000


	//----- nvinfo : EIATTR_MIN_STACK_SIZE
	.align		4
.L_465:
        /*09fc*/ 	.byte	0x04, 0x12
        /*09fe*/ 	.short	(.L_467 - .L_466)
	.align		4
.L_466:
        /*0a00*/ 	.word	index@(_Z35group_norm_nhwc_fwd_one_pass_kernelI11Fp32IOBf16WLi256ELi40ELi640EEv26Group_norm_nhwc_fwd_params)
        /*0a04*/ 	.word	0x00000000


	//----- nvinfo : EIATTR_MIN_STACK_SIZE
	.align		4
.L_467:
        /*0a08*/ 	.byte	0x04, 0x12
        /*0a0a*/ 	.short	(.L_469 - .L_468)
	.align		4
.L_468:
        /*0a0c*/ 	.word	index@(_Z35group_norm_nhwc_fwd_one_pass_kernelI11Fp32IOBf16WLi512ELi40ELi640EEv26Group_norm_nhwc_fwd_params)
        /*0a10*/ 	.word	0x00000000


	//----- nvinfo : EIATTR_MIN_STACK_SIZE
	.align		4
.L_469:
        /*0a14*/ 	.byte	0x04, 0x12
        /*0a16*/ 	.short	(.L_471 - .L_470)
	.align		4
.L_470:
        /*0a18*/ 	.word	index@(_Z35group_norm_nhwc_fwd_one_pass_kernelI11Fp32IOFp16WLi64ELi40ELi640EEv26Group_norm_nhwc_fwd_params)
        /*0a1c*/ 	.word	0x00000000


	//----- nvinfo : EIATTR_MIN_STACK_SIZE
	.align		4
.L_471:
        /*0a20*/ 	.byte	0x04, 0x12
        /*0a22*/ 	.short	(.L_473 - .L_472)
	.align		4
.L_472:
        /*0a24*/ 	.word	index@(_Z35group_norm_nhwc_fwd_one_pass_kernelI11Fp32IOFp16WLi128ELi40ELi640EEv26Group_norm_nhwc_fwd_params)
        /*0a28*/ 	.word	0x00000000


	//----- nvinfo : EIATTR_MIN_STACK_SIZE
	.align		4
.L_473:
        /*0a2c*/ 	.byte	0x04, 0x12
        /*0a2e*/ 	.short	(.L_475 - .L_474)
	.align		4
.L_474:
        /*0a30*/ 	.word	index@(_Z35group_norm_nhwc_fwd_one_pass_kernelI11Fp32IOFp16WLi256ELi40ELi640EEv26Group_norm_nhwc_fwd_params)
        /*0a34*/ 	.word	0x00000000


	//----- nvinfo : EIATTR_MIN_STACK_SIZE
	.align		4
.L_475:
        /*0a38*/ 	.byte	0x04, 0x12
        /*0a3a*/ 	.short	(.L_477 - .L_476)
	.align		4
.L_476:
        /*0a3c*/ 	.word	index@(_Z35group_norm_nhwc_fwd_one_pass_kernelI11Fp32IOFp16WLi512ELi40ELi640EEv26Group_norm_nhwc_fwd_params)
        /*0a40*/ 	.word	0x00000000
.L_477:


//--------------------- .nv.info._ZN3cub17CUB_300001_SM_8006detail11EmptyKernelIvEEvv --------------------------
	.section	.nv.info._ZN3cub17CUB_300001_SM_8006detail11EmptyKernelIvEEvv,"",@"SHT_CUDA_INFO"
	.sectionflags	@""
	.align	4


	//----- nvinfo : EIATTR_CUDA_API_VERSION
	.align		4
        /*0000*/ 	.byte	0x04, 0x37
        /*0002*/ 	.short	(.L_479 - .L_478)
.L_478:
        /*0004*/ 	.word	0x00000082


	//----- nvinfo : EIATTR_SW2861232_WAR
	.align		4
.L_479:
        /*0008*/ 	.byte	0x01, 0x35
	.zero		2


	//----- nvinfo : EIATTR_MAXREG_COUNT
	.align		4
        /*000c*/ 	.byte	0x03, 0x1b
        /*000e*/ 	.short	0x00ff


	//----- nvinfo : EIATTR_MERCURY_ISA_VERSION
	.align		4
        /*0010*/ 	.byte	0x03, 0x5f
        /*0012*/ 	.short	0x0000


	//----- nvinfo : EIATTR_EXIT_INSTR_OFFSETS
	.align		4
        /*0014*/ 	.byte	0x04, 0x1c
        /*0016*/ 	.short	(.L_481 - .L_480)


	//   ....[0]....
.L_480:
        /*0018*/ 	.word	0x00000010
.L_481:


//--------------------- .nv.info._Z35group_norm_nhwc_bwd_one_pass_kernelI11Bf16IOFp32WLi64ELi40ELi640EEv26Group_norm_nhwc_bwd_params --------------------------
	.section	.nv.info._Z35group_norm_nhwc_bwd_one_pass_kernelI11Bf16IOFp32WLi64ELi40ELi640EEv26Group_norm_nhwc_bwd_params,"",@"SHT_CUDA_INFO"
	.sectionflags	@""
	.align	4


	//----- nvinfo : EIATTR_CUDA_API_VERSION
	.align		4
        /*0000*/ 	.byte	0x04, 0x37
        /*0002*/ 	.short	(.L_483 - .L_482)
.L_482:
        /*0004*/ 	.word	0x00000082


	//----- nvinfo : EIATTR_SW2861232_WAR
	.align		4
.L_483:
        /*0008*/ 	.byte	0x01, 0x35
	.zero		2


	//----- nvinfo : EIATTR_PARAM_CBANK
	.align		4
        /*000c*/ 	.byte	0x04, 0x0a
        /*000e*/ 	.short	(.L_485 - .L_484)
	.align		4
.L_484:
        /*0010*/ 	.word	index@(.nv.constant0._Z35group_norm_nhwc_bwd_one_pass_kernelI11Bf16IOFp32WLi64ELi40ELi640EEv26Group_norm_nhwc_bwd_params)
        /*0014*/ 	.short	0x0160
        /*0016*/ 	.short	0x00b8


	//----- nvinfo : EIATTR_CBANK_PARAM_SIZE
	.align		4
.L_485:
        /*0018*/ 	.byte	0x03, 0x19
        /*001a*/ 	.short	0x00b8


	//----- nvinfo : EIATTR_KPARAM_INFO
	.align		4
        /*001c*/ 	.byte	0x04, 0x17
        /*001e*/ 	.short	(.L_487 - .L_486)
.L_486:
        /*0020*/ 	.word	0x00000000
        /*0024*/ 	.short	0x0000
        /*0026*/ 	.short	0x0000
        /*0028*/ 	.byte	0x00, 0xf0, 0xe1, 0x02


	//----- nvinfo : EIATTR_MAXREG_COUNT
	.align		4
.L_487:
        /*002c*/ 	.byte	0x03, 0x1b
        /*002e*/ 	.short	0x0060


	//----- nvinfo : EIATTR_NUM_BARRIERS
	.align		4
        /*0030*/ 	.byte	0x02, 0x4c
        /*0032*/ 	.byte	0x01
	.zero		1


	//----- nvinfo : EIATTR_MERCURY_ISA_VERSION
	.align		4
        /*0034*/ 	.byte	0x03, 0x5f
        /*0036*/ 	.short	0x0000


	//----- nvinfo : EIATTR_INT_WARP_WIDE_INSTR_OFFSETS
	.align		4
        /*0038*/ 	.byte	0x04, 0x31
        /*003a*/ 	.short	(.L_489 - .L_488)


	//   ....[0]....
.L_488:
        /*003c*/ 	.word	0x00001f80


	//   ....[1]....
        /*0040*/ 	.word	0x00003840


	//----- nvinfo : EIATTR_COOP_GROUP_MASK_REGIDS
	.align		4
.L_489:
        /*0044*/ 	.byte	0x04, 0x29
        /*0046*/ 	.short	(.L_491 - .L_490)


	//   ....[0]....
.L_490:
        /*0048*/ 	.word	0xffffffff


	//   ....[1]....
        /*004c*/ 	.word	0xffffffff


	//   ....[2]....
        /*0050*/ 	.word	0xffffffff


	//   ....[3]....
        /*0054*/ 	.word	0xffffffff


	//   ....[4]....
        /*0058*/ 	.word	0xffffffff


	//   ....[5]....
        /*005c*/ 	.word	0xffffffff


	//   ....[6]....
        /*0060*/ 	.word	0xffffffff


	//   ....[7]....
        /*0064*/ 	.word	0xffffffff


	//   ....[8]....
        /*0068*/ 	.word	0xffffffff


	//   ....[9]....
        /*006c*/ 	.word	0xffffffff


	//----- nvinfo : EIATTR_COOP_GROUP_INSTR_OFFSETS
	.align		4
.L_491:
        /*0070*/ 	.byte	0x04, 0x28
        /*0072*/ 	.short	(.L_493 - .L_492)


	//   ....[0]....
.L_492:
        /*0074*/ 	.word	0x00000da0


	//   ....[1]....
        /*0078*/ 	.word	0x00000db0


	//   ....[2]....
        /*007c*/ 	.word	0x00000e00


	//   ....[3]....
        /*0080*/ 	.word	0x00000e20


	//   ....[4]....
        /*0084*/ 	.word	0x00000e50


	//   ....[5]....
        /*0088*/ 	.word	0x00000e70


	//   ....[6]....
        /*008c*/ 	.word	0x00000ea0


	//   ....[7]....
        /*0090*/ 	.word	0x00000ec0


	//   ....[8]....
        /*0094*/ 	.word	0x00000ef0


	//   ....[9]....
        /*0098*/ 	.word	0x00000f20


	//----- nvinfo : EIATTR_EXIT_INSTR_OFFSETS
	.align		4
.L_493:
        /*009c*/ 	.byte	0x04, 0x1c
        /*009e*/ 	.short	(.L_495 - .L_494)


	//   ....[0]....
.L_494:
        /*00a0*/ 	.word	0x00003910


	//   ....[1]....
        /*00a4*/ 	.word	0x00003a50


	//   ....[2]....
        /*00a8*/ 	.word	0x00003ca0


	//----- nvinfo : EIATTR_MAX_THREADS
	.align		4
.L_495:
        /*00ac*/ 	.byte	0x04, 0x05
        /*00ae*/ 	.short	(.L_497 - .L_496)
.L_496:
        /*00b0*/ 	.word	0x00000280
        /*00b4*/ 	.word	0x00000001
        /*00b8*/ 	.word	0x00000001


	//----- nvinfo : EIATTR_CRS_STACK_SIZE
	.align		4
.L_497:
        /*00bc*/ 	.byte	0x04, 0x1e
        /*00be*/ 	.short	(.L_499 - .L_498)
.L_498:
        /*00c0*/ 	.word	0x00000000
.L_499:


//--------------------- .nv.info._Z35group_norm_nhwc_bwd_one_pass_kernelI11Bf16IOFp32WLi128ELi40ELi640EEv26Group_norm_nhwc_bwd_params --------------------------
	.section	.nv.info._Z35group_norm_nhwc_bwd_one_pass_kernelI11Bf16IOFp32WLi128ELi40ELi640EEv26Group_norm_nhwc_bwd_params,"",@"SHT_CUDA_INFO"
	.sectionflags	@""
	.align	4


	//----- nvinfo : EIATTR_CUDA_API_VERSION
	.align		4
        /*0000*/ 	.byte	0x04, 0x37
        /*0002*/ 	.short	(.L_501 - .L_500)
.L_500:
        /*0004*/ 	.word	0x00000082


	//----- nvinfo : EIATTR_SW2861232_WAR
	.align		4
.L_501:
        /*0008*/ 	.byte	0x01, 0x35
	.zero		2


	//----- nvinfo : EIATTR_PARAM_CBANK
	.align		4
        /*000c*/ 	.byte	0x04, 0x0a
        /*000e*/ 	.short	(.L_503 - .L_502)
	.align		4
.L_502:
        /*0010*/ 	.word	index@(.nv.constant0._Z35group_norm_nhwc_bwd_one_pass_kernelI11Bf16IOFp32WLi128ELi40ELi640EEv26Group_norm_nhwc_bwd_params)
        /*0014*/ 	.short	0x0160
        /*0016*/ 	.short	0x00b8


	//----- nvinfo : EIATTR_CBANK_PARAM_SIZE
	.align		4
.L_503:
        /*0018*/ 	.byte	0x03, 0x19
        /*001a*/ 	.short	0x00b8


	//----- nvinfo : EIATTR_KPARAM_INFO
	.align		4
        /*001c*/ 	.byte	0x04, 0x17
        /*001e*/ 	.short	(.L_505 - .L_504)
.L_504:
        /*0020*/ 	.word	0x00000000
        /*0024*/ 	.short	0x0000
        /*0026*/ 	.short	0x0000
        /*0028*/ 	.byte	0x00, 0xf0, 0xe1, 0x02


	//----- nvinfo : EIATTR_MAXREG_COUNT
	.align		4
.L_505:
        /*002c*/ 	.byte	0x03, 0x1b
        /*002e*/ 	.short	0x0060


	//----- nvinfo : EIATTR_NUM_BARRIERS
	.align		4
        /*0030*/ 	.byte	0x02, 0x4c
        /*0032*/ 	.byte	0x01
	.zero		1


	//----- nvinfo : EIATTR_MERCURY_ISA_VERSION
	.align		4
        /*0034*/ 	.byte	0x03, 0x5f
        /*0036*/ 	.short	0x0000


	//----- nvinfo : EIATTR_INT_WARP_WIDE_INSTR_OFFSETS
	.align		4
        /*0038*/ 	.byte	0x04, 0x31
        /*003a*/ 	.short	(.L_507 - .L_506)


	//   ....[0]....
.L_506:
        /*003c*/ 	.word	0x00002690


	//   ....[1]....
        /*0040*/ 	.word	0x00004570


	//----- nvinfo : EIATTR_COOP_GROUP_MASK_REGIDS
	.align		4
.L_507:
        /*0044*/ 	.byte	0x04, 0x29
        /*0046*/ 	.short	(.L_509 - .L_508)


	//   ....[0]....
.L_508:
        /*0048*/ 	.word	0xffffffff


	//   ....[1]....
        /*004c*/ 	.word	0xffffffff


	//   ....[2]....
        /*0050*/ 	.word	0xffffffff


	//   ....[3]....
        /*0054*/ 	.word	0xffffffff


	//   ....[4]....
        /*0058*/ 	.word	0xffffffff


	//   ....[5]....
        /*005c*/ 	.word	0xffffffff


	//   ....[6]....
        /*0060*/ 	.word	0xffffffff


	//   ....[7]....
        /*0064*/ 	.word	0xffffffff


	//   ....[8]....
        /*0068*/ 	.word	0xffffffff


	//   ....[9]....
        /*006c*/ 	.word	0xffffffff


	//----- nvinfo : EIATTR_COOP_GROUP_INSTR_OFFSETS
	.align		4
.L_509:
        /*0070*/ 	.byte	0x04, 0x28
        /*0072*/ 	.short	(.L_511 - .L_510)


	//   ....[0]....
.L_510:
        /*0074*/ 	.word	0x00001510


	//   ....[1]....
        /*0078*/ 	.word	0x00001540


	//   ....[2]....
        /*007c*/ 	.word	0x000015d0


	//   ....[3]....
        /*0080*/ 	.word	0x000015e0


	//   ....[4]....
        /*0084*/ 	.word	0x00001610


	//   ....[5]....
        /*0088*/ 	.word	0x00001630


	//   ....[6]....
        /*008c*/ 	.word	0x00001660


	//   ....[7]....
        /*0090*/ 	.word	0x00001680


	//   ....[8]....
        /*0094*/ 	.word	0x000016b0


	//   ....[9]....
        /*0098*/ 	.word	0x000016d0


	//----- nvinfo : EIATTR_EXIT_INSTR_OFFSETS
	.align		4
.L_511:
        /*009c*/ 	.byte	0x04, 0x1c
        /*009e*/ 	.short	(.L_513 - .L_512)


	//   ....[0]....
.L_512:
        /*00a0*/ 	.word	0x00004640


	//   ....[1]....
        /*00a4*/ 	.word	0x00004780


	//   ....[2]....
        /*00a8*/ 	.word	0x000049d0


	//----- nvinfo : EIATTR_MAX_THREADS
	.align		4
.L_513:
        /*00ac*/ 	.byte	0x04, 0x05
        /*00ae*/ 	.short	(.L_515 - .L_514)
.L_514:
        /*00b0*/ 	.word	0x00000280
        /*00b4*/ 	.word	0x00000001
        /*00b8*/ 	.word	0x00000001


	//----- nvinfo : EIATTR_CRS_STACK_SIZE
	.align		4
.L_515:
        /*00bc*/ 	.byte	0x04, 0x1e
        /*00be*/ 	.short	(.L_517 - .L_516)
.L_516:
        /*00c0*/ 	.word	0x00000000
.L_517:


//--------------------- .nv.info._Z35group_norm_nhwc_bwd_one_pass_kernelI11Bf16IOFp32WLi256ELi40ELi640EEv26Group_norm_nhwc_bwd_params --------------------------
	.section	.nv.info._Z35group_norm_nhwc_bwd_one_pass_kernelI11Bf16IOFp32WLi256ELi40ELi640EEv26Group_norm_nhwc_bwd_params,"",@"SHT_CUDA_INFO"
	.sectionflags	@""
	.align	4


	//----- nvinfo : EIATTR_CUDA_API_VERSION
	.align		4
        /*0000*/ 	.byte	0x04, 0x37
        /*0002*/ 	.short	(.L_519 - .L_518)
.L_518:
        /*0004*/ 	.word	0x00000082


	//----- nvinfo : EIATTR_SW2861232_WAR
	.align		4
.L_519:
        /*0008*/ 	.byte	0x01, 0x35
	.zero		2


	//----- nvinfo : EIATTR_PARAM_CBANK
	.align		4
        /*000c*/ 	.byte	0x04, 0x0a
        /*000e*/ 	.short	(.L_521 - .L_520)
	.align		4
.L_520:
        /*0010*/ 	.word	index@(.nv.constant0._Z35group_norm_nhwc_bwd_one_pass_kernelI11Bf16IOFp32WLi256ELi40ELi640EEv26Group_norm_nhwc_bwd_params)
        /*0014*/ 	.short	0x0160
        /*0016*/ 	.short	0x00b8


	//----- nvinfo : EIATTR_CBANK_PARAM_SIZE
	.align		4
.L_521:
        /*0018*/ 	.byte	0x03, 0x19
        /*001a*/ 	.short	0x00b8


	//----- nvinfo : EIATTR_KPARAM_INFO
	.align		4
        /*001c*/ 	.byte	0x04, 0x17
        /*001e*/ 	.short	(.L_523 - .L_522)
.L_522:
        /*0020*/ 	.word	0x00000000
        /*0024*/ 	.short	0x0000
        /*0026*/ 	.short	0x0000
        /*0028*/ 	.byte	0x00, 0xf0, 0xe1, 0x02


	//----- nvinfo : EIATTR_MAXREG_COUNT
	.align		4
.L_523:
        /*002c*/ 	.byte	0x03, 0x1b
        /*002e*/ 	.short	0x0060


	//----- nvinfo : EIATTR_NUM_BARRIERS
	.align		4
        /*0030*/ 	.byte	0x02, 0x4c
        /*0032*/ 	.byte	0x01
	.zero		1


	//----- nvinfo : EIATTR_MERCURY_ISA_VERSION
	.align		4
        /*0034*/ 	.byte	0x03, 0x5f
        /*0036*/ 	.short	0x0000


	//----- nvinfo : EIATTR_INT_WARP_WIDE_INSTR_OFFSETS
	.align		4
        /*0038*/ 	.byte	0x04, 0x31
        /*003a*/ 	.short	(.L_525 - .L_524)


	//   ....[0]....
.L_524:
        /*003c*/ 	.word	0x000033f0


	//   ....[1]....
        /*0040*/ 	.word	0x00005e90


	//----- nvinfo : EIATTR_COOP_GROUP_MASK_REGIDS
	.align		4
.L_525:
        /*0044*/ 	.byte	0x04, 0x29
        /*0046*/ 	.short	(.L_527 - .L_526)


	//   ....[0]....
.L_526:
        /*0048*/ 	.word	0xffffffff


	//   ....[1]....
        /*004c*/ 	.word	0xffffffff


	//   ....[2]....
        /*0050*/ 	.word	0xffffffff


	//   ....[3]....
        /*0054*/ 	.word	0xffffffff


	//   ....[4]....
        /*0058*/ 	.word	0xffffffff


	//   ....[5]....
        /*005c*/ 	.word	0xffffffff


	//   ....[6]....
        /*0060*/ 	.word	0xffffffff


	//   ....[7]....
        /*0064*/ 	.word	0xffffffff


	//   ....[8]....
        /*0068*/ 	.word	0xffffffff


	//   ....[9]....
        /*006c*/ 	.word	0xffffffff


	//----- nvinfo : EIATTR_COOP_GROUP_INSTR_OFFSETS
	.align		4
.L_527:
        /*0070*/ 	.byte	0x04, 0x28
        /*0072*/ 	.short	(.L_529 - .L_528)


	//   ....[0]....
.L_528:
        /*0074*/ 	.word	0x00002110


	//   ....[1]....
        /*0078*/ 	.word	0x00002140


	//   ....[2]....
        /*007c*/ 	.word	0x00002220


	//   ....[3]....
        /*0080*/ 	.word	0x00002250


	//   ....[4]....
        /*0084*/ 	.word	0x00002330


	//   ....[5]....
        /*0088*/ 	.word	0x00002370


	//   ....[6]....
        /*008c*/ 	.word	0x000023b0


	//   ....[7]....
        /*0090*/ 	.word	0x000023d0


	//   ....[8]....
        /*0094*/ 	.word	0x00002400


	//   ....[9]....
        /*0098*/ 	.word	0x00002420


	//----- nvinfo : EIATTR_EXIT_INSTR_OFFSETS
	.align		4
.L_529:
        /*009c*/ 	.byte	0x04, 0x1c
        /*009e*/ 	.short	(.L_531 - .L_530)


	//   ....[0]....
.L_530:
        /*00a0*/ 	.word	0x00005f60


	//   ....[1]....
        /*00a4*/ 	.word	0x000060a0


	//   ....[2]....
        /*00a8*/ 	.word	0x000062f0


	//----- nvinfo : EIATTR_MAX_THREADS
	.align		4
.L_531:
        /*00ac*/ 	.byte	0x04, 0x05
        /*00ae*/ 	.short	(.L_533 - .L_532)
.L_532:
        /*00b0*/ 	.word	0x00000280
        /*00b4*/ 	.word	0x00000001
        /*00b8*/ 	.word	0x00000001


	//----- nvinfo : EIATTR_CRS_STACK_SIZE
	.align		4
.L_533:
        /*00bc*/ 	.byte	0x04, 0x1e
        /*00be*/ 	.short	(.L_535 - .L_534)
.L_534:
        /*00c0*/ 	.word	0x00000000
.L_535:


//--------------------- .nv.info._Z35group_norm_nhwc_bwd_one_pass_kernelI11Bf16IOFp32WLi512ELi40ELi640EEv26Group_norm_nhwc_bwd_params --------------------------
	.section	.nv.info._Z35group_norm_nhwc_bwd_one_pass_kernelI11Bf16IOFp32WLi512ELi40ELi640EEv26Group_norm_nhwc_bwd_params,"",@"SHT_CUDA_INFO"
	.sectionflags	@""
	.align	4


	//----- nvinfo : EIATTR_CUDA_API_VERSION
	.align		4
        /*0000*/ 	.byte	0x04, 0x37
        /*0002*/ 	.short	(.L_537 - .L_536)
.L_536:
        /*0004*/ 	.word	0x00000082


	//----- nvinfo : EIATTR_SW2861232_WAR
	.align		4
.L_537:
        /*0008*/ 	.byte	0x01, 0x35
	.zero		2


	//----- nvinfo : EIATTR_PARAM_CBANK
	.align		4
        /*000c*/ 	.byte	0x04, 0x0a
        /*000e*/ 	.short	(.L_539 - .L_538)
	.align		4
.L_538:
        /*0010*/ 	.word	index@(.nv.constant0._Z35group_norm_nhwc_bwd_one_pass_kernelI11Bf16IOFp32WLi512ELi40ELi640EEv26Group_norm_nhwc_bwd_params)
        /*0014*/ 	.short	0x0160
        /*0016*/ 	.short	0x00b8


	//----- nvinfo : EIATTR_CBANK_PARAM_SIZE
	.align		4
.L_539:
        /*0018*/ 	.byte	0x03, 0x19
        /*001a*/ 	.short	0x00b8


	//----- nvinfo : EIATTR_KPARAM_INFO
	.align		4
        /*001c*/ 	.byte	0x04, 0x17
        /*001e*/ 	.short	(.L_541 - .L_540)
.L_540:
        /*0020*/ 	.word	0x00000000
        /*0024*/ 	.short	0x0000
        /*0026*/ 	.short	0x0000
        /*0028*/ 	.byte	0x00, 0xf0, 0xe1, 0x02


	//----- nvinfo : EIATTR_MAXREG_COUNT
	.align		4
.L_541:
        /*002c*/ 	.byte	0x03, 0x1b
        /*002e*/ 	.short	0x0060


	//----- nvinfo : EIATTR_NUM_BARRIERS
	.align		4
        /*0030*/ 	.byte	0x02, 0x4c
        /*0032*/ 	.byte	0x01
	.zero		1


	//----- nvinfo : EIATTR_MERCURY_ISA_VERSION
	.align		4
        /*0034*/ 	.byte	0x03, 0x5f
        /*0036*/ 	.short	0x0000


	//----- nvinfo : EIATTR_INT_WARP_WIDE_INSTR_OFFSETS
	.align		4
        /*0038*/ 	.byte	0x04, 0x31
        /*003a*/ 	.short	(.L_543 - .L_542)


	//   ....[0]....
.L_542:
        /*003c*/ 	.word	0x00005170


	//   ....[1]....
        /*0040*/ 	.word	0x000094d0


	//----- nvinfo : EIATTR_COOP_GROUP_MASK_REGIDS
	.align		4
.L_543:
        /*0044*/ 	.byte	0x04, 0x29
        /*0046*/ 	.short	(.L_545 - .L_544)


	//   ....[0]....
.L_544:
        /*0048*/ 	.word	0xffffffff


	//   ....[1]....
        /*004c*/ 	.word	0xffffffff


	//   ....[2]....
        /*0050*/ 	.word	0xffffffff


	//   ....[3]....
        /*0054*/ 	.word	0xffffffff


	//   ....[4]....
        /*0058*/ 	.word	0xffffffff


	//   ....[5]....
        /*005c*/ 	.word	0xffffffff


	//   ....[6]....
        /*0060*/ 	.word	0xffffffff


	//   ....[7]....
        /*0064*/ 	.word	0xffffffff


	//   ....[8]....
        /*0068*/ 	.word	0xffffffff


	//   ....[9]....
        /*006c*/ 	.word	0xffffffff


	//----- nvinfo : EIATTR_COOP_GROUP_INSTR_OFFSETS
	.align		4
.L_545:
        /*0070*/ 	.byte	0x04, 0x28
        /*0072*/ 	.short	(.L_547 - .L_546)


	//   ....[0]....
.L_546:
        /*0074*/ 	.word	0x00004000


	//   ....[1]....
        /*0078*/ 	.word	0x00004030


	//   ....[2]....
        /*007c*/ 	.word	0x000040b0


	//   ....[3]....
        /*0080*/ 	.word	0x000040c0


	//   ....[4]....
        /*0084*/ 	.word	0x000040f0


	//   ....[5]....
        /*0088*/ 	.word	0x00004110


	//   ....[6]....
        /*008c*/ 	.word	0x00004140


	//   ....[7]....
        /*0090*/ 	.word	0x00004160


	//   ....[8]....
        /*0094*/ 	.word	0x00004190


	//   ....[9]....
        /*0098*/ 	.word	0x000041b0


	//----- nvinfo : EIATTR_EXIT_INSTR_OFFSETS
	.align		4
.L_547:
        /*009c*/ 	.byte	0x04, 0x1c
        /*009e*/ 	.short	(.L_549 - .L_548)


	//   ....[0]....
.L_548:
        /*00a0*/ 	.word	0x000095a0


	//   ....[1]....
        /*00a4*/ 	.word	0x000096e0


	//   ....[2]....
        /*00a8*/ 	.word	0x00009930


	//----- nvinfo : EIATTR_MAX_THREADS
	.align		4
.L_549:
        /*00ac*/ 	.byte	0x04, 0x05
        /*00ae*/ 	.short	(.L_551 - .L_550)
.L_550:
        /*00b0*/ 	.word	0x00000280
        /*00b4*/ 	.word	0x00000001
        /*00b8*/ 	.word	0x00000001


	//----- nvinfo : EIATTR_CRS_STACK_SIZE
	.align		4
.L_551:
        /*00bc*/ 	.byte	0x04, 0x1e
        /*00be*/ 	.short	(.L_553 - .L_552)
.L_552:
        /*00c0*/ 	.word	0x00000000
.L_553:


//--------------------- .nv.info._Z35group_norm_nhwc_bwd_one_pass_kernelI11Bf16IOBf16WLi64ELi40ELi640EEv26Group_norm_nhwc_bwd_params --------------------------
	.section	.nv.info._Z35group_norm_nhwc_bwd_one_pass_kernelI11Bf16IOBf16WLi64ELi40ELi640EEv26Group_norm_nhwc_bwd_params,"",@"SHT_CUDA_INFO"
	.sectionflags	@""
	.align	4


	//----- nvinfo : EIATTR_CUDA_API_VERSION
	.align		4
        /*0000*/ 	.byte	0x04, 0x37
        /*0002*/ 	.short	(.L_555 - .L_554)
.L_554:
        /*0004*/ 	.word	0x00000082


	//----- nvinfo : EIATTR_SW2861232_WAR
	.align		4
.L_555:
        /*0008*/ 	.byte	0x01, 0x35
	.zero		2


	//----- nvinfo : EIATTR_PARAM_CBANK
	.align		4
        /*000c*/ 	.byte	0x04, 0x0a
        /*000e*/ 	.short	(.L_557 - .L_556)
	.align		4
.L_556:
        /*0010*/ 	.word	index@(.nv.constant0._Z35group_norm_nhwc_bwd_one_pass_kernelI11Bf16IOBf16WLi64ELi40ELi640EEv26Group_norm_nhwc_bwd_params)
        /*0014*/ 	.short	0x0160
        /*0016*/ 	.short	0x00b8


	//----- nvinfo : EIATTR_CBANK_PARAM_SIZE
	.align		4
.L_557:
        /*0018*/ 	.byte	0x03, 0x19
        /*001a*/ 	.short	0x00b8


	//----- nvinfo : EIATTR_KPARAM_INFO
	.align		4
        /*001c*/ 	.byte	0x04, 0x17
        /*001e*/ 	.short	(.L_559 - .L_558)
.L_558:
        /*0020*/ 	.word	0x00000000
        /*0024*/ 	.short	0x0000
        /*0026*/ 	.short	0x0000
        /*0028*/ 	.byte	0x00, 0xf0, 0xe1, 0x02


	//----- nvinfo : EIATTR_MAXREG_COUNT
	.align		4
.L_559:
        /*002c*/ 	.byte	0x03, 0x1b
        /*002e*/ 	.short	0x0060


	//----- nvinfo : EIATTR_NUM_BARRIERS
	.align		4
        /*0030*/ 	.byte	0x02, 0x4c
        /*0032*/ 	.byte	0x01
	.zero		1


	//----- nvinfo : EIATTR_MERCURY_ISA_VERSION
	.align		4
        /*0034*/ 	.byte	0x03, 0x5f
        /*0036*/ 	.short	0x0000


	//----- nvinfo : EIATTR_INT_WARP_WIDE_INSTR_OFFSETS
	.align		4
        /*0038*/ 	.byte	0x04, 0x31
        /*003a*/ 	.short	(.L_561 - .L_560)


	//   ....[0]....
.L_560:
        /*003c*/ 	.word	0x00001fc0


	//   ....[1]....
        /*0040*/ 	.word	0x00003880


	//----- nvinfo : EIATTR_COOP_GROUP_MASK_REGIDS
	.align		4
.L_561:
        /*0044*/ 	.byte	0x04, 0x29
        /*0046*/ 	.short	(.L_563 - .L_562)


	//   ....[0]....
.L_562:
        /*0048*/ 	.word	0xffffffff


	//   ....[1]....
        /*004c*/ 	.word	0xffffffff


	//   ....[2]....
        /*0050*/ 	.word	0xffffffff


	//   ....[3]....
        /*0054*/ 	.word	0xffffffff


	//   ....[4]....
        /*0058*/ 	.word	0xffffffff


	//   ....[5]....
        /*005c*/ 	.word	0xffffffff


	//   ....[6]....
        /*0060*/ 	.word	0xffffffff


	//   ....[7]....
        /*0064*/ 	.word	0xffffffff


	//   ....[8]....
        /*0068*/ 	.word	0xffffffff


	//   ....[9]....
        /*006c*/ 	.word	0xffffffff


	//----- nvinfo : EIATTR_COOP_GROUP_INSTR_OFFSETS
	.align		4
.L_563:
        /*0070*/ 	.byte	0x04, 0x28
        /*0072*/ 	.short	(.L_565 - .L_564)


	//   ....[0]....
.L_564:
        /*0074*/ 	.word	0x00000e00


	//   ....[1]....
        /*0078*/ 	.word	0x00000e10


	//   ....[2]....
        /*007c*/ 	.word	0x00000e70


	//   ....[3]....
        /*0080*/ 	.word	0x00000e90


	//   ....[4]....
        /*0084*/ 	.word	0x00000ec0


	//   ....[5]....
        /*0088*/ 	.word	0x00000ee0


	//   ....[6]....
        /*008c*/ 	.word	0x00000f10


	//   ....[7]....
        /*0090*/ 	.word	0x00000f30


	//   ....[8]....
        /*0094*/ 	.word	0x00000f60


	//   ....[9]....
        /*0098*/ 	.word	0x00000f80


	//----- nvinfo : EIATTR_EXIT_INSTR_OFFSETS
	.align		4
.L_565:
        /*009c*/ 	.byte	0x04, 0x1c
        /*009e*/ 	.short	(.L_567 - .L_566)


	//   ....[0]....
.L_566:
        /*00a0*/ 	.word	0x00003950


	//   ....[1]....
        /*00a4*/ 	.word	0x00003a90


	//   ....[2]....
        /*00a8*/ 	.word	0x00003d10


	//----- nvinfo : EIATTR_MAX_THREADS
	.align		4
.L_567:
        /*00ac*/ 	.byte	0x04, 0x05
        /*00ae*/ 	.short	(.L_569 - .L_568)
.L_568:
        /*00b0*/ 	.word	0x00000280
        /*00b4*/ 	.word	0x00000001
        /*00b8*/ 	.word	0x00000001


	//----- nvinfo : EIATTR_CRS_STACK_SIZE
	.align		4
.L_569:
        /*00bc*/ 	.byte	0x04, 0x1e
        /*00be*/ 	.short	(.L_571 - .L_570)
.L_570:
        /*00c0*/ 	.word	0x00000000
.L_571:


//--------------------- .nv.info._Z35group_norm_nhwc_bwd_one_pass_kernelI11Bf16IOBf16WLi128ELi40ELi640EEv26Group_norm_nhwc_bwd_params --------------------------
	.section	.nv.info._Z35group_norm_nhwc_bwd_one_pass_kernelI11Bf16IOBf16WLi128ELi40ELi640EEv26Group_norm_nhwc_bwd_params,"",@"SHT_CUDA_INFO"
	.sectionflags	@""
	.align	4


	//----- nvinfo : EIATTR_CUDA_API_VERSION
	.align		4
        /*0000*/ 	.byte	0x04, 0x37
        /*0002*/ 	.short	(.L_573 - .L_572)
.L_572:
        /*0004*/ 	.word	0x00000082


	//----- nvinfo : EIATTR_SW2861232_WAR
	.align		4
.L_573:
        /*0008*/ 	.byte	0x01, 0x35
	.zero		2


	//----- nvinfo : EIATTR_PARAM_CBANK
	.align		4
        /*000c*/ 	.byte	0x04, 0x0a
        /*000e*/ 	.short	(.L_575 - .L_574)
	.align		4
.L_574:
        /*0010*/ 	.word	index@(.nv.constant0._Z35group_norm_nhwc_bwd_one_pass_kernelI11Bf16IOBf16WLi128ELi40ELi640EEv26Group_norm_nhwc_bwd_params)
        /*0014*/ 	.short	0x0160
        /*0016*/ 	.short	0x00b8


	//----- nvinfo : EIATTR_CBANK_PARAM_SIZE
	.align		4
.L_575:
        /*0018*/ 	.byte	0x03, 0x19
        /*001a*/ 	.short	0x00b8


	//----- nvinfo : EIATTR_KPARAM_INFO
	.align		4
        /*001c*/ 	.byte	0x04, 0x17
        /*001e*/ 	.short	(.L_577 - .L_576)
.L_576:
        /*0020*/ 	.word	0x00000000
        /*0024*/ 	.short	0x0000
        /*0026*/ 	.short	0x0000
        /*0028*/ 	.byte	0x00, 0xf0, 0xe1, 0x02


	//----- nvinfo : EIATTR_MAXREG_COUNT
	.align		4
.L_577:
        /*002c*/ 	.byte	0x03, 0x1b
        /*002e*/ 	.short	0x0060


	//----- nvinfo : EIATTR_NUM_BARRIERS
	.align		4
        /*0030*/ 	.byte	0x02, 0x4c
        /*0032*/ 	.byte	0x01
	.zero		1


	//----- nvinfo : EIATTR_MERCURY_ISA_VERSION
	.align		4
        /*0034*/ 	.byte	0x03, 0x5f
        /*0036*/ 	.short	0x0000


	//----- nvinfo : EIATTR_INT_WARP_WIDE_INSTR_OFFSETS
	.align		4
        /*0038*/ 	.byte	0x04, 0x31
        /*003a*/ 	.short	(.L_579 - .L_578)


	//   ....[0]....
.L_578:
        /*003c*/ 	.word	0x00002700


	//   ....[1]....
        /*0040*/ 	.word	0x000045e0


	//----- nvinfo : EIATTR_COOP_GROUP_MASK_REGIDS
	.align		4
.L_579:
        /*0044*/ 	.byte	0x04, 0x29
        /*0046*/ 	.short	(.L_581 - .L_580)


	//   ....[0]....
.L_580:
        /*0048*/ 	.word	0xffffffff


	//   ....[1]....
        /*004c*/ 	.word	0xffffffff


	//   ....[2]....
        /*0050*/ 	.word	0xffffffff


	//   ....[3]....
        /*0054*/ 	.word	0xffffffff


	//   ....[4]....
        /*0058*/ 	.word	0xffffffff


	//   ....[5]....
        /*005c*/ 	.word	0xffffffff


	//   ....[6]....
        /*0060*/ 	.word	0xffffffff


	//   ....[7]....
        /*0064*/ 	.word	0xffffffff


	//   ....[8]....
        /*0068*/ 	.word	0xffffffff


	//   ....[9]....
        /*006c*/ 	.word	0xffffffff


	//----- nvinfo : EIATTR_COOP_GROUP_INSTR_OFFSETS
	.align		4
.L_581:
        /*0070*/ 	.byte	0x04, 0x28
        /*0072*/ 	.short	(.L_583 - .L_582)


	//   ....[0]....
.L_582:
        /*0074*/ 	.word	0x00001590


	//   ....[1]....
        /*0078*/ 	.word	0x000015b0


	//   ....[2]....
        /*007c*/ 	.word	0x00001620


	//   ....[3]....
        /*0080*/ 	.word	0x00001640


	//   ....[4]....
        /*0084*/ 	.word	0x00001670


	//   ....[5]....
        /*0088*/ 	.word	0x00001690


	//   ....[6]....
        /*008c*/ 	.word	0x000016c0


	//   ....[7]....
        /*0090*/ 	.word	0x000016e0


	//   ....[8]....
        /*0094*/ 	.word	0x00001710


	//   ....[9]....
        /*0098*/ 	.word	0x00001730


	//----- nvinfo : EIATTR_EXIT_INSTR_OFFSETS
	.align		4
.L_583:
        /*009c*/ 	.byte	0x04, 0x1c
        /*009e*/ 	.short	(.L_585 - .L_584)


	//   ....[0]....
.L_584:
        /*00a0*/ 	.word	0x000046b0


	//   ....[1]....
        /*00a4*/ 	.word	0x000047f0


	//   ....[2]....
        /*00a8*/ 	.word	0x00004a70


	//----- nvinfo : EIATTR_MAX_THREADS
	.align		4
.L_585:
        /*00ac*/ 	.byte	0x04, 0x05
        /*00ae*/ 	.short	(.L_587 - .L_586)
.L_586:
        /*00b0*/ 	.word	0x00000280
        /*00b4*/ 	.word	0x00000001
        /*00b8*/ 	.word	0x00000001


	//----- nvinfo : EIATTR_CRS_STACK_SIZE
	.align		4
.L_587:
        /*00bc*/ 	.byte	0x04, 0x1e
        /*00be*/ 	.short	(.L_589 - .L_588)
.L_588:
        /*00c0*/ 	.word	0x00000000
.L_589:


//--------------------- .nv.info._Z35group_norm_nhwc_bwd_one_pass_kernelI11Bf16IOBf16WLi256ELi40ELi640EEv26Group_norm_nhwc_bwd_params --------------------------
	.section	.nv.info._Z35group_norm_nhwc_bwd_one_pass_kernelI11Bf16IOBf16WLi256ELi40ELi640EEv26Group_norm_nhwc_bwd_params,"",@"SHT_CUDA_INFO"
	.sectionflags	@""
	.align	4


	//----- nvinfo : EIATTR_CUDA_API_VERSION
	.align		4
        /*0000*/ 	.byte	0x04, 0x37
        /*0002*/ 	.short	(.L_591 - .L_590)
.L_590:
        /*0004*/ 	.word	0x00000082


	//----- nvinfo : EIATTR_SW2861232_WAR
	.align		4
.L_591:
        /*0008*/ 	.byte	0x01, 0x35
	.zero		2


	//----- nvinfo : EIATTR_PARAM_CBANK
	.align		4
        /*000c*/ 	.byte	0x04, 0x0a
        /*000e*/ 	.short	(.L_593 - .L_592)
	.align		4
.L_592:
        /*0010*/ 	.word	index@(.nv.constant0._Z35group_norm_nhwc_bwd_one_pass_kernelI11Bf16IOBf16WLi256ELi40ELi640EEv26Group_norm_nhwc_bwd_params)
        /*0014*/ 	.short	0x0160
        /*0016*/ 	.short	0x00b8


	//----- nvinfo : EIATTR_CBANK_PARAM_SIZE
	.align		4
.L_593:
        /*0018*/ 	.byte	0x03, 0x19
        /*001a*/ 	.short	0x00b8


	//----- nvinfo : EIATTR_KPARAM_INFO
	.align		4
        /*001c*/ 	.byte	0x04, 0x17
        /*001e*/ 	.short	(.L_595 - .L_594)
.L_594:
        /*0020*/ 	.word	0x00000000
        /*0024*/ 	.short	0x0000
        /*0026*/ 	.short	0x0000
        /*0028*/ 	.byte	0x00, 0xf0, 0xe1, 0x02


	//----- nvinfo : EIATTR_MAXREG_COUNT
	.align		4
.L_595:
        /*002c*/ 	.byte	0x03, 0x1b
        /*002e*/ 	.short	0x0060


	//----- nvinfo : EIATTR_NUM_BARRIERS
	.align		4
        /*0030*/ 	.byte	0x02, 0x4c
        /*0032*/ 	.byte	0x01
	.zero		1


	//----- nvinfo : EIATTR_MERCURY_ISA_VERSION
	.align		4
        /*0034*/ 	.byte	0x03, 0x5f
        /*0036*/ 	.short	0x0000


	//----- nvinfo : EIATTR_INT_WARP_WIDE_INSTR_OFFSETS
	.align		4
        /*0038*/ 	.byte	0x04, 0x31
        /*003a*/ 	.short	(.L_597 - .L_596)


	//   ....[0]....
.L_596:
        /*003c*/ 	.word	0x00003470


	//   ....[1]....
        /*0040*/ 	.word	0x00005f40


	//----- nvinfo : EIATTR_COOP_GROUP_MASK_REGIDS
	.align		4
.L_597:
        /*0044*/ 	.byte	0x04, 0x29
        /*0046*/ 	.short	(.L_599 - .L_598)


	//   ....[0]....
.L_598:
        /*0048*/ 	.word	0xffffffff


	//   ....[1]....
        /*004c*/ 	.word	0xffffffff


	//   ....[2]....
        /*0050*/ 	.word	0xffffffff


	//   ....[3]....
        /*0054*/ 	.word	0xffffffff


	//   ....[4]....
        /*0058*/ 	.word	0xffffffff


	//   ....[5]....
        /*005c*/ 	.word	0xffffffff


	//   ....[6]....
        /*0060*/ 	.word	0xffffffff


	//   ....[7]....
        /*0064*/ 	.word	0xffffffff


	//   ....[8]....
        /*0068*/ 	.word	0xffffffff


	//   ....[9]....
        /*006c*/ 	.word	0xffffffff


	//----- nvinfo : EIATTR_COOP_GROUP_INSTR_OFFSETS
	.align		4
.L_599:
        /*0070*/ 	.byte	0x04, 0x28
        /*0072*/ 	.short	(.L_601 - .L_600)


	//   ....[0]....
.L_600:
        /*0074*/ 	.word	0x00002180


	//   ....[1]....
        /*0078*/ 	.word	0x000021b0


	//   ....[2]....
        /*007c*/ 	.word	0x000022a0


	//   ....[3]....
        /*0080*/ 	.word	0x000022d0


	//   ....[4]....
        /*0084*/ 	.word	0x000023b0


	//   ....[5]....
        /*0088*/ 	.word	0x000023e0


	//   ....[6]....
        /*008c*/ 	.word	0x00002430


	//   ....[7]....
        /*0090*/ 	.word	0x00002450


	//   ....[8]....
        /*0094*/ 	.word	0x00002480


	//   ....[9]....
        /*0098*/ 	.word	0x000024c0


	//----- nvinfo : EIATTR_EXIT_INSTR_OFFSETS
	.align		4
.L_601:
        /*009c*/ 	.byte	0x04, 0x1c
        /*009e*/ 	.short	(.L_603 - .L_602)


	//   ....[0]....
.L_602:
        /*00a0*/ 	.word	0x00006010


	//   ....[1]....
        /*00a4*/ 	.word	0x00006150


	//   ....[2]....
        /*00a8*/ 	.word	0x000063d0


	//----- nvinfo : EIATTR_MAX_THREADS
	.align		4
.L_603:
        /*00ac*/ 	.byte	0x04, 0x05
        /*00ae*/ 	.short	(.L_605 - .L_604)
.L_604:
        /*00b0*/ 	.word	0x00000280
        /*00b4*/ 	.word	0x00000001
        /*00b8*/ 	.word	0x00000001


	//----- nvinfo : EIATTR_CRS_STACK_SIZE
	.align		4
.L_605:
        /*00bc*/ 	.byte	0x04, 0x1e
        /*00be*/ 	.short	(.L_607 - .L_606)
.L_606:
        /*00c0*/ 	.word	0x00000000
.L_607:


//--------------------- .nv.info._Z35group_norm_nhwc_bwd_one_pass_kernelI11Bf16IOBf16WLi512ELi40ELi640EEv26Group_norm_nhwc_bwd_params --------------------------
	.section	.nv.info._Z35group_norm_nhwc_bwd_one_pass_kernelI11Bf16IOBf16WLi512ELi40ELi640EEv26Group_norm_nhwc_bwd_params,"",@"SHT_CUDA_INFO"
	.sectionflags	@""
	.align	4


	//----- nvinfo : EIATTR_CUDA_API_VERSION
	.align		4
        /*0000*/ 	.byte	0x04, 0x37
        /*0002*/ 	.short	(.L_609 - .L_608)
.L_608:
        /*0004*/ 	.word	0x00000082


	//----- nvinfo : EIATTR_SW2861232_WAR
	.align		4
.L_609:
        /*0008*/ 	.byte	0x01, 0x35
	.zero		2


	//----- nvinfo : EIATTR_PARAM_CBANK
	.align		4
        /*000c*/ 	.byte	0x04, 0x0a
        /*000e*/ 	.short	(.L_611 - .L_610)
	.align		4
.L_610:
        /*0010*/ 	.word	index@(.nv.constant0._Z35group_norm_nhwc_bwd_one_pass_kernelI11Bf16IOBf16WLi512ELi40ELi640EEv26Group_norm_nhwc_bwd_params)
        /*0014*/ 	.short	0x0160
        /*0016*/ 	.short	0x00b8


	//----- nvinfo : EIATTR_CBANK_PARAM_SIZE
	.align		4
.L_611:
        /*0018*/ 	.byte	0x03, 0x19
        /*001a*/ 	.short	0x00b8


	//----- nvinfo : EIATTR_KPARAM_INFO
	.align		4
        /*001c*/ 	.byte	0x04, 0x17
        /*001e*/ 	.short	(.L_613 - .L_612)
.L_612:
        /*0020*/ 	.word	0x00000000
        /*0024*/ 	.short	0x0000
        /*0026*/ 	.short	0x0000
        /*0028*/ 	.byte	0x00, 0xf0, 0xe1, 0x02


	//----- nvinfo : EIATTR_MAXREG_COUNT
	.align		4
.L_613:
        /*002c*/ 	.byte	0x03, 0x1b
        /*002e*/ 	.short	0x0060


	//----- nvinfo : EIATTR_NUM_BARRIERS
	.align		4
        /*0030*/ 	.byte	0x02, 0x4c
        /*0032*/ 	.byte	0x01
	.zero		1


	//----- nvinfo : EIATTR_MERCURY_ISA_VERSION
	.align		4
        /*0034*/ 	.byte	0x03, 0x5f
        /*0036*/ 	.short	0x0000


	//----- nvinfo : EIATTR_INT_WARP_WIDE_INSTR_OFFSETS
	.align		4
        /*0038*/ 	.byte	0x04, 0x31
        /*003a*/ 	.short	(.L_615 - .L_614)


	//   ....[0]....
.L_614:
        /*003c*/ 	.word	0x000051c0


	//   ....[1]....
        /*0040*/ 	.word	0x00009550


	//----- nvinfo : EIATTR_COOP_GROUP_MASK_REGIDS
	.align		4
.L_615:
        /*0044*/ 	.byte	0x04, 0x29
        /*0046*/ 	.short	(.L_617 - .L_616)


	//   ....[0]....
.L_616:
        /*0048*/ 	.word	0xffffffff


	//   ....[1]....
        /*004c*/ 	.word	0xffffffff


	//   ....[2]....
        /*0050*/ 	.word	0xffffffff


	//   ....[3]....
        /*0054*/ 	.word	0xffffffff


	//   ....[4]....
        /*0058*/ 	.word	0xffffffff


	//   ....[5]....
        /*005c*/ 	.word	0xffffffff


	//   ....[6]....
        /*0060*/ 	.word	0xffffffff


	//   ....[7]....
        /*0064*/ 	.word	0xffffffff


	//   ....[8]....
        /*0068*/ 	.word	0xffffffff


	//   ....[9]....
        /*006c*/ 	.word	0xffffffff


	//----- nvinfo : EIATTR_COOP_GROUP_INSTR_OFFSETS
	.align		4
.L_617:
        /*0070*/ 	.byte	0x04, 0x28
        /*0072*/ 	.short	(.L_619 - .L_618)


	//   ....[0]....
.L_618:
        /*0074*/ 	.word	0x00004070


	//   ....[1]....
        /*0078*/ 	.word	0x00004090


	//   ....[2]....
        /*007c*/ 	.word	0x000040f0


	//   ....[3]....
        /*0080*/ 	.word	0x00004110


	//   ....[4]....
        /*0084*/ 	.word	0x00004140


	//   ....[5]....
        /*0088*/ 	.word	0x00004160


	//   ....[6]....
        /*008c*/ 	.word	0x00004190


	//   ....[7]....
        /*0090*/ 	.word	0x000041b0


	//   ....[8]....
        /*0094*/ 	.word	0x000041e0


	//   ....[9]....
        /*0098*/ 	.word	0x00004200


	//----- nvinfo : EIATTR_EXIT_INSTR_OFFSETS
	.align		4
.L_619:
        /*009c*/ 	.byte	0x04, 0x1c
        /*009e*/ 	.short	(.L_621 - .L_620)


	//   ....[0]....
.L_620:
        /*00a0*/ 	.word	0x00009620


	//   ....[1]....
        /*00a4*/ 	.word	0x00009760


	//   ....[2]....
        /*00a8*/ 	.word	0x000099e0


	//----- nvinfo : EIATTR_MAX_THREADS
	.align		4
.L_621:
        /*00ac*/ 	.byte	0x04, 0x05
        /*00ae*/ 	.short	(.L_623 - .L_622)
.L_622:
        /*00b0*/ 	.word	0x00000280
        /*00b4*/ 	.word	0x00000001
        /*00b8*/ 	.word	0x00000001


	//----- nvinfo : EIATTR_CRS_STACK_SIZE
	.align		4
.L_623:
        /*00bc*/ 	.byte	0x04, 0x1e
        /*00be*/ 	.short	(.L_625 - .L_624)
.L_624:
        /*00c0*/ 	.word	0x00000000
.L_625:


//--------------------- .nv.info._Z35group_norm_nhwc_bwd_one_pass_kernelI11Bf16IOFp16WLi64ELi40ELi640EEv26Group_norm_nhwc_bwd_params --------------------------
	.section	.nv.info._Z35group_norm_nhwc_bwd_one_pass_kernelI11Bf16IOFp16WLi64ELi40ELi640EEv26Group_norm_nhwc_bwd_params,"",@"SHT_CUDA_INFO"
	.sectionflags	@""
	.align	4


	//----- nvinfo : EIATTR_CUDA_API_VERSION
	.align		4
        /*0000*/ 	.byte	0x04, 0x37
        /*0002*/ 	.short	(.L_627 - .L_626)
.L_626:
        /*0004*/ 	.word	0x00000082


	//----- nvinfo : EIATTR_SW2861232_WAR
	.align		4
.L_627:
        /*0008*/ 	.byte	0x01, 0x35
	.zero		2


	//----- nvinfo : EIATTR_PARAM_CBANK
	.align		4
        /*000c*/ 	.byte	0x04, 0x0a
        /*000e*/ 	.short	(.L_629 - .L_628)
	.align		4
.L_628:
        /*0010*/ 	.word	index@(.nv.constant0._Z35group_norm_nhwc_bwd_one_pass_kernelI11Bf16IOFp16WLi64ELi40ELi640EEv26Group_norm_nhwc_bwd_params)
        /*0014*/ 	.short	0x0160
        /*0016*/ 	.short	0x00b8


	//----- nvinfo : EIATTR_CBANK_PARAM_SIZE
	.align		4
.L_629:
        /*0018*/ 	.byte	0x03, 0x19
        /*001a*/ 	.short	0x00b8


	//----- nvinfo : EIATTR_KPARAM_INFO
	.align		4
        /*001c*/ 	.byte	0x04, 0x17
        /*001e*/ 	.short	(.L_631 - .L_630)
.L_630:
        /*0020*/ 	.word	0x00000000
        /*0024*/ 	.short	0x0000
        /*0026*/ 	.short	0x0000
        /*0028*/ 	.byte	0x00, 0xf0, 0xe1, 0x02


	//----- nvinfo : EIATTR_MAXREG_COUNT
	.align		4
.L_631:
        /*002c*/ 	.byte	0x03, 0x1b
        /*002e*/ 	.short	0x0060


	//----- nvinfo : EIATTR_NUM_BARRIERS
	.align		4
        /*0030*/ 	.byte	0x02, 0x4c
        /*0032*/ 	.byte	0x01
	.zero		1


	//----- nvinfo : EIATTR_MERCURY_ISA_VERSION
	.align		4
        /*0034*/ 	.byte	0x03, 0x5f
        /*0036*/ 	.short	0x0000


	//----- nvinfo : EIATTR_INT_WARP_WIDE_INSTR_OFFSETS
	.align		4
        /*0038*/ 	.byte	0x04, 0x31
        /*003a*/ 	.short	(.L_633 - .L_632)


	//   ....[0]....
.L_632:
        /*003c*/ 	.word	0x00001fc0


	//   ....[1]....
        /*0040*/ 	.word	0x00003880


	//----- nvinfo : EIATTR_COOP_GROUP_MASK_REGIDS
	.align		4
.L_633:
        /*0044*/ 	.byte	0x04, 0x29
        /*0046*/ 	.short	(.L_635 - .L_634)


	//   ....[0]....
.L_634:
        /*0048*/ 	.word	0xffffffff


	//   ....[1]....
        /*004c*/ 	.word	0xffffffff


	//   ....[2]....
        /*0050*/ 	.word	0xffffffff


	//   ....[3]....
        /*0054*/ 	.word	0xffffffff


	//   ....[4]....
        /*0058*/ 	.word	0xffffffff


	//   ....[5]....
        /*005c*/ 	.word	0xffffffff


	//   ....[6]....
        /*0060*/ 	.word	0xffffffff


	//   ....[7]....
        /*0064*/ 	.word	0xffffffff


	//   ....[8]....
        /*0068*/ 	.word	0xffffffff


	//   ....[9]....
        /*006c*/ 	.word	0xffffffff


	//----- nvinfo : EIATTR_COOP_GROUP_INSTR_OFFSETS
	.align		4
.L_635:
        /*0070*/ 	.byte	0x04, 0x28
        /*0072*/ 	.short	(.L_637 - .L_636)


	//   ....[0]....
.L_636:
        /*0074*/ 	.word	0x00000e00


	//   ....[1]....
        /*0078*/ 	.word	0x00000e10


	//   ....[2]....
        /*007c*/ 	.word	0x00000e70


	//   ....[3]....
        /*0080*/ 	.word	0x00000e90


	//   ....[4]....
        /*0084*/ 	.word	0x00000ec0


	//   ....[5]....
        /*0088*/ 	.word	0x00000ee0


	//   ....[6]....
        /*008c*/ 	.word	0x00000f10


	//   ....[7]....
        /*0090*/ 	.word	0x00000f30


	//   ....[8]....
        /*0094*/ 	.word	0x00000f60


	//   ....[9]....
        /*0098*/ 	.word	0x00000f80


	//----- nvinfo : EIATTR_EXIT_INSTR_OFFSETS
	.align		4
.L_637:
        /*009c*/ 	.byte	0x04, 0x1c
        /*009e*/ 	.short	(.L_639 - .L_638)


	//   ....[0]....
.L_638:
        /*00a0*/ 	.word	0x00003950


	//   ....[1]....
        /*00a4*/ 	.word	0x00003a90


	//   ....[2]....
        /*00a8*/ 	.word	0x00003d10


	//----- nvinfo : EIATTR_MAX_THREADS
	.align		4
.L_639:
        /*00ac*/ 	.byte	0x04, 0x05
        /*00ae*/ 	.short	(.L_641 - .L_640)
.L_640:
        /*00b0*/ 	.word	0x00000280
        /*00b4*/ 	.word	0x00000001
        /*00b8*/ 	.word	0x00000001


	//----- nvinfo : EIATTR_CRS_STACK_SIZE
	.align		4
.L_641:
        /*00bc*/ 	.byte	0x04, 0x1e
        /*00be*/ 	.short	(.L_643 - .L_642)
.L_642:
        /*00c0*/ 	.word	0x00000000
.L_643:


//--------------------- .nv.info._Z35group_norm_nhwc_bwd_one_pass_kernelI11Bf16IOFp16WLi128ELi40ELi640EEv26Group_norm_nhwc_bwd_params --------------------------
	.section	.nv.info._Z35group_norm_nhwc_bwd_one_pass_kernelI11Bf16IOFp16WLi128ELi40ELi640EEv26Group_norm_nhwc_bwd_params,"",@"SHT_CUDA_INFO"
	.sectionflags	@""
	.align	4


	//----- nvinfo : EIATTR_CUDA_API_VERSION
	.align		4
        /*0000*/ 	.byte	0x04, 0x37
        /*0002*/ 	.short	(.L_645 - .L_644)
.L_644:
        /*0004*/ 	.word	0x00000082


	//----- nvinfo : EIATTR_SW2861232_WAR
	.align		4
.L_645:
        /*0008*/ 	.byte	0x01, 0x35
	.zero		2


	//----- nvinfo : EIATTR_PARAM_CBANK
	.align		4
        /*000c*/ 	.byte	0x04, 0x0a
        /*000e*/ 	.short	(.L_647 - .L_646)
	.align		4
.L_646:
        /*0010*/ 	.word	index@(.nv.constant0._Z35group_norm_nhwc_bwd_one_pass_kernelI11Bf16IOFp16WLi128ELi40ELi640EEv26Group_norm_nhwc_bwd_params)
        /*0014*/ 	.short	0x0160
        /*0016*/ 	.short	0x00b8


	//----- nvinfo : EIATTR_CBANK_PARAM_SIZE
	.align		4
.L_647:
        /*0018*/ 	.byte	0x03, 0x19
        /*001a*/ 	.short	0x00b8


	//----- nvinfo : EIATTR_KPARAM_INFO
	.align		4
        /*001c*/ 	.byte	0x04, 0x17
        /*001e*/ 	.short	(.L_649 - .L_648)
.L_648:
        /*0020*/ 	.word	0x00000000
        /*0024*/ 	.short	0x0000
        /*0026*/ 	.short	0x0000
        /*0028*/ 	.byte	0x00, 0xf0, 0xe1, 0x02


	//----- nvinfo : EIATTR_MAXREG_COUNT
	.align		4
.L_649:
        /*002c*/ 	.byte	0x03, 0x1b
        /*002e*/ 	.short	0x0060


	//----- nvinfo : EIATTR_NUM_BARRIERS
	.align		4
        /*0030*/ 	.byte	0x02, 0x4c
        /*0032*/ 	.byte	0x01
	.zero		1


	//----- nvinfo : EIATTR_MERCURY_ISA_VERSION
	.align		4
        /*0034*/ 	.byte	0x03, 0x5f
        /*0036*/ 	.short	0x0000


	//----- nvinfo : EIATTR_INT_WARP_WIDE_INSTR_OFFSETS
	.align		4
        /*0038*/ 	.byte	0x04, 0x31
        /*003a*/ 	.short	(.L_651 - .L_650)


	//   ....[0]....
.L_650:
        /*003c*/ 	.word	0x00002700


	//   ....[1]....
        /*0040*/ 	.word	0x000045e0


	//----- nvinfo : EIATTR_COOP_GROUP_MASK_REGIDS
	.align		4
.L_651:
        /*0044*/ 	.byte	0x04, 0x29
        /*0046*/ 	.short	(.L_653 - .L_652)


	//   ....[0]....
.L_652:
        /*0048*/ 	.word	0xffffffff


	//   ....[1]....
        /*004c*/ 	.word	0xffffffff


	//   ....[2]....
        /*0050*/ 	.word	0xffffffff


	//   ....[3]....
        /*0054*/ 	.word	0xffffffff


	//   ....[4]....
        /*0058*/ 	.word	0xffffffff


	//   ....[5]....
        /*005c*/ 	.word	0xffffffff


	//   ....[6]....
        /*0060*/ 	.word	0xffffffff


	//   ....[7]....
        /*0064*/ 	.word	0xffffffff


	//   ....[8]....
        /*0068*/ 	.word	0xffffffff


	//   ....[9]....
        /*006c*/ 	.word	0xffffffff


	//----- nvinfo : EIATTR_COOP_GROUP_INSTR_OFFSETS
	.align		4
.L_653:
        /*0070*/ 	.byte	0x04, 0x28
        /*0072*/ 	.short	(.L_655 - .L_654)


	//   ....[0]....
.L_654:
        /*0074*/ 	.word	0x00001590


	//   ....[1]....
        /*0078*/ 	.word	0x000015b0


	//   ....[2]....
        /*007c*/ 	.word	0x00001620


	//   ....[3]....
        /*0080*/ 	.word	0x00001640


	//   ....[4]....
        /*0084*/ 	.word	0x00001670


	//   ....[5]....
        /*0088*/ 	.word	0x00001690


	//   ....[6]....
        /*008c*/ 	.word	0x000016c0


	//   ....[7]....
        /*0090*/ 	.word	0x000016e0


	//   ....[8]....
        /*0094*/ 	.word	0x00001710


	//   ....[9]....
        /*0098*/ 	.word	0x00001730


	//----- nvinfo : EIATTR_EXIT_INSTR_OFFSETS
	.align		4
.L_655:
        /*009c*/ 	.byte	0x04, 0x1c
        /*009e*/ 	.short	(.L_657 - .L_656)


	//   ....[0]....
.L_656:
        /*00a0*/ 	.word	0x000046b0


	//   ....[1]....
        /*00a4*/ 	.word	0x000047f0


	//   ....[2]....
        /*00a8*/ 	.word	0x00004a70


	//----- nvinfo : EIATTR_MAX_THREADS
	.align		4
.L_657:
        /*00ac*/ 	.byte	0x04, 0x05
        /*00ae*/ 	.short	(.L_659 - .L_658)
.L_658:
        /*00b0*/ 	.word	0x00000280
        /*00b4*/ 	.word	0x00000001
        /*00b8*/ 	.word	0x00000001


	//----- nvinfo : EIATTR_CRS_STACK_SIZE
	.align		4
.L_659:
        /*00bc*/ 	.byte	0x04, 0x1e
        /*00be*/ 	.short	(.L_661 - .L_660)
.L_660:
        /*00c0*/ 	.word	0x00000000
.L_661:


//--------------------- .nv.info._Z35group_norm_nhwc_bwd_one_pass_kernelI11Bf16IOFp16WLi256ELi40ELi640EEv26Group_norm_nhwc_bwd_params --------------------------
	.section	.nv.info._Z35group_norm_nhwc_bwd_one_pass_kernelI11Bf16IOFp16WLi256ELi40ELi640EEv26Group_norm_nhwc_bwd_params,"",@"SHT_CUDA_INFO"
	.sectionflags	@""
	.align	4


	//----- nvinfo : EIATTR_CUDA_API_VERSION
	.align		4
        /*0000*/ 	.byte	0x04, 0x37
        /*0002*/ 	.short	(.L_663 - .L_662)
.L_662:
        /*0004*/ 	.word	0x00000082


	//----- nvinfo : EIATTR_SW2861232_WAR
	.align		4
.L_663:
        /*0008*/ 	.byte	0x01, 0x35
	.zero		2


	//----- nvinfo : EIATTR_PARAM_CBANK
	.align		4
        /*000c*/ 	.byte	0x04, 0x0a
        /*000e*/ 	.short	(.L_665 - .L_664)
	.align		4
.L_664:
        /*0010*/ 	.word	index@(.nv.constant0._Z35group_norm_nhwc_bwd_one_pass_kernelI11Bf16IOFp16WLi256ELi40ELi640EEv26Group_norm_nhwc_bwd_params)
        /*0014*/ 	.short	0x0160
        /*0016*/ 	.short	0x00b8


	//----- nvinfo : EIATTR_CBANK_PARAM_SIZE
	.align		4
.L_665:
        /*0018*/ 	.byte	0x03, 0x19
        /*001a*/ 	.short	0x00b8


	//----- nvinfo : EIATTR_KPARAM_INFO
	.align		4
        /*001c*/ 	.byte	0x04, 0x17
        /*001e*/ 	.short	(.L_667 - .L_666)
.L_666:
        /*0020*/ 	.word	0x00000000
        /*0024*/ 	.short	0x0000
        /*0026*/ 	.short	0x0000
        /*0028*/ 	.byte	0x00, 0xf0, 0xe1, 0x02


	//----- nvinfo : EIATTR_MAXREG_COUNT
	.align		4
.L_667:
        /*002c*/ 	.byte	0x03, 0x1b
        /*002e*/ 	.short	0x0060


	//----- nvinfo : EIATTR_NUM_BARRIERS
	.align		4
        /*0030*/ 	.byte	0x02, 0x4c
        /*0032*/ 	.byte	0x01
	.zero		1


	//----- nvinfo : EIATTR_MERCURY_ISA_VERSION
	.align		4
        /*0034*/ 	.byte	0x03, 0x5f
        /*0036*/ 	.short	0x0000


	//----- nvinfo : EIATTR_INT_WARP_WIDE_INSTR_OFFSETS
	.align		4
        /*0038*/ 	.byte	0x04, 0x31
        /*003a*/ 	.short	(.L_669 - .L_668)


	//   ....[0]....
.L_668:
        /*003c*/ 	.word	0x00003470


	//   ....[1]....
        /*0040*/ 	.word	0x00005f40


	//----- nvinfo : EIATTR_COOP_GROUP_MASK_REGIDS
	.align		4
.L_669:
        /*0044*/ 	.byte	0x04, 0x29
        /*0046*/ 	.short	(.L_671 - .L_670)


	//   ....[0]....
.L_670:
        /*0048*/ 	.word	0xffffffff


	//   ....[1]....
        /*004c*/ 	.word	0xffffffff


	//   ....[2]....
        /*0050*/ 	.word	0xffffffff


	//   ....[3]....
        /*0054*/ 	.word	0xffffffff


	//   ....[4]....
        /*0058*/ 	.word	0xffffffff


	//   ....[5]....
        /*005c*/ 	.word	0xffffffff


	//   ....[6]....
        /*0060*/ 	.word	0xffffffff


	//   ....[7]....
        /*0064*/ 	.word	0xffffffff


	//   ....[8]....
        /*0068*/ 	.word	0xffffffff


	//   ....[9]....
        /*006c*/ 	.word	0xffffffff


	//----- nvinfo : EIATTR_COOP_GROUP_INSTR_OFFSETS
	.align		4
.L_671:
        /*0070*/ 	.byte	0x04, 0x28
        /*0072*/ 	.short	(.L_673 - .L_672)


	//   ....[0]....
.L_672:
        /*0074*/ 	.word	0x00002180


	//   ....[1]....
        /*0078*/ 	.word	0x000021b0


	//   ....[2]....
        /*007c*/ 	.word	0x000022a0


	//   ....[3]....
        /*0080*/ 	.word	0x000022d0


	//   ....[4]....
        /*0084*/ 	.word	0x000023b0


	//   ....[5]....
        /*0088*/ 	.word	0x000023e0


	//   ....[6]....
        /*008c*/ 	.word	0x00002430


	//   ....[7]....
        /*0090*/ 	.word	0x00002450


	//   ....[8]....
        /*0094*/ 	.word	0x00002480


	//   ....[9]....
        /*0098*/ 	.word	0x000024c0


	//----- nvinfo : EIATTR_EXIT_INSTR_OFFSETS
	.align		4
.L_673:
        /*009c*/ 	.byte	0x04, 0x1c
        /*009e*/ 	.short	(.L_675 - .L_674)


	//   ....[0]....
.L_674:
        /*00a0*/ 	.word	0x00006010


	//   ....[1]....
        /*00a4*/ 	.word	0x00006150


	//   ....[2]....
        /*00a8*/ 	.word	0x000063d0


	//----- nvinfo : EIATTR_MAX_THREADS
	.align		4
.L_675:
        /*00ac*/ 	.byte	0x04, 0x05
        /*00ae*/ 	.short	(.L_677 - .L_676)
.L_676:
        /*00b0*/ 	.word	0x00000280
        /*00b4*/ 	.word	0x00000001
        /*00b8*/ 	.word	0x00000001


	//----- nvinfo : EIATTR_CRS_STACK_SIZE
	.align		4
.L_677:
        /*00bc*/ 	.byte	0x04, 0x1e
        /*00be*/ 	.short	(.L_679 - .L_678)
.L_678:
        /*00c0*/ 	.word	0x00000000
.L_679:


//--------------------- .nv.info._Z35group_norm_nhwc_bwd_one_pass_kernelI11Bf16IOFp16WLi512ELi40ELi640EEv26Group_norm_nhwc_bwd_params --------------------------
	.section	.nv.info._Z35group_norm_nhwc_bwd_one_pass_kernelI11Bf16IOFp16WLi512ELi40ELi640EEv26Group_norm_nhwc_bwd_params,"",@"SHT_CUDA_INFO"
	.sectionflags	@""
	.align	4


	//----- nvinfo : EIATTR_CUDA_API_VERSION
	.align		4
        /*0000*/ 	.byte	0x04, 0x37
        /*0002*/ 	.short	(.L_681 - .L_680)
.L_680:
        /*0004*/ 	.word	0x00000082


	//----- nvinfo : EIATTR_SW2861232_WAR
	.align		4
.L_681:
        /*0008*/ 	.byte	0x01, 0x35
	.zero		2


	//----- nvinfo : EIATTR_PARAM_CBANK
	.align		4
        /*000c*/ 	.byte	0x04, 0x0a
        /*000e*/ 	.short	(.L_683 - .L_682)
	.align		4
.L_682:
        /*0010*/ 	.word	index@(.nv.constant0._Z35group_norm_nhwc_bwd_one_pass_kernelI11Bf16IOFp16WLi512ELi40ELi640EEv26Group_norm_nhwc_bwd_params)
        /*0014*/ 	.short	0x0160
        /*0016*/ 	.short	0x00b8


	//----- nvinfo : EIATTR_CBANK_PARAM_SIZE
	.align		4
.L_683:
        /*0018*/ 	.byte	0x03, 0x19
        /*001a*/ 	.short	0x00b8


	//----- nvinfo : EIATTR_KPARAM_INFO
	.align		4
        /*001c*/ 	.byte	0x04, 0x17
        /*001e*/ 	.short	(.L_685 - .L_684)
.L_684:
        /*0020*/ 	.word	0x00000000
        /*0024*/ 	.short	0x0000
        /*0026*/ 	.short	0x0000
        /*0028*/ 	.byte	0x00, 0xf0, 0xe1, 0x02


	//----- nvinfo : EIATTR_MAXREG_COUNT
	.align		4
.L_685:
        /*002c*/ 	.byte	0x03, 0x1b
        /*002e*/ 	.short	0x0060


	//----- nvinfo : EIATTR_NUM_BARRIERS
	.align		4
        /*0030*/ 	.byte	0x02, 0x4c
        /*0032*/ 	.byte	0x01
	.zero		1


	//----- nvinfo : EIATTR_MERCURY_ISA_VERSION
	.align		4
        /*0034*/ 	.byte	0x03, 0x5f
        /*0036*/ 	.short	0x0000


	//----- nvinfo : EIATTR_INT_WARP_WIDE_INSTR_OFFSETS
	.align		4
        /*0038*/ 	.byte	0x04, 0x31
        /*003a*/ 	.short	(.L_687 - .L_686)


	//   ....[0]....
.L_686:
        /*003c*/ 	.word	0x000051c0


	//   ....[1]....
        /*0040*/ 	.word	0x00009550


	//----- nvinfo : EIATTR_COOP_GROUP_MASK_REGIDS
	.align		4
.L_687:
        /*0044*/ 	.byte	0x04, 0x29
        /*0046*/ 	.short	(.L_689 - .L_688)


	//   ....[0]....
.L_688:
        /*0048*/ 	.word	0xffffffff


	//   ....[1]....
        /*004c*/ 	.word	0xffffffff


	//   ....[2]....
        /*0050*/ 	.word	0xffffffff


	//   ....[3]....
        /*0054*/ 	.word	0xffffffff


	//   ....[4]....
        /*0058*/ 	.word	0xffffffff


	//   ....[5]....
        /*005c*/ 	.word	0xffffffff


	//   ....[6]....
        /*0060*/ 	.word	0xffffffff


	//   ....[7]....
        /*0064*/ 	.word	0xffffffff


	//   ....[8]....
        /*0068*/ 	.word	0xffffffff


	//   ....[9]....
        /*006c*/ 	.word	0xffffffff


	//----- nvinfo : EIATTR_COOP_GROUP_INSTR_OFFSETS
	.align		4
.L_689:
        /*0070*/ 	.byte	0x04, 0x28
        /*0072*/ 	.short	(.L_691 - .L_690)


	//   ....[0]....
.L_690:
        /*0074*/ 	.word	0x00004070


	//   ....[1]....
        /*0078*/ 	.word	0x00004090


	//   ....[2]....
        /*007c*/ 	.word	0x000040f0


	//   ....[3]....
        /*0080*/ 	.word	0x00004110


	//   ....[4]....
        /*0084*/ 	.word	0x00004140


	//   ....[5]....
        /*0088*/ 	.word	0x00004160


	//   ....[6]....
        /*008c*/ 	.word	0x00004190


	//   ....[7]....
        /*0090*/ 	.word	0x000041b0


	//   ....[8]....
        /*0094*/ 	.word	0x000041e0


	//   ....[9]....
        /*0098*/ 	.word	0x00004200


	//----- nvinfo : EIATTR_EXIT_INSTR_OFFSETS
	.align		4
.L_691:
        /*009c*/ 	.byte	0x04, 0x1c
        /*009e*/ 	.short	(.L_693 - .L_692)


	//   ....[0]....
.L_692:
        /*00a0*/ 	.word	0x00009620


	//   ....[1]....
        /*00a4*/ 	.word	0x00009760


	//   ....[2]....
        /*00a8*/ 	.word	0x000099e0


	//----- nvinfo : EIATTR_MAX_THREADS
	.align		4
.L_693:
        /*00ac*/ 	.byte	0x04, 0x05
        /*00ae*/ 	.short	(.L_695 - .L_694)
.L_694:
        /*00b0*/ 	.word	0x00000280
        /*00b4*/ 	.word	0x00000001
        /*00b8*/ 	.word	0x00000001


	//----- nvinfo : EIATTR_CRS_STACK_SIZE
	.align		4
.L_695:
        /*00bc*/ 	.byte	0x04, 0x1e
        /*00be*/ 	.short	(.L_697 - .L_696)
.L_696:
        /*00c0*/ 	.word	0x00000000
.L_697:


//--------------------- .nv.info._Z35group_norm_nhwc_bwd_one_pass_kernelI11Fp16IOFp32WLi64ELi40ELi640EEv26Group_norm_nhwc_bwd_params --------------------------
	.section	.nv.info._Z35group_norm_nhwc_bwd_one_pass_kernelI11Fp16IOFp32WLi64ELi40ELi640EEv26Group_norm_nhwc_bwd_params,"",@"SHT_CUDA_INFO"
	.sectionflags	@""
	.align	4


	//----- nvinfo : EIATTR_CUDA_API_VERSION
	.align		4
        /*0000*/ 	.byte	0x04, 0x37
        /*0002*/ 	.short	(.L_699 - .L_698)
.L_698:
        /*0004*/ 	.word	0x00000082


	//----- nvinfo : EIATTR_SW2861232_WAR
	.align		4
.L_699:
        /*0008*/ 	.byte	0x01, 0x35
	.zero		2


	//----- nvinfo : EIATTR_PARAM_CBANK
	.align		4
        /*000c*/ 	.byte	0x04, 0x0a
        /*000e*/ 	.short	(.L_701 - .L_700)
	.align		4
.L_700:
        /*0010*/ 	.word	index@(.nv.constant0._Z35group_norm_nhwc_bwd_one_pass_kernelI11Fp16IOFp32WLi64ELi40ELi640EEv26Group_norm_nhwc_bwd_params)
        /*0014*/ 	.short	0x0160
        /*0016*/ 	.short	0x00b8


	//----- nvinfo : EIATTR_CBANK_PARAM_SIZE
	.align		4
.L_701:
        /*0018*/ 	.byte	0x03, 0x19
        /*001a*/ 	.short	0x00b8


	//----- nvinfo : EIATTR_KPARAM_INFO
	.align		4
        /*001c*/ 	.byte	0x04, 0x17
        /*001e*/ 	.short	(.L_703 - .L_702)
.L_702:
        /*0020*/ 	.word	0x00000000
        /*0024*/ 	.short	0x0000
        /*0026*/ 	.short	0x0000
        /*0028*/ 	.byte	0x00, 0xf0, 0xe1, 0x02


	//----- nvinfo : EIATTR_MAXREG_COUNT
	.align		4
.L_703:
        /*002c*/ 	.byte	0x03, 0x1b
        /*002e*/ 	.short	0x0060


	//----- nvinfo : EIATTR_NUM_BARRIERS
	.align		4
        /*0030*/ 	.byte	0x02, 0x4c
        /*0032*/ 	.byte	0x01
	.zero		1


	//----- nvinfo : EIATTR_MERCURY_ISA_VERSION
	.align		4
        /*0034*/ 	.byte	0x03, 0x5f
        /*0036*/ 	.short	0x0000


	//----- nvinfo : EIATTR_INT_WARP_WIDE_INSTR_OFFSETS
	.align		4
        /*0038*/ 	.byte	0x04, 0x31
        /*003a*/ 	.short	(.L_705 - .L_704)


	//   ....[0]....
.L_704:
        /*003c*/ 	.word	0x00001f80


	//   ....[1]....
        /*0040*/ 	.word	0x00003840


	//----- nvinfo : EIATTR_COOP_GROUP_MASK_REGIDS
	.align		4
.L_705:
        /*0044*/ 	.byte	0x04, 0x29
        /*0046*/ 	.short	(.L_707 - .L_706)


	//   ....[0]....
.L_706:
        /*0048*/ 	.word	0xffffffff


	//   ....[1]....
        /*004c*/ 	.word	0xffffffff


	//   ....[2]....
        /*0050*/ 	.word	0xffffffff


	//   ....[3]....
        /*0054*/ 	.word	0xffffffff


	//   ....[4]....
        /*0058*/ 	.word	0xffffffff


	//   ....[5]....
        /*005c*/ 	.word	0xffffffff


	//   ....[6]....
        /*0060*/ 	.word	0xffffffff


	//   ....[7]....
        /*0064*/ 	.word	0xffffffff


	//   ....[8]....
        /*0068*/ 	.word	0xffffffff


	//   ....[9]....
        /*006c*/ 	.word	0xffffffff


	//----- nvinfo : EIATTR_COOP_GROUP_INSTR_OFFSETS
	.align		4
.L_707:
        /*0070*/ 	.byte	0x04, 0x28
        /*0072*/ 	.short	(.L_709 - .L_708)


	//   ....[0]....
.L_708:
        /*0074*/ 	.word	0x00000da0


	//   ....[1]....
        /*0078*/ 	.word	0x00000db0


	//   ....[2]....
        /*007c*/ 	.word	0x00000e00


	//   ....[3]....
        /*0080*/ 	.word	0x00000e20


	//   ....[4]....
        /*0084*/ 	.word	0x00000e50


	//   ....[5]....
        /*0088*/ 	.word	0x00000e70


	//   ....[6]....
        /*008c*/ 	.word	0x00000ea0


	//   ....[7]....
        /*0090*/ 	.word	0x00000ec0


	//   ....[8]....
        /*0094*/ 	.word	0x00000ef0


	//   ....[9]....
        /*0098*/ 	.word	0x00000f20


	//----- nvinfo : EIATTR_EXIT_INSTR_OFFSETS
	.align		4
.L_709:
        /*009c*/ 	.byte	0x04, 0x1c
        /*009e*/ 	.short	(.L_711 - .L_710)


	//   ....[0]....
.L_710:
        /*00a0*/ 	.word	0x00003910


	//   ....[1]....
        /*00a4*/ 	.word	0x00003a50


	//   ....[2]....
        /*00a8*/ 	.word	0x00003ca0


	//----- nvinfo : EIATTR_MAX_THREADS
	.align		4
.L_711:
        /*00ac*/ 	.byte	0x04, 0x05
        /*00ae*/ 	.short	(.L_713 - .L_712)
.L_712:
        /*00b0*/ 	.word	0x00000280
        /*00b4*/ 	.word	0x00000001
        /*00b8*/ 	.word	0x00000001


	//----- nvinfo : EIATTR_CRS_STACK_SIZE
	.align		4
.L_713:
        /*00bc*/ 	.byte	0x04, 0x1e
        /*00be*/ 	.short	(.L_715 - .L_714)
.L_714:
        /*00c0*/ 	.word	0x00000000
.L_715:


//--------------------- .nv.info._Z35group_norm_nhwc_bwd_one_pass_kernelI11Fp16IOFp32WLi128ELi40ELi640EEv26Group_norm_nhwc_bwd_params --------------------------
	.section	.nv.info._Z35group_norm_nhwc_bwd_one_pass_kernelI11Fp16IOFp32WLi128ELi40ELi640EEv26Group_norm_nhwc_bwd_params,"",@"SHT_CUDA_INFO"
	.sectionflags	@""
	.align	4


	//----- nvinfo : EIATTR_CUDA_API_VERSION
	.align		4
        /*0000*/ 	.byte	0x04, 0x37
        /*0002*/ 	.short	(.L_717 - .L_716)
.L_716:
        /*0004*/ 	.word	0x00000082


	//----- nvinfo : EIATTR_SW2861232_WAR
	.align		4
.L_717:
        /*0008*/ 	.byte	0x01, 0x35
	.zero		2


	//----- nvinfo : EIATTR_PARAM_CBANK
	.align		4
        /*000c*/ 	.byte	0x04, 0x0a
        /*000e*/ 	.short	(.L_719 - .L_718)
	.align		4
.L_718:
        /*0010*/ 	.word	index@(.nv.constant0._Z35group_norm_nhwc_bwd_one_pass_kernelI11Fp16IOFp32WLi128ELi40ELi640EEv26Group_norm_nhwc_bwd_params)
        /*0014*/ 	.short	0x0160
        /*0016*/ 	.short	0x00b8


	//----- nvinfo : EIATTR_CBANK_PARAM_SIZE
	.align		4
.L_719:
        /*0018*/ 	.byte	0x03, 0x19
        /*001a*/ 	.short	0x00b8


	//----- nvinfo : EIATTR_KPARAM_INFO
	.align		4
        /*001c*/ 	.byte	0x04, 0x17
        /*001e*/ 	.short	(.L_721 - .L_720)
.L_720:
        /*0020*/ 	.word	0x00000000
        /*0024*/ 	.short	0x0000
        /*0026*/ 	.short	0x0000
        /*0028*/ 	.byte	0x00, 0xf0, 0xe1, 0x02


	//----- nvinfo : EIATTR_MAXREG_COUNT
	.align		4
.L_721:
        /*002c*/ 	.byte	0x03, 0x1b
        /*002e*/ 	.short	0x0060


	//----- nvinfo : EIATTR_NUM_BARRIERS
	.align		4
        /*0030*/ 	.byte	0x02, 0x4c
        /*0032*/ 	.byte	0x01
	.zero		1


	//----- nvinfo : EIATTR_MERCURY_ISA_VERSION
	.align		4
        /*0034*/ 	.byte	0x03, 0x5f
        /*0036*/ 	.short	0x0000


	//----- nvinfo : EIATTR_INT_WARP_WIDE_INSTR_OFFSETS
	.align		4
        /*0038*/ 	.byte	0x04, 0x31
        /*003a*/ 	.short	(.L_723 - .L_722)


	//   ....[0]....
.L_722:
        /*003c*/ 	.word	0x00002690


	//   ....[1]....
        /*0040*/ 	.word	0x00004570


	//----- nvinfo : EIATTR_COOP_GROUP_MASK_REGIDS
	.align		4
.L_723:
        /*0044*/ 	.byte	0x04, 0x29
        /*0046*/ 	.short	(.L_725 - .L_724)


	//   ....[0]....
.L_724:
        /*0048*/ 	.word	0xffffffff


	//   ....[1]....
        /*004c*/ 	.word	0xffffffff


	//   ....[2]....
        /*0050*/ 	.word	0xffffffff


	//   ....[3]....
        /*0054*/ 	.word	0xffffffff


	//   ....[4]....
        /*0058*/ 	.word	0xffffffff


	//   ....[5]....
        /*005c*/ 	.word	0xffffffff


	//   ....[6]....
        /*0060*/ 	.word	0xffffffff


	//   ....[7]....
        /*0064*/ 	.word	0xffffffff


	//   ....[8]....
        /*0068*/ 	.word	0xffffffff


	//   ....[9]....
        /*006c*/ 	.word	0xffffffff


	//----- nvinfo : EIATTR_COOP_GROUP_INSTR_OFFSETS
	.align		4
.L_725:
        /*0070*/ 	.byte	0x04, 0x28
        /*0072*/ 	.short	(.L_727 - .L_726)


	//   ....[0]....
.L_726:
        /*0074*/ 	.word	0x00001510


	//   ....[1]....
        /*0078*/ 	.word	0x00001530


	//   ....[2]....
        /*007c*/ 	.word	0x00001590


	//   ....[3]....
        /*0080*/ 	.word	0x000015a0


	//   ....[4]....
        /*0084*/ 	.word	0x000015d0


	//   ....[5]....
        /*0088*/ 	.word	0x000015f0


	//   ....[6]....
        /*008c*/ 	.word	0x00001620


	//   ....[7]....
        /*0090*/ 	.word	0x00001640


	//   ....[8]....
        /*0094*/ 	.word	0x00001670


	//   ....[9]....
        /*0098*/ 	.word	0x000016b0


	//----- nvinfo : EIATTR_EXIT_INSTR_OFFSETS
	.align		4
.L_727:
        /*009c*/ 	.byte	0x04, 0x1c
        /*009e*/ 	.short	(.L_729 - .L_728)


	//   ....[0]....
.L_728:
        /*00a0*/ 	.word	0x00004640


	//   ....[1]....
        /*00a4*/ 	.word	0x00004780


	//   ....[2]....
        /*00a8*/ 	.word	0x000049d0


	//----- nvinfo : EIATTR_MAX_THREADS
	.align		4
.L_729:
        /*00ac*/ 	.byte	0x04, 0x05
        /*00ae*/ 	.short	(.L_731 - .L_730)
.L_730:
        /*00b0*/ 	.word	0x00000280
        /*00b4*/ 	.word	0x00000001
        /*00b8*/ 	.word	0x00000001


	//----- nvinfo : EIATTR_CRS_STACK_SIZE
	.align		4
.L_731:
        /*00bc*/ 	.byte	0x04, 0x1e
        /*00be*/ 	.short	(.L_733 - .L_732)
.L_732:
        /*00c0*/ 	.word	0x00000000
.L_733:


//--------------------- .nv.info._Z35group_norm_nhwc_bwd_one_pass_kernelI11Fp16IOFp32WLi256ELi40ELi640EEv26Group_norm_nhwc_bwd_params --------------------------
	.section	.nv.info._Z35group_norm_nhwc_bwd_one_pass_kernelI11Fp16IOFp32WLi256ELi40ELi640EEv26Group_norm_nhwc_bwd_params,"",@"SHT_CUDA_INFO"
	.sectionflags	@""
	.align	4


	//----- nvinfo : EIATTR_CUDA_API_VERSION
	.align		4
        /*0000*/ 	.byte	0x04, 0x37
        /*0002*/ 	.short	(.L_735 - .L_734)
.L_734:
        /*0004*/ 	.word	0x00000082


	//----- nvinfo : EIATTR_SW2861232_WAR
	.align		4
.L_735:
        /*0008*/ 	.byte	0x01, 0x35
	.zero		2


	//----- nvinfo : EIATTR_PARAM_CBANK
	.align		4
        /*000c*/ 	.byte	0x04, 0x0a
        /*000e*/ 	.short	(.L_737 - .L_736)
	.align		4
.L_736:
        /*0010*/ 	.word	index@(.nv.constant0._Z35group_norm_nhwc_bwd_one_pass_kernelI11Fp16IOFp32WLi256ELi40ELi640EEv26Group_norm_nhwc_bwd_params)
        /*0014*/ 	.short	0x0160
        /*0016*/ 	.short	0x00b8


	//----- nvinfo : EIATTR_CBANK_PARAM_SIZE
	.align		4
.L_737:
        /*0018*/ 	.byte	0x03, 0x19
        /*001a*/ 	.short	0x00b8


	//----- nvinfo : EIATTR_KPARAM_INFO
	.align		4
        /*001c*/ 	.byte	0x04, 0x17
        /*001e*/ 	.short	(.L_739 - .L_738)
.L_738:
        /*0020*/ 	.word	0x00000000
        /*0024*/ 	.short	0x0000
        /*0026*/ 	.short	0x0000
        /*0028*/ 	.byte	0x00, 0xf0, 0xe1, 0x02


	//----- nvinfo : EIATTR_MAXREG_COUNT
	.align		4
.L_739:
        /*002c*/ 	.byte	0x03, 0x1b
        /*002e*/ 	.short	0x0060


	//----- nvinfo : EIATTR_NUM_BARRIERS
	.align		4
        /*0030*/ 	.byte	0x02, 0x4c
        /*0032*/ 	.byte	0x01
	.zero		1


	//----- nvinfo : EIATTR_MERCURY_ISA_VERSION
	.align		4
        /*0034*/ 	.byte	0x03, 0x5f
        /*0036*/ 	.short	0x0000


	//----- nvinfo : EIATTR_INT_WARP_WIDE_INSTR_OFFSETS
	.align		4
        /*0038*/ 	.byte	0x04, 0x31
        /*003a*/ 	.short	(.L_741 - .L_740)


	//   ....[0]....
.L_740:
        /*003c*/ 	.word	0x000033f0


	//   ....[1]....
        /*0040*/ 	.word	0x00005e90


	//----- nvinfo : EIATTR_COOP_GROUP_MASK_REGIDS
	.align		4
.L_741:
        /*0044*/ 	.byte	0x04, 0x29
        /*0046*/ 	.short	(.L_743 - .L_742)


	//   ....[0]....
.L_742:
        /*0048*/ 	.word	0xffffffff


	//   ....[1]....
        /*004c*/ 	.word	0xffffffff


	//   ....[2]....
        /*0050*/ 	.word	0xffffffff


	//   ....[3]....
        /*0054*/ 	.word	0xffffffff


	//   ....[4]....
        /*0058*/ 	.word	0xffffffff


	//   ....[5]....
        /*005c*/ 	.word	0xffffffff


	//   ....[6]....
        /*0060*/ 	.word	0xffffffff


	//   ....[7]....
        /*0064*/ 	.word	0xffffffff


	//   ....[8]....
        /*0068*/ 	.word	0xffffffff


	//   ....[9]....
        /*006c*/ 	.word	0xffffffff


	//----- nvinfo : EIATTR_COOP_GROUP_INSTR_OFFSETS
	.align		4
.L_743:
        /*0070*/ 	.byte	0x04, 0x28
        /*0072*/ 	.short	(.L_745 - .L_744)


	//   ....[0]....
.L_744:
        /*0074*/ 	.word	0x00002110


	//   ....[1]....
        /*0078*/ 	.word	0x00002140


	//   ....[2]....
        /*007c*/ 	.word	0x00002220


	//   ....[3]....
        /*0080*/ 	.word	0x00002250


	//   ....[4]....
        /*0084*/ 	.word	0x00002330


	//   ....[5]....
        /*0088*/ 	.word	0x00002370


	//   ....[6]....
        /*008c*/ 	.word	0x000023b0


	//   ....[7]....
        /*0090*/ 	.word	0x000023d0


	//   ....[8]....
        /*0094*/ 	.word	0x00002400


	//   ....[9]....
        /*0098*/ 	.word	0x00002420


	//----- nvinfo : EIATTR_EXIT_INSTR_OFFSETS
	.align		4
.L_745:
        /*009c*/ 	.byte	0x04, 0x1c
        /*009e*/ 	.short	(.L_747 - .L_746)


	//   ....[0]....
.L_746:
        /*00a0*/ 	.word	0x00005f60


	//   ....[1]....
        /*00a4*/ 	.word	0x000060a0


	//   ....[2]....
        /*00a8*/ 	.word	0x000062f0


	//----- nvinfo : EIATTR_MAX_THREADS
	.align		4
.L_747:
        /*00ac*/ 	.byte	0x04, 0x05
        /*00ae*/ 	.short	(.L_749 - .L_748)
.L_748:
        /*00b0*/ 	.word	0x00000280
        /*00b4*/ 	.word	0x00000001
        /*00b8*/ 	.word	0x00000001


	//----- nvinfo : EIATTR_CRS_STACK_SIZE
	.align		4
.L_749:
        /*00bc*/ 	.byte	0x04, 0x1e
        /*00be*/ 	.short	(.L_751 - .L_750)
.L_750:
        /*00c0*/ 	.word	0x00000000
.L_751:


//--------------------- .nv.info._Z35group_norm_nhwc_bwd_one_pass_kernelI11Fp16IOFp32WLi512ELi40ELi640EEv26Group_norm_nhwc_bwd_params --------------------------
	.section	.nv.info._Z35group_norm_nhwc_bwd_one_pass_kernelI11Fp16IOFp32WLi512ELi40ELi640EEv26Group_norm_nhwc_bwd_params,"",@"SHT_CUDA_INFO"
	.sectionflags	@""
	.align	4


	//----- nvinfo : EIATTR_CUDA_API_VERSION
	.align		4
        /*0000*/ 	.byte	0x04, 0x37
        /*0002*/ 	.short	(.L_753 - .L_752)
.L_752:
        /*0004*/ 	.word	0x00000082


	//----- nvinfo : EIATTR_SW2861232_WAR
	.align		4
.L_753:
        /*0008*/ 	.byte	0x01, 0x35
	.zero		2


	//----- nvinfo : EIATTR_PARAM_CBANK
	.align		4
        /*000c*/ 	.byte	0x04, 0x0a
        /*000e*/ 	.short	(.L_755 - .L_754)
	.align		4
.L_754:
        /*0010*/ 	.word	index@(.nv.constant0._Z35group_norm_nhwc_bwd_one_pass_kernelI11Fp16IOFp32WLi512ELi40ELi640EEv26Group_norm_nhwc_bwd_params)
        /*0014*/ 	.short	0x0160
        /*0016*/ 	.short	0x00b8


	//----- nvinfo : EIATTR_CBANK_PARAM_SIZE
	.align		4
.L_755:
        /*0018*/ 	.byte	0x03, 0x19
        /*001a*/ 	.short	0x00b8


	//----- nvinfo : EIATTR_KPARAM_INFO
	.align		4
        /*001c*/ 	.byte	0x04, 0x17
        /*001e*/ 	.short	(.L_757 - .L_756)
.L_756:
        /*0020*/ 	.word	0x00000000
        /*0024*/ 	.short	0x0000
        /*0026*/ 	.short	0x0000
        /*0028*/ 	.byte	0x00, 0xf0, 0xe1, 0x02


	//----- nvinfo : EIATTR_MAXREG_COUNT
	.align		4
.L_757:
        /*002c*/ 	.byte	0x03, 0x1b
        /*002e*/ 	.short	0x0060


	//----- nvinfo : EIATTR_NUM_BARRIERS
	.align		4
        /*0030*/ 	.byte	0x02, 0x4c
        /*0032*/ 	.byte	0x01
	.zero		1


	//----- nvinfo : EIATTR_MERCURY_ISA_VERSION
	.align		4
        /*0034*/ 	.byte	0x03, 0x5f
        /*0036*/ 	.short	0x0000


	//----- nvinfo : EIATTR_INT_WARP_WIDE_INSTR_OFFSETS
	.align		4
        /*0038*/ 	.byte	0x04, 0x31
        /*003a*/ 	.short	(.L_759 - .L_758)


	//   ....[0]....
.L_758:
        /*003c*/ 	.word	0x00005180


	//   ....[1]....
        /*0040*/ 	.word	0x000094e0


	//----- nvinfo : EIATTR_COOP_GROUP_MASK_REGIDS
	.align		4
.L_759:
        /*0044*/ 	.byte	0x04, 0x29
        /*0046*/ 	.short	(.L_761 - .L_760)


	//   ....[0]....
.L_760:
        /*0048*/ 	.word	0xffffffff


	//   ....[1]....
        /*004c*/ 	.word	0xffffffff


	//   ....[2]....
        /*0050*/ 	.word	0xffffffff


	//   ....[3]....
        /*0054*/ 	.word	0xffffffff


	//   ....[4]....
        /*0058*/ 	.word	0xffffffff


	//   ....[5]....
        /*005c*/ 	.word	0xffffffff


	//   ....[6]....
        /*0060*/ 	.word	0xffffffff


	//   ....[7]....
        /*0064*/ 	.word	0xffffffff


	//   ....[8]....
        /*0068*/ 	.word	0xffffffff


	//   ....[9]....
        /*006c*/ 	.word	0xffffffff


	//----- nvinfo : EIATTR_COOP_GROUP_INSTR_OFFSETS
	.align		4
.L_761:
        /*0070*/ 	.byte	0x04, 0x28
        /*0072*/ 	.short	(.L_763 - .L_762)


	//   ....[0]....
.L_762:
        /*0074*/ 	.word	0x00004010


	//   ....[1]....
        /*0078*/ 	.word	0x00004040


	//   ....[2]....
        /*007c*/ 	.word	0x000040c0


	//   ....[3]....
        /*0080*/ 	.word	0x000040d0


	//   ....[4]....
        /*0084*/ 	.word	0x00004100


	//   ....[5]....
        /*0088*/ 	.word	0x00004120


	//   ....[6]....
        /*008c*/ 	.word	0x00004150


	//   ....[7]....
        /*0090*/ 	.word	0x00004170


	//   ....[8]....
        /*0094*/ 	.word	0x000041a0


	//   ....[9]....
        /*0098*/ 	.word	0x000041c0


	//----- nvinfo : EIATTR_EXIT_INSTR_OFFSETS
	.align		4
.L_763:
        /*009c*/ 	.byte	0x04, 0x1c
        /*009e*/ 	.short	(.L_765 - .L_764)


	//   ....[0]....
.L_764:
        /*00a0*/ 	.word	0x000095b0


	//   ....[1]....
        /*00a4*/ 	.word	0x000096f0


	//   ....[2]....
        /*00a8*/ 	.word	0x00009940


	//----- nvinfo : EIATTR_MAX_THREADS
	.align		4
.L_765:
        /*00ac*/ 	.byte	0x04, 0x05
        /*00ae*/ 	.short	(.L_767 - .L_766)
.L_766:
        /*00b0*/ 	.word	0x00000280
        /*00b4*/ 	.word	0x00000001
        /*00b8*/ 	.word	0x00000001


	//----- nvinfo : EIATTR_CRS_STACK_SIZE
	.align		4
.L_767:
        /*00bc*/ 	.byte	0x04, 0x1e
        /*00be*/ 	.short	(.L_769 - .L_768)
.L_768:
        /*00c0*/ 	.word	0x00000000
.L_769:


//--------------------- .nv.info._Z35group_norm_nhwc_bwd_one_pass_kernelI11Fp16IOBf16WLi64ELi40ELi640EEv26Group_norm_nhwc_bwd_params --------------------------
	.section	.nv.info._Z35group_norm_nhwc_bwd_one_pass_kernelI11Fp16IOBf16WLi64ELi40ELi640EEv26Group_norm_nhwc_bwd_params,"",@"SHT_CUDA_INFO"
	.sectionflags	@""
	.align	4


	//----- nvinfo : EIATTR_CUDA_API_VERSION
	.align		4
        /*0000*/ 	.byte	0x04, 0x37
        /*0002*/ 	.short	(.L_771 - .L_770)
.L_770:
        /*0004*/ 	.word	0x00000082


	//----- nvinfo : EIATTR_SW2861232_WAR
	.align		4
.L_771:
        /*0008*/ 	.byte	0x01, 0x35
	.zero		2


	//----- nvinfo : EIATTR_PARAM_CBANK
	.align		4
        /*000c*/ 	.byte	0x04, 0x0a
        /*000e*/ 	.short	(.L_773 - .L_772)
	.align		4
.L_772:
        /*0010*/ 	.word	index@(.nv.constant0._Z35group_norm_nhwc_bwd_one_pass_kernelI11Fp16IOBf16WLi64ELi40ELi640EEv26Group_norm_nhwc_bwd_params)
        /*0014*/ 	.short	0x0160
        /*0016*/ 	.short	0x00b8


	//----- nvinfo : EIATTR_CBANK_PARAM_SIZE
	.align		4
.L_773:
        /*0018*/ 	.byte	0x03, 0x19
        /*001a*/ 	.short	0x00b8


	//----- nvinfo : EIATTR_KPARAM_INFO
	.align		4
        /*001c*/ 	.byte	0x04, 0x17
        /*001e*/ 	.short	(.L_775 - .L_774)
.L_774:
        /*0020*/ 	.word	0x00000000
        /*0024*/ 	.short	0x0000
        /*0026*/ 	.short	0x0000
        /*0028*/ 	.byte	0x00, 0xf0, 0xe1, 0x02


	//----- nvinfo : EIATTR_MAXREG_COUNT
	.align		4
.L_775:
        /*002c*/ 	.byte	0x03, 0x1b
        /*002e*/ 	.short	0x0060


	//----- nvinfo : EIATTR_NUM_BARRIERS
	.align		4
        /*0030*/ 	.byte	0x02, 0x4c
        /*0032*/ 	.byte	0x01
	.zero		1


	//----- nvinfo : EIATTR_MERCURY_ISA_VERSION
	.align		4
        /*0034*/ 	.byte	0x03, 0x5f
        /*0036*/ 	.short	0x0000


	//----- nvinfo : EIATTR_INT_WARP_WIDE_INSTR_OFFSETS
	.align		4
        /*0038*/ 	.byte	0x04, 0x31
        /*003a*/ 	.short	(.L_777 - .L_776)


	//   ....[0]....
.L_776:
        /*003c*/ 	.word	0x00001fc0


	//   ....[1]....
        /*0040*/ 	.word	0x00003880


	//----- nvinfo : EIATTR_COOP_GROUP_MASK_REGIDS
	.align		4
.L_777:
        /*0044*/ 	.byte	0x04, 0x29
        /*0046*/ 	.short	(.L_779 - .L_778)


	//   ....[0]....
.L_778:
        /*0048*/ 	.word	0xffffffff


	//   ....[1]....
        /*004c*/ 	.word	0xffffffff


	//   ....[2]....
        /*0050*/ 	.word	0xffffffff


	//   ....[3]....
        /*0054*/ 	.word	0xffffffff


	//   ....[4]....
        /*0058*/ 	.word	0xffffffff


	//   ....[5]....
        /*005c*/ 	.word	0xffffffff


	//   ....[6]....
        /*0060*/ 	.word	0xffffffff


	//   ....[7]....
        /*0064*/ 	.word	0xffffffff


	//   ....[8]....
        /*0068*/ 	.word	0xffffffff


	//   ....[9]....
        /*006c*/ 	.word	0xffffffff


	//----- nvinfo : EIATTR_COOP_GROUP_INSTR_OFFSETS
	.align		4
.L_779:
        /*0070*/ 	.byte	0x04, 0x28
        /*0072*/ 	.short	(.L_781 - .L_780)


	//   ....[0]....
.L_780:
        /*0074*/ 	.word	0x00000e00


	//   ....[1]....
        /*0078*/ 	.word	0x00000e10


	//   ....[2]....
        /*007c*/ 	.word	0x00000e70


	//   ....[3]....
        /*0080*/ 	.word	0x00000e90


	//   ....[4]....
        /*0084*/ 	.word	0x00000ec0


	//   ....[5]....
        /*0088*/ 	.word	0x00000ee0


	//   ....[6]....
        /*008c*/ 	.word	0x00000f10


	//   ....[7]....
        /*0090*/ 	.word	0x00000f30


	//   ....[8]....
        /*0094*/ 	.word	0x00000f60


	//   ....[9]....
        /*0098*/ 	.word	0x00000f80


	//----- nvinfo : EIATTR_EXIT_INSTR_OFFSETS
	.align		4
.L_781:
        /*009c*/ 	.byte	0x04, 0x1c
        /*009e*/ 	.short	(.L_783 - .L_782)


	//   ....[0]....
.L_782:
        /*00a0*/ 	.word	0x00003950


	//   ....[1]....
        /*00a4*/ 	.word	0x00003a90


	//   ....[2]....
        /*00a8*/ 	.word	0x00003d10


	//----- nvinfo : EIATTR_MAX_THREADS
	.align		4
.L_783:
        /*00ac*/ 	.byte	0x04, 0x05
        /*00ae*/ 	.short	(.L_785 - .L_784)
.L_784:
        /*00b0*/ 	.word	0x00000280
        /*00b4*/ 	.word	0x00000001
        /*00b8*/ 	.word	0x00000001


	//----- nvinfo : EIATTR_CRS_STACK_SIZE
	.align		4
.L_785:
        /*00bc*/ 	.byte	0x04, 0x1e
        /*00be*/ 	.short	(.L_787 - .L_786)
.L_786:
        /*00c0*/ 	.word	0x00000000
.L_787:


//--------------------- .nv.info._Z35group_norm_nhwc_bwd_one_pass_kernelI11Fp16IOBf16WLi128ELi40ELi640EEv26Group_norm_nhwc_bwd_params --------------------------
	.section	.nv.info._Z35group_norm_nhwc_bwd_one_pass_kernelI11Fp16IOBf16WLi128ELi40ELi640EEv26Group_norm_nhwc_bwd_params,"",@"SHT_CUDA_INFO"
	.sectionflags	@""
	.align	4


	//----- nvinfo : EIATTR_CUDA_API_VERSION
	.align		4
        /*0000*/ 	.byte	0x04, 0x37
        /*0002*/ 	.short	(.L_789 - .L_788)
.L_788:
        /*0004*/ 	.word	0x00000082


	//----- nvinfo : EIATTR_SW2861232_WAR
	.align		4
.L_789:
        /*0008*/ 	.byte	0x01, 0x35
	.zero		2


	//----- nvinfo : EIATTR_PARAM_CBANK
	.align		4
        /*000c*/ 	.byte	0x04, 0x0a
        /*000e*/ 	.short	(.L_791 - .L_790)
	.align		4
.L_790:
        /*0010*/ 	.word	index@(.nv.constant0._Z35group_norm_nhwc_bwd_one_pass_kernelI11Fp16IOBf16WLi128ELi40ELi640EEv26Group_norm_nhwc_bwd_params)
        /*0014*/ 	.short	0x0160
        /*0016*/ 	.short	0x00b8


	//----- nvinfo : EIATTR_CBANK_PARAM_SIZE
	.align		4
.L_791:
        /*0018*/ 	.byte	0x03, 0x19
        /*001a*/ 	.short	0x00b8


	//----- nvinfo : EIATTR_KPARAM_INFO
	.align		4
        /*001c*/ 	.byte	0x04, 0x17
        /*001e*/ 	.short	(.L_793 - .L_792)
.L_792:
        /*0020*/ 	.word	0x00000000
        /*0024*/ 	.short	0x0000
        /*0026*/ 	.short	0x0000
        /*0028*/ 	.byte	0x00, 0xf0, 0xe1, 0x02


	//----- nvinfo : EIATTR_MAXREG_COUNT
	.align		4
.L_793:
        /*002c*/ 	.byte	0x03, 0x1b
        /*002e*/ 	.short	0x0060


	//----- nvinfo : EIATTR_NUM_BARRIERS
	.align		4
        /*0030*/ 	.byte	0x02, 0x4c
        /*0032*/ 	.byte	0x01
	.zero		1


	//----- nvinfo : EIATTR_MERCURY_ISA_VERSION
	.align		4
        /*0034*/ 	.byte	0x03, 0x5f
        /*0036*/ 	.short	0x0000


	//----- nvinfo : EIATTR_INT_WARP_WIDE_INSTR_OFFSETS
	.align		4
        /*0038*/ 	.byte	0x04, 0x31
        /*003a*/ 	.short	(.L_795 - .L_794)


	//   ....[0]....
.L_794:
        /*003c*/ 	.word	0x00002700


	//   ....[1]....
        /*0040*/ 	.word	0x000045e0


	//----- nvinfo : EIATTR_COOP_GROUP_MASK_REGIDS
	.align		4
.L_795:
        /*0044*/ 	.byte	0x04, 0x29
        /*0046*/ 	.short	(.L_797 - .L_796)


	//   ....[0]....
.L_796:
        /*0048*/ 	.word	0xffffffff


	//   ....[1]....
        /*004c*/ 	.word	0xffffffff


	//   ....[2]....
        /*0050*/ 	.word	0xffffffff


	//   ....[3]....
        /*0054*/ 	.word	0xffffffff


	//   ....[4]....
        /*0058*/ 	.word	0xffffffff


	//   ....[5]....
        /*005c*/ 	.word	0xffffffff


	//   ....[6]....
        /*0060*/ 	.word	0xffffffff


	//   ....[7]....
        /*0064*/ 	.word	0xffffffff


	//   ....[8]....
        /*0068*/ 	.word	0xffffffff


	//   ....[9]....
        /*006c*/ 	.word	0xffffffff


	//----- nvinfo : EIATTR_COOP_GROUP_INSTR_OFFSETS
	.align		4
.L_797:
        /*0070*/ 	.byte	0x04, 0x28
        /*0072*/ 	.short	(.L_799 - .L_798)


	//   ....[0]....
.L_798:
        /*0074*/ 	.word	0x00001570


	//   ....[1]....
        /*0078*/ 	.word	0x00001580


	//   ....[2]....
        /*007c*/ 	.word	0x000015e0


	//   ....[3]....
        /*0080*/ 	.word	0x00001600


	//   ....[4]....
        /*0084*/ 	.word	0x00001630


	//   ....[5]....
        /*0088*/ 	.word	0x00001650


	//   ....[6]....
        /*008c*/ 	.word	0x00001680


	//   ....[7]....
        /*0090*/ 	.word	0x000016a0


	//   ....[8]....
        /*0094*/ 	.word	0x000016d0


	//   ....[9]....
        /*0098*/ 	.word	0x00001710


	//----- nvinfo : EIATTR_EXIT_INSTR_OFFSETS
	.align		4
.L_799:
        /*009c*/ 	.byte	0x04, 0x1c
        /*009e*/ 	.short	(.L_801 - .L_800)


	//   ....[0]....
.L_800:
        /*00a0*/ 	.word	0x000046b0


	//   ....[1]....
        /*00a4*/ 	.word	0x000047f0


	//   ....[2]....
        /*00a8*/ 	.word	0x00004a70


	//----- nvinfo : EIATTR_MAX_THREADS
	.align		4
.L_801:
        /*00ac*/ 	.byte	0x04, 0x05
        /*00ae*/ 	.short	(.L_803 - .L_802)
.L_802:
        /*00b0*/ 	.word	0x00000280
        /*00b4*/ 	.word	0x00000001
        /*00b8*/ 	.word	0x00000001


	//----- nvinfo : EIATTR_CRS_STACK_SIZE
	.align		4
.L_803:
        /*00bc*/ 	.byte	0x04, 0x1e
        /*00be*/ 	.short	(.L_805 - .L_804)
.L_804:
        /*00c0*/ 	.word	0x00000000
.L_805:


//--------------------- .nv.info._Z35group_norm_nhwc_bwd_one_pass_kernelI11Fp16IOBf16WLi256ELi40ELi640EEv26Group_norm_nhwc_bwd_params --------------------------
	.section	.nv.info._Z35group_norm_nhwc_bwd_one_pass_kernelI11Fp16IOBf16WLi256ELi40ELi640EEv26Group_norm_nhwc_bwd_params,"",@"SHT_CUDA_INFO"
	.sectionflags	@""
	.align	4


	//----- nvinfo : EIATTR_CUDA_API_VERSION
	.align		4
        /*0000*/ 	.byte	0x04, 0x37
        /*0002*/ 	.short	(.L_807 - .L_806)
.L_806:
        /*0004*/ 	.word	0x00000082


	//----- nvinfo : EIATTR_SW2861232_WAR
	.align		4
.L_807:
        /*0008*/ 	.byte	0x01, 0x35
	.zero		2


	//----- nvinfo : EIATTR_PARAM_CBANK
	.align		4
        /*000c*/ 	.byte	0x04, 0x0a
        /*000e*/ 	.short	(.L_809 - .L_808)
	.align		4
.L_808:
        /*0010*/ 	.word	index@(.nv.constant0._Z35group_norm_nhwc_bwd_one_pass_kernelI11Fp16IOBf16WLi256ELi40ELi640EEv26Group_norm_nhwc_bwd_params)
        /*0014*/ 	.short	0x0160
        /*0016*/ 	.short	0x00b8


	//----- nvinfo : EIATTR_CBANK_PARAM_SIZE
	.align		4
.L_809:
        /*0018*/ 	.byte	0x03, 0x19
        /*001a*/ 	.short	0x00b8


	//----- nvinfo : EIATTR_KPARAM_INFO
	.align		4
        /*001c*/ 	.byte	0x04, 0x17
        /*001e*/ 	.short	(.L_811 - .L_810)
.L_810:
        /*0020*/ 	.word	0x00000000
        /*0024*/ 	.short	0x0000
        /*0026*/ 	.short	0x0000
        /*0028*/ 	.byte	0x00, 0xf0, 0xe1, 0x02


	//----- nvinfo : EIATTR_MAXREG_COUNT
	.align		4
.L_811:
        /*002c*/ 	.byte	0x03, 0x1b
        /*002e*/ 	.short	0x0060


	//----- nvinfo : EIATTR_NUM_BARRIERS
	.align		4
        /*0030*/ 	.byte	0x02, 0x4c
        /*0032*/ 	.byte	0x01
	.zero		1


	//----- nvinfo : EIATTR_MERCURY_ISA_VERSION
	.align		4
        /*0034*/ 	.byte	0x03, 0x5f
        /*0036*/ 	.short	0x0000


	//----- nvinfo : EIATTR_INT_WARP_WIDE_INSTR_OFFSETS
	.align		4
        /*0038*/ 	.byte	0x04, 0x31
        /*003a*/ 	.short	(.L_813 - .L_812)


	//   ....[0]....
.L_812:
        /*003c*/ 	.word	0x00003470


	//   ....[1]....
        /*0040*/ 	.word	0x00005f40


	//----- nvinfo : EIATTR_COOP_GROUP_MASK_REGIDS
	.align		4
.L_813:
        /*0044*/ 	.byte	0x04, 0x29
        /*0046*/ 	.short	(.L_815 - .L_814)


	//   ....[0]....
.L_814:
        /*0048*/ 	.word	0xffffffff


	//   ....[1]....
        /*004c*/ 	.word	0xffffffff


	//   ....[2]....
        /*0050*/ 	.word	0xffffffff


	//   ....[3]....
        /*0054*/ 	.word	0xffffffff


	//   ....[4]....
        /*0058*/ 	.word	0xffffffff


	//   ....[5]....
        /*005c*/ 	.word	0xffffffff


	//   ....[6]....
        /*0060*/ 	.word	0xffffffff


	//   ....[7]....
        /*0064*/ 	.word	0xffffffff


	//   ....[8]....
        /*0068*/ 	.word	0xffffffff


	//   ....[9]....
        /*006c*/ 	.word	0xffffffff


	//----- nvinfo : EIATTR_COOP_GROUP_INSTR_OFFSETS
	.align		4
.L_815:
        /*0070*/ 	.byte	0x04, 0x28
        /*0072*/ 	.short	(.L_817 - .L_816)


	//   ....[0]....
.L_816:
        /*0074*/ 	.word	0x00002180


	//   ....[1]....
        /*0078*/ 	.word	0x000021b0


	//   ....[2]....
        /*007c*/ 	.word	0x000022a0


	//   ....[3]....
        /*0080*/ 	.word	0x000022d0


	//   ....[4]....
        /*0084*/ 	.word	0x000023b0


	//   ....[5]....
        /*0088*/ 	.word	0x000023e0


	//   ....[6]....
        /*008c*/ 	.word	0x00002430


	//   ....[7]....
        /*0090*/ 	.word	0x00002450


	//   ....[8]....
        /*0094*/ 	.word	0x00002480


	//   ....[9]....
        /*0098*/ 	.word	0x000024c0


	//----- nvinfo : EIATTR_EXIT_INSTR_OFFSETS
	.align		4
.L_817:
        /*009c*/ 	.byte	0x04, 0x1c
        /*009e*/ 	.short	(.L_819 - .L_818)


	//   ....[0]....
.L_818:
        /*00a0*/ 	.word	0x00006010


	//   ....[1]....
        /*00a4*/ 	.word	0x00006150


	//   ....[2]....
        /*00a8*/ 	.word	0x000063d0


	//----- nvinfo : EIATTR_MAX_THREADS
	.align		4
.L_819:
        /*00ac*/ 	.byte	0x04, 0x05
        /*00ae*/ 	.short	(.L_821 - .L_820)
.L_820:
        /*00b0*/ 	.word	0x00000280
        /*00b4*/ 	.word	0x00000001
        /*00b8*/ 	.word	0x00000001


	//----- nvinfo : EIATTR_CRS_STACK_SIZE
	.align		4
.L_821:
        /*00bc*/ 	.byte	0x04, 0x1e
        /*00be*/ 	.short	(.L_823 - .L_822)
.L_822:
        /*00c0*/ 	.word	0x00000000
.L_823:


//--------------------- .nv.info._Z35group_norm_nhwc_bwd_one_pass_kernelI11Fp16IOBf16WLi512ELi40ELi640EEv26Group_norm_nhwc_bwd_params --------------------------
	.section	.nv.info._Z35group_norm_nhwc_bwd_one_pass_kernelI11Fp16IOBf16WLi512ELi40ELi640EEv26Group_norm_nhwc_bwd_params,"",@"SHT_CUDA_INFO"
	.sectionflags	@""
	.align	4


	//----- nvinfo : EIATTR_CUDA_API_VERSION
	.align		4
        /*0000*/ 	.byte	0x04, 0x37
        /*0002*/ 	.short	(.L_825 - .L_824)
.L_824:
        /*0004*/ 	.word	0x00000082


	//----- nvinfo : EIATTR_SW2861232_WAR
	.align		4
.L_825:
        /*0008*/ 	.byte	0x01, 0x35
	.zero		2


	//----- nvinfo : EIATTR_PARAM_CBANK
	.align		4
        /*000c*/ 	.byte	0x04, 0x0a
        /*000e*/ 	.short	(.L_827 - .L_826)
	.align		4
.L_826:
        /*0010*/ 	.word	index@(.nv.constant0._Z35group_norm_nhwc_bwd_one_pass_kernelI11Fp16IOBf16WLi512ELi40ELi640EEv26Group_norm_nhwc_bwd_params)
        /*0014*/ 	.short	0x0160
        /*0016*/ 	.short	0x00b8


	//----- nvinfo : EIATTR_CBANK_PARAM_SIZE
	.align		4
.L_827:
        /*0018*/ 	.byte	0x03, 0x19
        /*001a*/ 	.short	0x00b8


	//----- nvinfo : EIATTR_KPARAM_INFO
	.align		4
        /*001c*/ 	.byte	0x04, 0x17
        /*001e*/ 	.short	(.L_829 - .L_828)
.L_828:
        /*0020*/ 	.word	0x00000000
        /*0024*/ 	.short	0x0000
        /*0026*/ 	.short	0x0000
        /*0028*/ 	.byte	0x00, 0xf0, 0xe1, 0x02


	//----- nvinfo : EIATTR_MAXREG_COUNT
	.align		4
.L_829:
        /*002c*/ 	.byte	0x03, 0x1b
        /*002e*/ 	.short	0x0060


	//----- nvinfo : EIATTR_NUM_BARRIERS
	.align		4
        /*0030*/ 	.byte	0x02, 0x4c
        /*0032*/ 	.byte	0x01
	.zero		1


	//----- nvinfo : EIATTR_MERCURY_ISA_VERSION
	.align		4
        /*0034*/ 	.byte	0x03, 0x5f
        /*0036*/ 	.short	0x0000


	//----- nvinfo : EIATTR_INT_WARP_WIDE_INSTR_OFFSETS
	.align		4
        /*0038*/ 	.byte	0x04, 0x31
        /*003a*/ 	.short	(.L_831 - .L_830)


	//   ....[0]....
.L_830:
        /*003c*/ 	.word	0x000051d0


	//   ....[1]....
        /*0040*/ 	.word	0x00009560


	//----- nvinfo : EIATTR_COOP_GROUP_MASK_REGIDS
	.align		4
.L_831:
        /*0044*/ 	.byte	0x04, 0x29
        /*0046*/ 	.short	(.L_833 - .L_832)


	//   ....[0]....
.L_832:
        /*0048*/ 	.word	0xffffffff


	//   ....[1]....
        /*004c*/ 	.word	0xffffffff


	//   ....[2]....
        /*0050*/ 	.word	0xffffffff


	//   ....[3]....
        /*0054*/ 	.word	0xffffffff


	//   ....[4]....
        /*0058*/ 	.word	0xffffffff


	//   ....[5]....
        /*005c*/ 	.word	0xffffffff


	//   ....[6]....
        /*0060*/ 	.word	0xffffffff


	//   ....[7]....
        /*0064*/ 	.word	0xffffffff


	//   ....[8]....
        /*0068*/ 	.word	0xffffffff


	//   ....[9]....
        /*006c*/ 	.word	0xffffffff


	//----- nvinfo : EIATTR_COOP_GROUP_INSTR_OFFSETS
	.align		4
.L_833:
        /*0070*/ 	.byte	0x04, 0x28
        /*0072*/ 	.short	(.L_835 - .L_834)


	//   ....[0]....
.L_834:
        /*0074*/ 	.word	0x00004080


	//   ....[1]....
        /*0078*/ 	.word	0x000040a0


	//   ....[2]....
        /*007c*/ 	.word	0x00004100


	//   ....[3]....
        /*0080*/ 	.word	0x00004120


	//   ....[4]....
        /*0084*/ 	.word	0x00004150


	//   ....[5]....
        /*0088*/ 	.word	0x00004170


	//   ....[6]....
        /*008c*/ 	.word	0x000041a0


	//   ....[7]....
        /*0090*/ 	.word	0x000041c0


	//   ....[8]....
        /*0094*/ 	.word	0x000041f0


	//   ....[9]....
        /*0098*/ 	.word	0x00004210


	//----- nvinfo : EIATTR_EXIT_INSTR_OFFSETS
	.align		4
.L_835:
        /*009c*/ 	.byte	0x04, 0x1c
        /*009e*/ 	.short	(.L_837 - .L_836)


	//   ....[0]....
.L_836:
        /*00a0*/ 	.word	0x00009630


	//   ....[1]....
        /*00a4*/ 	.word	0x00009770


	//   ....[2]....
        /*00a8*/ 	.word	0x000099f0


	//----- nvinfo : EIATTR_MAX_THREADS
	.align		4
.L_837:
        /*00ac*/ 	.byte	0x04, 0x05
        /*00ae*/ 	.short	(.L_839 - .L_838)
.L_838:
        /*00b0*/ 	.word	0x00000280
        /*00b4*/ 	.word	0x00000001
        /*00b8*/ 	.word	0x00000001


	//----- nvinfo : EIATTR_CRS_STACK_SIZE
	.align		4
.L_839:
        /*00bc*/ 	.byte	0x04, 0x1e
        /*00be*/ 	.short	(.L_841 - .L_840)
.L_840:
        /*00c0*/ 	.word	0x00000000
.L_841:


//--------------------- .nv.info._Z35group_norm_nhwc_bwd_one_pass_kernelI11Fp16IOFp16WLi64ELi40ELi640EEv26Group_norm_nhwc_bwd_params --------------------------
	.section	.nv.info._Z35group_norm_nhwc_bwd_one_pass_kernelI11Fp16IOFp16WLi64ELi40ELi640EEv26Group_norm_nhwc_bwd_params,"",@"SHT_CUDA_INFO"
	.sectionflags	@""
	.align	4


	//----- nvinfo : EIATTR_CUDA_API_VERSION
	.align		4
        /*0000*/ 	.byte	0x04, 0x37
        /*0002*/ 	.short	(.L_843 - .L_842)
.L_842:
        /*0004*/ 	.word	0x00000082


	//----- nvinfo : EIATTR_SW2861232_WAR
	.align		4
.L_843:
        /*0008*/ 	.byte	0x01, 0x35
	.zero		2


	//----- nvinfo : EIATTR_PARAM_CBANK
	.align		4
        /*000c*/ 	.byte	0x04, 0x0a
        /*000e*/ 	.short	(.L_845 - .L_844)
	.align		4
.L_844:
        /*0010*/ 	.word	index@(.nv.constant0._Z35group_norm_nhwc_bwd_one_pass_kernelI11Fp16IOFp16WLi64ELi40ELi640EEv26Group_norm_nhwc_bwd_params)
        /*0014*/ 	.short	0x0160
        /*0016*/ 	.short	0x00b8


	//----- nvinfo : EIATTR_CBANK_PARAM_SIZE
	.align		4
.L_845:
        /*0018*/ 	.byte	0x03, 0x19
        /*001a*/ 	.short	0x00b8


	//----- nvinfo : EIATTR_KPARAM_INFO
	.align		4
        /*001c*/ 	.byte	0x04, 0x17
        /*001e*/ 	.short	(.L_847 - .L_846)
.L_846:
        /*0020*/ 	.word	0x00000000
        /*0024*/ 	.short	0x0000
        /*0026*/ 	.short	0x0000
        /*0028*/ 	.byte	0x00, 0xf0, 0xe1, 0x02


	//----- nvinfo : EIATTR_MAXREG_COUNT
	.align		4
.L_847:
        /*002c*/ 	.byte	0x03, 0x1b
        /*002e*/ 	.short	0x0060


	//----- nvinfo : EIATTR_NUM_BARRIERS
	.align		4
        /*0030*/ 	.byte	0x02, 0x4c
        /*0032*/ 	.byte	0x01
	.zero		1


	//----- nvinfo : EIATTR_MERCURY_ISA_VERSION
	.align		4
        /*0034*/ 	.byte	0x03, 0x5f
        /*0036*/ 	.short	0x0000


	//----- nvinfo : EIATTR_INT_WARP_WIDE_INSTR_OFFSETS
	.align		4
        /*0038*/ 	.byte	0x04, 0x31
        /*003a*/ 	.short	(.L_849 - .L_848)


	//   ....[0]....
.L_848:
        /*003c*/ 	.word	0x00001fc0


	//   ....[1]....
        /*0040*/ 	.word	0x00003880


	//----- nvinfo : EIATTR_COOP_GROUP_MASK_REGIDS
	.align		4
.L_849:
        /*0044*/ 	.byte	0x04, 0x29
        /*0046*/ 	.short	(.L_851 - .L_850)


	//   ....[0]....
.L_850:
        /*0048*/ 	.word	0xffffffff


	//   ....[1]....
        /*004c*/ 	.word	0xffffffff


	//   ....[2]....
        /*0050*/ 	.word	0xffffffff


	//   ....[3]....
        /*0054*/ 	.word	0xffffffff


	//   ....[4]....
        /*0058*/ 	.word	0xffffffff


	//   ....[5]....
        /*005c*/ 	.word	0xffffffff


	//   ....[6]....
        /*0060*/ 	.word	0xffffffff


	//   ....[7]....
        /*0064*/ 	.word	0xffffffff


	//   ....[8]....
        /*0068*/ 	.word	0xffffffff


	//   ....[9]....
        /*006c*/ 	.word	0xffffffff


	//----- nvinfo : EIATTR_COOP_GROUP_INSTR_OFFSETS
	.align		4
.L_851:
        /*0070*/ 	.byte	0x04, 0x28
        /*0072*/ 	.short	(.L_853 - .L_852)


	//   ....[0]....
.L_852:
        /*0074*/ 	.word	0x00000e00


	//   ....[1]....
        /*0078*/ 	.word	0x00000e10


	//   ....[2]....
        /*007c*/ 	.word	0x00000e70


	//   ....[3]....
        /*0080*/ 	.word	0x00000e90


	//   ....[4]....
        /*0084*/ 	.word	0x00000ec0


	//   ....[5]....
        /*0088*/ 	.word	0x00000ee0


	//   ....[6]....
        /*008c*/ 	.word	0x00000f10


	//   ....[7]....
        /*0090*/ 	.word	0x00000f30


	//   ....[8]....
        /*0094*/ 	.word	0x00000f60


	//   ....[9]....
        /*0098*/ 	.word	0x00000f80


	//----- nvinfo : EIATTR_EXIT_INSTR_OFFSETS
	.align		4
.L_853:
        /*009c*/ 	.byte	0x04, 0x1c
        /*009e*/ 	.short	(.L_855 - .L_854)


	//   ....[0]....
.L_854:
        /*00a0*/ 	.word	0x00003950


	//   ....[1]....
        /*00a4*/ 	.word	0x00003a90


	//   ....[2]....
        /*00a8*/ 	.word	0x00003d10


	//----- nvinfo : EIATTR_MAX_THREADS
	.align		4
.L_855:
        /*00ac*/ 	.byte	0x04, 0x05
        /*00ae*/ 	.short	(.L_857 - .L_856)
.L_856:
        /*00b0*/ 	.word	0x00000280
        /*00b4*/ 	.word	0x00000001
        /*00b8*/ 	.word	0x00000001


	//----- nvinfo : EIATTR_CRS_STACK_SIZE
	.align		4
.L_857:
        /*00bc*/ 	.byte	0x04, 0x1e
        /*00be*/ 	.short	(.L_859 - .L_858)
.L_858:
        /*00c0*/ 	.word	0x00000000
.L_859:


//--------------------- .nv.info._Z35group_norm_nhwc_bwd_one_pass_kernelI11Fp16IOFp16WLi128ELi40ELi640EEv26Group_norm_nhwc_bwd_params --------------------------
	.section	.nv.info._Z35group_norm_nhwc_bwd_one_pass_kernelI11Fp16IOFp16WLi128ELi40ELi640EEv26Group_norm_nhwc_bwd_params,"",@"SHT_CUDA_INFO"
	.sectionflags	@""
	.align	4


	//----- nvinfo : EIATTR_CUDA_API_VERSION
	.align		4
        /*0000*/ 	.byte	0x04, 0x37
        /*0002*/ 	.short	(.L_861 - .L_860)
.L_860:
        /*0004*/ 	.word	0x00000082


	//----- nvinfo : EIATTR_SW2861232_WAR
	.align		4
.L_861:
        /*0008*/ 	.byte	0x01, 0x35
	.zero		2


	//----- nvinfo : EIATTR_PARAM_CBANK
	.align		4
        /*000c*/ 	.byte	0x04, 0x0a
        /*000e*/ 	.short	(.L_863 - .L_862)
	.align		4
.L_862:
        /*0010*/ 	.word	index@(.nv.constant0._Z35group_norm_nhwc_bwd_one_pass_kernelI11Fp16IOFp16WLi128ELi40ELi640EEv26Group_norm_nhwc_bwd_params)
        /*0014*/ 	.short	0x0160
        /*0016*/ 	.short	0x00b8


	//----- nvinfo : EIATTR_CBANK_PARAM_SIZE
	.align		4
.L_863:
        /*0018*/ 	.byte	0x03, 0x19
        /*001a*/ 	.short	0x00b8


	//----- nvinfo : EIATTR_KPARAM_INFO
	.align		4
        /*001c*/ 	.byte	0x04, 0x17
        /*001e*/ 	.short	(.L_865 - .L_864)
.L_864:
        /*0020*/ 	.word	0x00000000
        /*0024*/ 	.short	0x0000
        /*0026*/ 	.short	0x0000
        /*0028*/ 	.byte	0x00, 0xf0, 0xe1, 0x02


	//----- nvinfo : EIATTR_MAXREG_COUNT
	.align		4
.L_865:
        /*002c*/ 	.byte	0x03, 0x1b
        /*002e*/ 	.short	0x0060


	//----- nvinfo : EIATTR_NUM_BARRIERS
	.align		4
        /*0030*/ 	.byte	0x02, 0x4c
        /*0032*/ 	.byte	0x01
	.zero		1


	//----- nvinfo : EIATTR_MERCURY_ISA_VERSION
	.align		4
        /*0034*/ 	.byte	0x03, 0x5f
        /*0036*/ 	.short	0x0000


	//----- nvinfo : EIATTR_INT_WARP_WIDE_INSTR_OFFSETS
	.align		4
        /*0038*/ 	.byte	0x04, 0x31
        /*003a*/ 	.short	(.L_867 - .L_866)


	//   ....[0]....
.L_866:
        /*003c*/ 	.word	0x00002700


	//   ....[1]....
        /*0040*/ 	.word	0x000045e0


	//----- nvinfo : EIATTR_COOP_GROUP_MASK_REGIDS
	.align		4
.L_867:
        /*0044*/ 	.byte	0x04, 0x29
        /*0046*/ 	.short	(.L_869 - .L_868)


	//   ....[0]....
.L_868:
        /*0048*/ 	.word	0xffffffff


	//   ....[1]....
        /*004c*/ 	.word	0xffffffff


	//   ....[2]....
        /*0050*/ 	.word	0xffffffff


	//   ....[3]....
        /*0054*/ 	.word	0xffffffff


	//   ....[4]....
        /*0058*/ 	.word	0xffffffff


	//   ....[5]....
        /*005c*/ 	.word	0xffffffff


	//   ....[6]....
        /*0060*/ 	.word	0xffffffff


	//   ....[7]....
        /*0064*/ 	.word	0xffffffff


	//   ....[8]....
        /*0068*/ 	.word	0xffffffff


	//   ....[9]....
        /*006c*/ 	.word	0xffffffff


	//----- nvinfo : EIATTR_COOP_GROUP_INSTR_OFFSETS
	.align		4
.L_869:
        /*0070*/ 	.byte	0x04, 0x28
        /*0072*/ 	.short	(.L_871 - .L_870)


	//   ....[0]....
.L_870:
        /*0074*/ 	.word	0x00001570


	//   ....[1]....
        /*0078*/ 	.word	0x00001580


	//   ....[2]....
        /*007c*/ 	.word	0x000015e0


	//   ....[3]....
        /*0080*/ 	.word	0x00001600


	//   ....[4]....
        /*0084*/ 	.word	0x00001630


	//   ....[5]....
        /*0088*/ 	.word	0x00001650


	//   ....[6]....
        /*008c*/ 	.word	0x00001680


	//   ....[7]....
        /*0090*/ 	.word	0x000016a0


	//   ....[8]....
        /*0094*/ 	.word	0x000016d0


	//   ....[9]....
        /*0098*/ 	.word	0x00001710


	//----- nvinfo : EIATTR_EXIT_INSTR_OFFSETS
	.align		4
.L_871:
        /*009c*/ 	.byte	0x04, 0x1c
        /*009e*/ 	.short	(.L_873 - .L_872)


	//   ....[0]....
.L_872:
        /*00a0*/ 	.word	0x000046b0


	//   ....[1]....
        /*00a4*/ 	.word	0x000047f0


	//   ....[2]....
        /*00a8*/ 	.word	0x00004a70


	//----- nvinfo : EIATTR_MAX_THREADS
	.align		4
.L_873:
        /*00ac*/ 	.byte	0x04, 0x05
        /*00ae*/ 	.short	(.L_875 - .L_874)
.L_874:
        /*00b0*/ 	.word	0x00000280
        /*00b4*/ 	.word	0x00000001
        /*00b8*/ 	.word	0x00000001


	//----- nvinfo : EIATTR_CRS_STACK_SIZE
	.align		4
.L_875:
        /*00bc*/ 	.byte	0x04, 0x1e
        /*00be*/ 	.short	(.L_877 - .L_876)
.L_876:
        /*00c0*/ 	.word	0x00000000
.L_877:


//--------------------- .nv.info._Z35group_norm_nhwc_bwd_one_pass_kernelI11Fp16IOFp16WLi256ELi40ELi640EEv26Group_norm_nhwc_bwd_params --------------------------
	.section	.nv.info._Z35group_norm_nhwc_bwd_one_pass_kernelI11Fp16IOFp16WLi256ELi40ELi640EEv26Group_norm_nhwc_bwd_params,"",@"SHT_CUDA_INFO"
	.sectionflags	@""
	.align	4


	//----- nvinfo : EIATTR_CUDA_API_VERSION
	.align		4
        /*0000*/ 	.byte	0x04, 0x37
        /*0002*/ 	.short	(.L_879 - .L_878)
.L_878:
        /*0004*/ 	.word	0x00000082


	//----- nvinfo : EIATTR_SW2861232_WAR
	.align		4
.L_879:
        /*0008*/ 	.byte	0x01, 0x35
	.zero		2


	//----- nvinfo : EIATTR_PARAM_CBANK
	.align		4
        /*000c*/ 	.byte	0x04, 0x0a
        /*000e*/ 	.short	(.L_881 - .L_880)
	.align		4
.L_880:
        /*0010*/ 	.word	index@(.nv.constant0._Z35group_norm_nhwc_bwd_one_pass_kernelI11Fp16IOFp16WLi256ELi40ELi640EEv26Group_norm_nhwc_bwd_params)
        /*0014*/ 	.short	0x0160
        /*0016*/ 	.short	0x00b8


	//----- nvinfo : EIATTR_CBANK_PARAM_SIZE
	.align		4
.L_881:
        /*0018*/ 	.byte	0x03, 0x19
        /*001a*/ 	.short	0x00b8


	//----- nvinfo : EIATTR_KPARAM_INFO
	.align		4
        /*001c*/ 	.byte	0x04, 0x17
        /*001e*/ 	.short	(.L_883 - .L_882)
.L_882:
        /*0020*/ 	.word	0x00000000
        /*0024*/ 	.short	0x0000
        /*0026*/ 	.short	0x0000
        /*0028*/ 	.byte	0x00, 0xf0, 0xe1, 0x02


	//----- nvinfo : EIATTR_MAXREG_COUNT
	.align		4
.L_883:
        /*002c*/ 	.byte	0x03, 0x1b
        /*002e*/ 	.short	0x0060


	//----- nvinfo : EIATTR_NUM_BARRIERS
	.align		4
        /*0030*/ 	.byte	0x02, 0x4c
        /*0032*/ 	.byte	0x01
	.zero		1


	//----- nvinfo : EIATTR_MERCURY_ISA_VERSION
	.align		4
        /*0034*/ 	.byte	0x03, 0x5f
        /*0036*/ 	.short	0x0000


	//----- nvinfo : EIATTR_INT_WARP_WIDE_INSTR_OFFSETS
	.align		4
        /*0038*/ 	.byte	0x04, 0x31
        /*003a*/ 	.short	(.L_885 - .L_884)


	//   ....[0]....
.L_884:
        /*003c*/ 	.word	0x00003470


	//   ....[1]....
        /*0040*/ 	.word	0x00005f40


	//----- nvinfo : EIATTR_COOP_GROUP_MASK_REGIDS
	.align		4
.L_885:
        /*0044*/ 	.byte	0x04, 0x29
        /*0046*/ 	.short	(.L_887 - .L_886)


	//   ....[0]....
.L_886:
        /*0048*/ 	.word	0xffffffff


	//   ....[1]....
        /*004c*/ 	.word	0xffffffff


	//   ....[2]....
        /*0050*/ 	.word	0xffffffff


	//   ....[3]....
        /*0054*/ 	.word	0xffffffff


	//   ....[4]....
        /*0058*/ 	.word	0xffffffff


	//   ....[5]....
        /*005c*/ 	.word	0xffffffff


	//   ....[6]....
        /*0060*/ 	.word	0xffffffff


	//   ....[7]....
        /*0064*/ 	.word	0xffffffff


	//   ....[8]....
        /*0068*/ 	.word	0xffffffff


	//   ....[9]....
        /*006c*/ 	.word	0xffffffff


	//----- nvinfo : EIATTR_COOP_GROUP_INSTR_OFFSETS
	.align		4
.L_887:
        /*0070*/ 	.byte	0x04, 0x28
        /*0072*/ 	.short	(.L_889 - .L_888)


	//   ....[0]....
.L_888:
        /*0074*/ 	.word	0x00002180


	//   ....[1]....
        /*0078*/ 	.word	0x000021b0


	//   ....[2]....
        /*007c*/ 	.word	0x000022a0


	//   ....[3]....
        /*0080*/ 	.word	0x000022d0


	//   ....[4]....
        /*0084*/ 	.word	0x000023b0


	//   ....[5]....
        /*0088*/ 	.word	0x000023e0


	//   ....[6]....
        /*008c*/ 	.word	0x00002430


	//   ....[7]....
        /*0090*/ 	.word	0x00002450


	//   ....[8]....
        /*0094*/ 	.word	0x00002480


	//   ....[9]....
        /*0098*/ 	.word	0x000024c0


	//----- nvinfo : EIATTR_EXIT_INSTR_OFFSETS
	.align		4
.L_889:
        /*009c*/ 	.byte	0x04, 0x1c
        /*009e*/ 	.short	(.L_891 - .L_890)


	//   ....[0]....
.L_890:
        /*00a0*/ 	.word	0x00006010


	//   ....[1]....
        /*00a4*/ 	.word	0x00006150


	//   ....[2]....
        /*00a8*/ 	.word	0x000063d0


	//----- nvinfo : EIATTR_MAX_THREADS
	.align		4
.L_891:
        /*00ac*/ 	.byte	0x04, 0x05
        /*00ae*/ 	.short	(.L_893 - .L_892)
.L_892:
        /*00b0*/ 	.word	0x00000280
        /*00b4*/ 	.word	0x00000001
        /*00b8*/ 	.word	0x00000001


	//----- nvinfo : EIATTR_CRS_STACK_SIZE
	.align		4
.L_893:
        /*00bc*/ 	.byte	0x04, 0x1e
        /*00be*/ 	.short	(.L_895 - .L_894)
.L_894:
        /*00c0*/ 	.word	0x00000000
.L_895:


//--------------------- .nv.info._Z35group_norm_nhwc_bwd_one_pass_kernelI11Fp16IOFp16WLi512ELi40ELi640EEv26Group_norm_nhwc_bwd_params --------------------------
	.section	.nv.info._Z35group_norm_nhwc_bwd_one_pass_kernelI11Fp16IOFp16WLi512ELi40ELi640EEv26Group_norm_nhwc_bwd_params,"",@"SHT_CUDA_INFO"
	.sectionflags	@""
	.align	4


	//----- nvinfo : EIATTR_CUDA_API_VERSION
	.align		4
        /*0000*/ 	.byte	0x04, 0x37
        /*0002*/ 	.short	(.L_897 - .L_896)
.L_896:
        /*0004*/ 	.word	0x00000082


	//----- nvinfo : EIATTR_SW2861232_WAR
	.align		4
.L_897:
        /*0008*/ 	.byte	0x01, 0x35
	.zero		2


	//----- nvinfo : EIATTR_PARAM_CBANK
	.align		4
        /*000c*/ 	.byte	0x04, 0x0a
        /*000e*/ 	.short	(.L_899 - .L_898)
	.align		4
.L_898:
        /*0010*/ 	.word	index@(.nv.constant0._Z35group_norm_nhwc_bwd_one_pass_kernelI11Fp16IOFp16WLi512ELi40ELi640EEv26Group_norm_nhwc_bwd_params)
        /*0014*/ 	.short	0x0160
        /*0016*/ 	.short	0x00b8


	//----- nvinfo : EIATTR_CBANK_PARAM_SIZE
	.align		4
.L_899:
        /*0018*/ 	.byte	0x03, 0x19
        /*001a*/ 	.short	0x00b8


	//----- nvinfo : EIATTR_KPARAM_INFO
	.align		4
        /*001c*/ 	.byte	0x04, 0x17
        /*001e*/ 	.short	(.L_901 - .L_900)
.L_900:
        /*0020*/ 	.word	0x00000000
        /*0024*/ 	.short	0x0000
        /*0026*/ 	.short	0x0000
        /*0028*/ 	.byte	0x00, 0xf0, 0xe1, 0x02


	//----- nvinfo : EIATTR_MAXREG_COUNT
	.align		4
.L_901:
        /*002c*/ 	.byte	0x03, 0x1b
        /*002e*/ 	.short	0x0060


	//----- nvinfo : EIATTR_NUM_BARRIERS
	.align		4
        /*0030*/ 	.byte	0x02, 0x4c
        /*0032*/ 	.byte	0x01
	.zero		1


	//----- nvinfo : EIATTR_MERCURY_ISA_VERSION
	.align		4
        /*0034*/ 	.byte	0x03, 0x5f
        /*0036*/ 	.short	0x0000


	//----- nvinfo : EIATTR_INT_WARP_WIDE_INSTR_OFFSETS
	.align		4
        /*0038*/ 	.byte	0x04, 0x31
        /*003a*/ 	.short	(.L_903 - .L_902)


	//   ....[0]....
.L_902:
        /*003c*/ 	.word	0x000051d0


	//   ....[1]....
        /*0040*/ 	.word	0x00009560


	//----- nvinfo : EIATTR_COOP_GROUP_MASK_REGIDS
	.align		4
.L_903:
        /*0044*/ 	.byte	0x04, 0x29
        /*0046*/ 	.short	(.L_905 - .L_904)


	//   ....[0]....
.L_904:
        /*0048*/ 	.word	0xffffffff


	//   ....[1]....
        /*004c*/ 	.word	0xffffffff


	//   ....[2]....
        /*0050*/ 	.word	0xffffffff


	//   ....[3]....
        /*0054*/ 	.word	0xffffffff


	//   ....[4]....
        /*0058*/ 	.word	0xffffffff


	//   ....[5]....
        /*005c*/ 	.word	0xffffffff


	//   ....[6]....
        /*0060*/ 	.word	0xffffffff


	//   ....[7]....
        /*0064*/ 	.word	0xffffffff


	//   ....[8]....
        /*0068*/ 	.word	0xffffffff


	//   ....[9]....
        /*006c*/ 	.word	0xffffffff


	//----- nvinfo : EIATTR_COOP_GROUP_INSTR_OFFSETS
	.align		4
.L_905:
        /*0070*/ 	.byte	0x04, 0x28
        /*0072*/ 	.short	(.L_907 - .L_906)


	//   ....[0]....
.L_906:
        /*0074*/ 	.word	0x00004080


	//   ....[1]....
        /*0078*/ 	.word	0x000040a0


	//   ....[2]....
        /*007c*/ 	.word	0x00004100


	//   ....[3]....
        /*0080*/ 	.word	0x00004120


	//   ....[4]....
        /*0084*/ 	.word	0x00004150


	//   ....[5]....
        /*0088*/ 	.word	0x00004170


	//   ....[6]....
        /*008c*/ 	.word	0x000041a0


	//   ....[7]....
        /*0090*/ 	.word	0x000041c0


	//   ....[8]....
        /*0094*/ 	.word	0x000041f0


	//   ....[9]....
        /*0098*/ 	.word	0x00004210


	//----- nvinfo : EIATTR_EXIT_INSTR_OFFSETS
	.align		4
.L_907:
        /*009c*/ 	.byte	0x04, 0x1c
        /*009e*/ 	.short	(.L_909 - .L_908)


	//   ....[0]....
.L_908:
        /*00a0*/ 	.word	0x00009630


	//   ....[1]....
        /*00a4*/ 	.word	0x00009770


	//   ....[2]....
        /*00a8*/ 	.word	0x000099f0


	//----- nvinfo : EIATTR_MAX_THREADS
	.align		4
.L_909:
        /*00ac*/ 	.byte	0x04, 0x05
        /*00ae*/ 	.short	(.L_911 - .L_910)
.L_910:
        /*00b0*/ 	.word	0x00000280
        /*00b4*/ 	.word	0x00000001
        /*00b8*/ 	.word	0x00000001


	//----- nvinfo : EIATTR_CRS_STACK_SIZE
	.align		4
.L_911:
        /*00bc*/ 	.byte	0x04, 0x1e
        /*00be*/ 	.short	(.L_913 - .L_912)
.L_912:
        /*00c0*/ 	.word	0x00000000
.L_913:


//--------------------- .nv.info._Z35group_norm_nhwc_bwd_one_pass_kernelI11Fp32IOFp32WLi64ELi40ELi640EEv26Group_norm_nhwc_bwd_params --------------------------
	.section	.nv.info._Z35group_norm_nhwc_bwd_one_pass_kernelI11Fp32IOFp32WLi64ELi40ELi640EEv26Group_norm_nhwc_bwd_params,"",@"SHT_CUDA_INFO"
	.sectionflags	@""
	.align	4


	//----- nvinfo : EIATTR_CUDA_API_VERSION
	.align		4
        /*0000*/ 	.byte	0x04, 0x37
        /*0002*/ 	.short	(.L_915 - .L_914)
.L_914:
        /*0004*/ 	.word	0x00000082


	//----- nvinfo : EIATTR_SW2861232_WAR
	.align		4
.L_915:
        /*0008*/ 	.byte	0x01, 0x35
	.zero		2


	//----- nvinfo : EIATTR_PARAM_CBANK
	.align		4
        /*000c*/ 	.byte	0x04, 0x0a
        /*000e*/ 	.short	(.L_917 - .L_916)
	.align		4
.L_916:
        /*0010*/ 	.word	index@(.nv.constant0._Z35group_norm_nhwc_bwd_one_pass_kernelI11Fp32IOFp32WLi64ELi40ELi640EEv26Group_norm_nhwc_bwd_params)
        /*0014*/ 	.short	0x0160
        /*0016*/ 	.short	0x00b8


	//----- nvinfo : EIATTR_CBANK_PARAM_SIZE
	.align		4
.L_917:
        /*0018*/ 	.byte	0x03, 0x19
        /*001a*/ 	.short	0x00b8


	//----- nvinfo : EIATTR_KPARAM_INFO
	.align		4
        /*001c*/ 	.byte	0x04, 0x17
        /*001e*/ 	.short	(.L_919 - .L_918)
.L_918:
        /*0020*/ 	.word	0x00000000
        /*0024*/ 	.short	0x0000
        /*0026*/ 	.short	0x0000
        /*0028*/ 	.byte	0x00, 0xf0, 0xe1, 0x02


	//----- nvinfo : EIATTR_MAXREG_COUNT
	.align		4
.L_919:
        /*002c*/ 	.byte	0x03, 0x1b
        /*002e*/ 	.short	0x0060


	//----- nvinfo : EIATTR_NUM_BARRIERS
	.align		4
        /*0030*/ 	.byte	0x02, 0x4c
        /*0032*/ 	.byte	0x01
	.zero		1


	//----- nvinfo : EIATTR_MERCURY_ISA_VERSION
	.align		4
        /*0034*/ 	.byte	0x03, 0x5f
        /*0036*/ 	.short	0x0000


	//----- nvinfo : EIATTR_INT_WARP_WIDE_INSTR_OFFSETS
	.align		4
        /*0038*/ 	.byte	0x04, 0x31
        /*003a*/ 	.short	(.L_921 - .L_920)


	//   ....[0]....
.L_920:
        /*003c*/ 	.word	0x00001f20


	//   ....[1]....
        /*0040*/ 	.word	0x000036c0


	//----- nvinfo : EIATTR_COOP_GROUP_MASK_REGIDS
	.align		4
.L_921:
        /*0044*/ 	.byte	0x04, 0x29
        /*0046*/ 	.short	(.L_923 - .L_922)


	//   ....[0]....
.L_922:
        /*0048*/ 	.word	0xffffffff


	//   ....[1]....
        /*004c*/ 	.word	0xffffffff


	//   ....[2]....
        /*0050*/ 	.word	0xffffffff


	//   ....[3]....
        /*0054*/ 	.word	0xffffffff


	//   ....[4]....
        /*0058*/ 	.word	0xffffffff


	//   ....[5]....
        /*005c*/ 	.word	0xffffffff


	//   ....[6]....
        /*0060*/ 	.word	0xffffffff


	//   ....[7]....
        /*0064*/ 	.word	0xffffffff


	//   ....[8]....
        /*0068*/ 	.word	0xffffffff


	//   ....[9]....
        /*006c*/ 	.word	0xffffffff


	//----- nvinfo : EIATTR_COOP_GROUP_INSTR_OFFSETS
	.align		4
.L_923:
        /*0070*/ 	.byte	0x04, 0x28
        /*0072*/ 	.short	(.L_925 - .L_924)


	//   ....[0]....
.L_924:
        /*0074*/ 	.word	0x00000d60


	//   ....[1]....
        /*0078*/ 	.word	0x00000d80


	//   ....[2]....
        /*007c*/ 	.word	0x00000de0


	//   ....[3]....
        /*0080*/ 	.word	0x00000e00


	//   ....[4]....
        /*0084*/ 	.word	0x00000e30


	//   ....[5]....
        /*0088*/ 	.word	0x00000e50


	//   ....[6]....
        /*008c*/ 	.word	0x00000e80


	//   ....[7]....
        /*0090*/ 	.word	0x00000ea0


	//   ....[8]....
        /*0094*/ 	.word	0x00000ed0


	//   ....[9]....
        /*0098*/ 	.word	0x00000ef0


	//----- nvinfo : EIATTR_EXIT_INSTR_OFFSETS
	.align		4
.L_925:
        /*009c*/ 	.byte	0x04, 0x1c
        /*009e*/ 	.short	(.L_927 - .L_926)


	//   ....[0]....
.L_926:
        /*00a0*/ 	.word	0x00003790


	//   ....[1]....
        /*00a4*/ 	.word	0x000038d0


	//   ....[2]....
        /*00a8*/ 	.word	0x00003b20


	//----- nvinfo : EIATTR_MAX_THREADS
	.align		4
.L_927:
        /*00ac*/ 	.byte	0x04, 0x05
        /*00ae*/ 	.short	(.L_929 - .L_928)
.L_928:
        /*00b0*/ 	.word	0x00000280
        /*00b4*/ 	.word	0x00000001
        /*00b8*/ 	.word	0x00000001


	//----- nvinfo : EIATTR_CRS_STACK_SIZE
	.align		4
.L_929:
        /*00bc*/ 	.byte	0x04, 0x1e
        /*00be*/ 	.short	(.L_931 - .L_930)
.L_930:
        /*00c0*/ 	.word	0x00000000
.L_931:


//--------------------- .nv.info._Z35group_norm_nhwc_bwd_one_pass_kernelI11Fp32IOFp32WLi128ELi40ELi640EEv26Group_norm_nhwc_bwd_params --------------------------
	.section	.nv.info._Z35group_norm_nhwc_bwd_one_pass_kernelI11Fp32IOFp32WLi128ELi40ELi640EEv26Group_norm_nhwc_bwd_params,"",@"SHT_CUDA_INFO"
	.sectionflags	@""
	.align	4


	//----- nvinfo : EIATTR_CUDA_API_VERSION
	.align		4
        /*0000*/ 	.byte	0x04, 0x37
        /*0002*/ 	.short	(.L_933 - .L_932)
.L_932:
        /*0004*/ 	.word	0x00000082


	//----- nvinfo : EIATTR_SW2861232_WAR
	.align		4
.L_933:
        /*0008*/ 	.byte	0x01, 0x35
	.zero		2


	//----- nvinfo : EIATTR_PARAM_CBANK
	.align		4
        /*000c*/ 	.byte	0x04, 0x0a
        /*000e*/ 	.short	(.L_935 - .L_934)
	.align		4
.L_934:
        /*0010*/ 	.word	index@(.nv.constant0._Z35group_norm_nhwc_bwd_one_pass_kernelI11Fp32IOFp32WLi128ELi40ELi640EEv26Group_norm_nhwc_bwd_params)
        /*0014*/ 	.short	0x0160
        /*0016*/ 	.short	0x00b8


	//----- nvinfo : EIATTR_CBANK_PARAM_SIZE
	.align		4
.L_935:
        /*0018*/ 	.byte	0x03, 0x19
        /*001a*/ 	.short	0x00b8


	//----- nvinfo : EIATTR_KPARAM_INFO
	.align		4
        /*001c*/ 	.byte	0x04, 0x17
        /*001e*/ 	.short	(.L_937 - .L_936)
.L_936:
        /*0020*/ 	.word	0x00000000
        /*0024*/ 	.short	0x0000
        /*0026*/ 	.short	0x0000
        /*0028*/ 	.byte	0x00, 0xf0, 0xe1, 0x02


	//----- nvinfo : EIATTR_MAXREG_COUNT
	.align		4
.L_937:
        /*002c*/ 	.byte	0x03, 0x1b
        /*002e*/ 	.short	0x0060


	//----- nvinfo : EIATTR_NUM_BARRIERS
	.align		4
        /*0030*/ 	.byte	0x02, 0x4c
        /*0032*/ 	.byte	0x01
	.zero		1


	//----- nvinfo : EIATTR_MERCURY_ISA_VERSION
	.align		4
        /*0034*/ 	.byte	0x03, 0x5f
        /*0036*/ 	.short	0x0000


	//----- nvinfo : EIATTR_INT_WARP_WIDE_INSTR_OFFSETS
	.align		4
        /*0038*/ 	.byte	0x04, 0x31
        /*003a*/ 	.short	(.L_939 - .L_938)


	//   ....[0]....
.L_938:
        /*003c*/ 	.word	0x00002650


	//   ....[1]....
        /*0040*/ 	.word	0x000042f0


	//----- nvinfo : EIATTR_COOP_GROUP_MASK_REGIDS
	.align		4
.L_939:
        /*0044*/ 	.byte	0x04, 0x29
        /*0046*/ 	.short	(.L_941 - .L_940)


	//   ....[0]....
.L_940:
        /*0048*/ 	.word	0xffffffff


	//   ....[1]....
        /*004c*/ 	.word	0xffffffff


	//   ....[2]....
        /*0050*/ 	.word	0xffffffff


	//   ....[3]....
        /*0054*/ 	.word	0xffffffff


	//   ....[4]....
        /*0058*/ 	.word	0xffffffff


	//   ....[5]....
        /*005c*/ 	.word	0xffffffff


	//   ....[6]....
        /*0060*/ 	.word	0xffffffff


	//   ....[7]....
        /*0064*/ 	.word	0xffffffff


	//   ....[8]....
        /*0068*/ 	.word	0xffffffff


	//   ....[9]....
        /*006c*/ 	.word	0xffffffff


	//----- nvinfo : EIATTR_COOP_GROUP_INSTR_OFFSETS
	.align		4
.L_941:
        /*0070*/ 	.byte	0x04, 0x28
        /*0072*/ 	.short	(.L_943 - .L_942)


	//   ....[0]....
.L_942:
        /*0074*/ 	.word	0x000014c0


	//   ....[1]....
        /*0078*/ 	.word	0x000014f0


	//   ....[2]....
        /*007c*/ 	.word	0x00001560


	//   ....[3]....
        /*0080*/ 	.word	0x00001580


	//   ....[4]....
        /*0084*/ 	.word	0x000015b0


	//   ....[5]....
        /*0088*/ 	.word	0x000015d0


	//   ....[6]....
        /*008c*/ 	.word	0x00001600


	//   ....[7]....
        /*0090*/ 	.word	0x00001620


	//   ....[8]....
        /*0094*/ 	.word	0x00001650


	//   ....[9]....
        /*0098*/ 	.word	0x00001670


	//----- nvinfo : EIATTR_EXIT_INSTR_OFFSETS
	.align		4
.L_943:
        /*009c*/ 	.byte	0x04, 0x1c
        /*009e*/ 	.short	(.L_945 - .L_944)


	//   ....[0]....
.L_944:
        /*00a0*/ 	.word	0x000043c0


	//   ....[1]....
        /*00a4*/ 	.word	0x00004500


	//   ....[2]....
        /*00a8*/ 	.word	0x00004750


	//----- nvinfo : EIATTR_MAX_THREADS
	.align		4
.L_945:
        /*00ac*/ 	.byte	0x04, 0x05
        /*00ae*/ 	.short	(.L_947 - .L_946)
.L_946:
        /*00b0*/ 	.word	0x00000280
        /*00b4*/ 	.word	0x00000001
        /*00b8*/ 	.word	0x00000001


	//----- nvinfo : EIATTR_CRS_STACK_SIZE
	.align		4
.L_947:
        /*00bc*/ 	.byte	0x04, 0x1e
        /*00be*/ 	.short	(.L_949 - .L_948)
.L_948:
        /*00c0*/ 	.word	0x00000000
.L_949:


//--------------------- .nv.info._Z35group_norm_nhwc_bwd_one_pass_kernelI11Fp32IOFp32WLi256ELi40ELi640EEv26Group_norm_nhwc_bwd_params --------------------------
	.section	.nv.info._Z35group_norm_nhwc_bwd_one_pass_kernelI11Fp32IOFp32WLi256ELi40ELi640EEv26Group_norm_nhwc_bwd_params,"",@"SHT_CUDA_INFO"
	.sectionflags	@""
	.align	4


	//----- nvinfo : EIATTR_CUDA_API_VERSION
	.align		4
        /*0000*/ 	.byte	0x04, 0x37
        /*0002*/ 	.short	(.L_951 - .L_950)
.L_950:
        /*0004*/ 	.word	0x00000082


	//----- nvinfo : EIATTR_SW2861232_WAR
	.align		4
.L_951:
        /*0008*/ 	.byte	0x01, 0x35
	.zero		2


	//----- nvinfo : EIATTR_PARAM_CBANK
	.align		4
        /*000c*/ 	.byte	0x04, 0x0a
        /*000e*/ 	.short	(.L_953 - .L_952)
	.align		4
.L_952:
        /*0010*/ 	.word	index@(.nv.constant0._Z35group_norm_nhwc_bwd_one_pass_kernelI11Fp32IOFp32WLi256ELi40ELi640EEv26Group_norm_nhwc_bwd_params)
        /*0014*/ 	.short	0x0160
        /*0016*/ 	.short	0x00b8


	//----- nvinfo : EIATTR_CBANK_PARAM_SIZE
	.align		4
.L_953:
        /*0018*/ 	.byte	0x03, 0x19
        /*001a*/ 	.short	0x00b8


	//----- nvinfo : EIATTR_KPARAM_INFO
	.align		4
        /*001c*/ 	.byte	0x04, 0x17
        /*001e*/ 	.short	(.L_955 - .L_954)
.L_954:
        /*0020*/ 	.word	0x00000000
        /*0024*/ 	.short	0x0000
        /*0026*/ 	.short	0x0000
        /*0028*/ 	.byte	0x00, 0xf0, 0xe1, 0x02


	//----- nvinfo : EIATTR_MAXREG_COUNT
	.align		4
.L_955:
        /*002c*/ 	.byte	0x03, 0x1b
        /*002e*/ 	.short	0x0060


	//----- nvinfo : EIATTR_NUM_BARRIERS
	.align		4
        /*0030*/ 	.byte	0x02, 0x4c
        /*0032*/ 	.byte	0x01
	.zero		1


	//----- nvinfo : EIATTR_MERCURY_ISA_VERSION
	.align		4
        /*0034*/ 	.byte	0x03, 0x5f
        /*0036*/ 	.short	0x0000


	//----- nvinfo : EIATTR_INT_WARP_WIDE_INSTR_OFFSETS
	.align		4
        /*0038*/ 	.byte	0x04, 0x31
        /*003a*/ 	.short	(.L_957 - .L_956)


	//   ....[0]....
.L_956:
        /*003c*/ 	.word	0x00003380


	//   ....[1]....
        /*0040*/ 	.word	0x000059b0


	//----- nvinfo : EIATTR_COOP_GROUP_MASK_REGIDS
	.align		4
.L_957:
        /*0044*/ 	.byte	0x04, 0x29
        /*0046*/ 	.short	(.L_959 - .L_958)


	//   ....[0]....
.L_958:
        /*0048*/ 	.word	0xffffffff


	//   ....[1]....
        /*004c*/ 	.word	0xffffffff


	//   ....[2]....
        /*0050*/ 	.word	0xffffffff


	//   ....[3]....
        /*0054*/ 	.word	0xffffffff


	//   ....[4]....
        /*0058*/ 	.word	0xffffffff


	//   ....[5]....
        /*005c*/ 	.word	0xffffffff


	//   ....[6]....
        /*0060*/ 	.word	0xffffffff


	//   ....[7]....
        /*0064*/ 	.word	0xffffffff


	//   ....[8]....
        /*0068*/ 	.word	0xffffffff


	//   ....[9]....
        /*006c*/ 	.word	0xffffffff


	//----- nvinfo : EIATTR_COOP_GROUP_INSTR_OFFSETS
	.align		4
.L_959:
        /*0070*/ 	.byte	0x04, 0x28
        /*0072*/ 	.short	(.L_961 - .L_960)


	//   ....[0]....
.L_960:
        /*0074*/ 	.word	0x00002060


	//   ....[1]....
        /*0078*/ 	.word	0x00002070


	//   ....[2]....
        /*007c*/ 	.word	0x000020a0


	//   ....[3]....
        /*0080*/ 	.word	0x000020c0


	//   ....[4]....
        /*0084*/ 	.word	0x000020f0


	//   ....[5]....
        /*0088*/ 	.word	0x00002110


	//   ....[6]....
        /*008c*/ 	.word	0x00002150


	//   ....[7]....
        /*0090*/ 	.word	0x00002180


	//   ....[8]....
        /*0094*/ 	.word	0x00002260


	//   ....[9]....
        /*0098*/ 	.word	0x00002290


	//----- nvinfo : EIATTR_EXIT_INSTR_OFFSETS
	.align		4
.L_961:
        /*009c*/ 	.byte	0x04, 0x1c
        /*009e*/ 	.short	(.L_963 - .L_962)


	//   ....[0]....
.L_962:
        /*00a0*/ 	.word	0x00005a80


	//   ....[1]....
        /*00a4*/ 	.word	0x00005bc0


	//   ....[2]....
        /*00a8*/ 	.word	0x00005e10


	//----- nvinfo : EIATTR_MAX_THREADS
	.align		4
.L_963:
        /*00ac*/ 	.byte	0x04, 0x05
        /*00ae*/ 	.short	(.L_965 - .L_964)
.L_964:
        /*00b0*/ 	.word	0x00000280
        /*00b4*/ 	.word	0x00000001
        /*00b8*/ 	.word	0x00000001


	//----- nvinfo : EIATTR_CRS_STACK_SIZE
	.align		4
.L_965:
        /*00bc*/ 	.byte	0x04, 0x1e
        /*00be*/ 	.short	(.L_967 - .L_966)
.L_966:
        /*00c0*/ 	.word	0x00000000
.L_967:


//--------------------- .nv.info._Z35group_norm_nhwc_bwd_one_pass_kernelI11Fp32IOFp32WLi512ELi40ELi640EEv26Group_norm_nhwc_bwd_params --------------------------
	.section	.nv.info._Z35group_norm_nhwc_bwd_one_pass_kernelI11Fp32IOFp32WLi512ELi40ELi640EEv26Group_norm_nhwc_bwd_params,"",@"SHT_CUDA_INFO"
	.sectionflags	@""
	.align	4


	//----- nvinfo : EIATTR_CUDA_API_VERSION
	.align		4
        /*0000*/ 	.byte	0x04, 0x37
        /*0002*/ 	.short	(.L_969 - .L_968)
.L_968:
        /*0004*/ 	.word	0x00000082


	//----- nvinfo : EIATTR_SW2861232_WAR
	.align		4
.L_969:
        /*0008*/ 	.byte	0x01, 0x35
	.zero		2


	//----- nvinfo : EIATTR_PARAM_CBANK
	.align		4
        /*000c*/ 	.byte	0x04, 0x0a
        /*000e*/ 	.short	(.L_971 - .L_970)
	.align		4
.L_970:
        /*0010*/ 	.word	index@(.nv.constant0._Z35group_norm_nhwc_bwd_one_pass_kernelI11Fp32IOFp32WLi512ELi40ELi640EEv26Group_norm_nhwc_bwd_params)
        /*0014*/ 	.short	0x0160
        /*0016*/ 	.short	0x00b8


	//----- nvinfo : EIATTR_CBANK_PARAM_SIZE
	.align		4
.L_971:
        /*0018*/ 	.byte	0x03, 0x19
        /*001a*/ 	.short	0x00b8


	//----- nvinfo : EIATTR_KPARAM_INFO
	.align		4
        /*001c*/ 	.byte	0x04, 0x17
        /*001e*/ 	.short	(.L_973 - .L_972)
.L_972:
        /*0020*/ 	.word	0x00000000
        /*0024*/ 	.short	0x0000
        /*0026*/ 	.short	0x0000
        /*0028*/ 	.byte	0x00, 0xf0, 0xe1, 0x02


	//----- nvinfo : EIATTR_MAXREG_COUNT
	.align		4
.L_973:
        /*002c*/ 	.byte	0x03, 0x1b
        /*002e*/ 	.short	0x0060


	//----- nvinfo : EIATTR_NUM_BARRIERS
	.align		4
        /*0030*/ 	.byte	0x02, 0x4c
        /*0032*/ 	.byte	0x01
	.zero		1


	//----- nvinfo : EIATTR_ANNOTATIONS
	.align		4
        /*0034*/ 	.byte	0x04, 0x55
        /*0036*/ 	.short	(.L_975 - .L_974)


	//   ....[0]....
.L_974:
        /*0038*/ 	.word	0x00000001
        /*003c*/ 	.byte	0xd0, 0x01, 0x00, 0x00, 0x01, 0x00, 0x00, 0x00, 0xc0, 0x3e, 0x00, 0x00, 0x01, 0x00, 0x00, 0x00
        /*004c*/ 	.byte	0x80, 0x3f, 0x00, 0x00, 0x01, 0x00, 0x00, 0x00, 0xd0, 0x40, 0x00, 0x00


	//----- nvinfo : EIATTR_MERCURY_ISA_VERSION
	.align		4
.L_975:
        /*0058*/ 	.byte	0x03, 0x5f
        /*005a*/ 	.short	0x0000


	//----- nvinfo : EIATTR_INT_WARP_WIDE_INSTR_OFFSETS
	.align		4
        /*005c*/ 	.byte	0x04, 0x31
        /*005e*/ 	.short	(.L_977 - .L_976)


	//   ....[0]....
.L_976:
        /*0060*/ 	.word	0x00005280


	//   ....[1]....
        /*0064*/ 	.word	0x00006950


	//   ....[2]....
        /*0068*/ 	.word	0x000097d0


	//----- nvinfo : EIATTR_COOP_GROUP_MASK_REGIDS
	.align		4
.L_977:
        /*006c*/ 	.byte	0x04, 0x29
        /*006e*/ 	.short	(.L_979 - .L_978)


	//   ....[0]....
.L_978:
        /*0070*/ 	.word	0xffffffff


	//   ....[1]....
        /*0074*/ 	.word	0xffffffff


	//   ....[2]....
        /*0078*/ 	.word	0xffffffff


	//   ....[3]....
        /*007c*/ 	.word	0xffffffff


	//   ....[4]....
        /*0080*/ 	.word	0xffffffff


	//   ....[5]....
        /*0084*/ 	.word	0xffffffff


	//   ....[6]....
        /*0088*/ 	.word	0xffffffff


	//   ....[7]....
        /*008c*/ 	.word	0xffffffff


	//   ....[8]....
        /*0090*/ 	.word	0xffffffff


	//   ....[9]....
        /*0094*/ 	.word	0xffffffff


	//----- nvinfo : EIATTR_COOP_GROUP_INSTR_OFFSETS
	.align		4
.L_979:
        /*0098*/ 	.byte	0x04, 0x28
        /*009a*/ 	.short	(.L_981 - .L_980)


	//   ....[0]....
.L_980:
        /*009c*/ 	.word	0x00003f50


	//   ....[1]....
        /*00a0*/ 	.word	0x00003f70


	//   ....[2]....
        /*00a4*/ 	.word	0x00003fd0


	//   ....[3]....
        /*00a8*/ 	.word	0x00003fe0


	//   ....[4]....
        /*00ac*/ 	.word	0x00004010


	//   ....[5]....
        /*00b0*/ 	.word	0x00004030


	//   ....[6]....
        /*00b4*/ 	.word	0x00004060


	//   ....[7]....
        /*00b8*/ 	.word	0x00004080


	//   ....[8]....
        /*00bc*/ 	.word	0x000040c0


	//   ....[9]....
        /*00c0*/ 	.word	0x00004100


	//----- nvinfo : EIATTR_EXIT_INSTR_OFFSETS
	.align		4
.L_981:
        /*00c4*/ 	.byte	0x04, 0x1c
        /*00c6*/ 	.short	(.L_983 - .L_982)


	//   ....[0]....
.L_982:
        /*00c8*/ 	.word	0x000098a0


	//   ....[1]....
        /*00cc*/ 	.word	0x000099e0


	//   ....[2]....
        /*00d0*/ 	.word	0x00009c30


	//----- nvinfo : EIATTR_MAX_THREADS
	.align		4
.L_983:
        /*00d4*/ 	.byte	0x04, 0x05
        /*00d6*/ 	.short	(.L_985 - .L_984)
.L_984:
        /*00d8*/ 	.word	0x00000280
        /*00dc*/ 	.word	0x00000001
        /*00e0*/ 	.word	0x00000001


	//----- nvinfo : EIATTR_CRS_STACK_SIZE
	.align		4
.L_985:
        /*00e4*/ 	.byte	0x04, 0x1e
        /*00e6*/ 	.short	(.L_987 - .L_986)
.L_986:
        /*00e8*/ 	.word	0x00000000
.L_987:


//--------------------- .nv.info._Z35group_norm_nhwc_bwd_one_pass_kernelI11Fp32IOBf16WLi64ELi40ELi640EEv26Group_norm_nhwc_bwd_params --------------------------
	.section	.nv.info._Z35group_norm_nhwc_bwd_one_pass_kernelI11Fp32IOBf16WLi64ELi40ELi640EEv26Group_norm_nhwc_bwd_params,"",@"SHT_CUDA_INFO"
	.sectionflags	@""
	.align	4


	//----- nvinfo : EIATTR_CUDA_API_VERSION
	.align		4
        /*0000*/ 	.byte	0x04, 0x37
        /*0002*/ 	.short	(.L_989 - .L_988)
.L_988:
        /*0004*/ 	.word	0x00000082


	//----- nvinfo : EIATTR_SW2861232_WAR
	.align		4
.L_989:
        /*0008*/ 	.byte	0x01, 0x35
	.zero		2


	//----- nvinfo : EIATTR_PARAM_CBANK
	.align		4
        /*000c*/ 	.byte	0x04, 0x0a
        /*000e*/ 	.short	(.L_991 - .L_990)
	.align		4
.L_990:
        /*0010*/ 	.word	index@(.nv.constant0._Z35group_norm_nhwc_bwd_one_pass_kernelI11Fp32IOBf16WLi64ELi40ELi640EEv26Group_norm_nhwc_bwd_params)
        /*0014*/ 	.short	0x0160
        /*0016*/ 	.short	0x00b8


	//----- nvinfo : EIATTR_CBANK_PARAM_SIZE
	.align		4
.L_991:
        /*0018*/ 	.byte	0x03, 0x19
        /*001a*/ 	.short	0x00b8


	//----- nvinfo : EIATTR_KPARAM_INFO
	.align		4
        /*001c*/ 	.byte	0x04, 0x17
        /*001e*/ 	.short	(.L_993 - .L_992)
.L_992:
        /*0020*/ 	.word	0x00000000
        /*0024*/ 	.short	0x0000
        /*0026*/ 	.short	0x0000
        /*0028*/ 	.byte	0x00, 0xf0, 0xe1, 0x02


	//----- nvinfo : EIATTR_MAXREG_COUNT
	.align		4
.L_993:
        /*002c*/ 	.byte	0x03, 0x1b
        /*002e*/ 	.short	0x0060


	//----- nvinfo : EIATTR_NUM_BARRIERS
	.align		4
        /*0030*/ 	.byte	0x02, 0x4c
        /*0032*/ 	.byte	0x01
	.zero		1


	//----- nvinfo : EIATTR_MERCURY_ISA_VERSION
	.align		4
        /*0034*/ 	.byte	0x03, 0x5f
        /*0036*/ 	.short	0x0000


	//----- nvinfo : EIATTR_INT_WARP_WIDE_INSTR_OFFSETS
	.align		4
        /*0038*/ 	.byte	0x04, 0x31
        /*003a*/ 	.short	(.L_995 - .L_994)


	//   ....[0]....
.L_994:
        /*003c*/ 	.word	0x00001f80


	//   ....[1]....
        /*0040*/ 	.word	0x00003710


	//----- nvinfo : EIATTR_COOP_GROUP_MASK_REGIDS
	.align		4
.L_995:
        /*0044*/ 	.byte	0x04, 0x29
        /*0046*/ 	.short	(.L_997 - .L_996)


	//   ....[0]....
.L_996:
        /*0048*/ 	.word	0xffffffff


	//   ....[1]....
        /*004c*/ 	.word	0xffffffff


	//   ....[2]....
        /*0050*/ 	.word	0xffffffff


	//   ....[3]....
        /*0054*/ 	.word	0xffffffff


	//   ....[4]....
        /*0058*/ 	.word	0xffffffff


	//   ....[5]....
        /*005c*/ 	.word	0xffffffff


	//   ....[6]....
        /*0060*/ 	.word	0xffffffff


	//   ....[7]....
        /*0064*/ 	.word	0xffffffff


	//   ....[8]....
        /*0068*/ 	.word	0xffffffff


	//   ....[9]....
        /*006c*/ 	.word	0xffffffff


	//----- nvinfo : EIATTR_COOP_GROUP_INSTR_OFFSETS
	.align		4
.L_997:
        /*0070*/ 	.byte	0x04, 0x28
        /*0072*/ 	.short	(.L_999 - .L_998)


	//   ....[0]....
.L_998:
        /*0074*/ 	.word	0x00000dc0


	//   ....[1]....
        /*0078*/ 	.word	0x00000dd0


	//   ....[2]....
        /*007c*/ 	.word	0x00000e30


	//   ....[3]....
        /*0080*/ 	.word	0x00000e50


	//   ....[4]....
        /*0084*/ 	.word	0x00000e80


	//   ....[5]....
        /*0088*/ 	.word	0x00000ea0


	//   ....[6]....
        /*008c*/ 	.word	0x00000ed0


	//   ....[7]....
        /*0090*/ 	.word	0x00000ef0


	//   ....[8]....
        /*0094*/ 	.word	0x00000f20


	//   ....[9]....
        /*0098*/ 	.word	0x00000f40


	//----- nvinfo : EIATTR_EXIT_INSTR_OFFSETS
	.align		4
.L_999:
        /*009c*/ 	.byte	0x04, 0x1c
        /*009e*/ 	.short	(.L_1001 - .L_1000)


	//   ....[0]....
.L_1000:
        /*00a0*/ 	.word	0x000037e0


	//   ....[1]....
        /*00a4*/ 	.word	0x00003920


	//   ....[2]....
        /*00a8*/ 	.word	0x00003ba0


	//----- nvinfo : EIATTR_MAX_THREADS
	.align		4
.L_1001:
        /*00ac*/ 	.byte	0x04, 0x05
        /*00ae*/ 	.short	(.L_1003 - .L_1002)
.L_1002:
        /*00b0*/ 	.word	0x00000280
        /*00b4*/ 	.word	0x00000001
        /*00b8*/ 	.word	0x00000001


	//----- nvinfo : EIATTR_CRS_STACK_SIZE
	.align		4
.L_1003:
        /*00bc*/ 	.byte	0x04, 0x1e
        /*00be*/ 	.short	(.L_1005 - .L_1004)
.L_1004:
        /*00c0*/ 	.word	0x00000000
.L_1005:


//--------------------- .nv.info._Z35group_norm_nhwc_bwd_one_pass_kernelI11Fp32IOBf16WLi128ELi40ELi640EEv26Group_norm_nhwc_bwd_params --------------------------
	.section	.nv.info._Z35group_norm_nhwc_bwd_one_pass_kernelI11Fp32IOBf16WLi128ELi40ELi640EEv26Group_norm_nhwc_bwd_params,"",@"SHT_CUDA_INFO"
	.sectionflags	@""
	.align	4


	//----- nvinfo : EIATTR_CUDA_API_VERSION
	.align		4
        /*0000*/ 	.byte	0x04, 0x37
        /*0002*/ 	.short	(.L_1007 - .L_1006)
.L_1006:
        /*0004*/ 	.word	0x00000082


	//----- nvinfo : EIATTR_SW2861232_WAR
	.align		4
.L_1007:
        /*0008*/ 	.byte	0x01, 0x35
	.zero		2


	//----- nvinfo : EIATTR_PARAM_CBANK
	.align		4
        /*000c*/ 	.byte	0x04, 0x0a
        /*000e*/ 	.short	(.L_1009 - .L_1008)
	.align		4
.L_1008:
        /*0010*/ 	.word	index@(.nv.constant0._Z35group_norm_nhwc_bwd_one_pass_kernelI11Fp32IOBf16WLi128ELi40ELi640EEv26Group_norm_nhwc_bwd_params)
        /*0014*/ 	.short	0x0160
        /*0016*/ 	.short	0x00b8


	//----- nvinfo : EIATTR_CBANK_PARAM_SIZE
	.align		4
.L_1009:
        /*0018*/ 	.byte	0x03, 0x19
        /*001a*/ 	.short	0x00b8


	//----- nvinfo : EIATTR_KPARAM_INFO
	.align		4
        /*001c*/ 	.byte	0x04, 0x17
        /*001e*/ 	.short	(.L_1011 - .L_1010)
.L_1010:
        /*0020*/ 	.word	0x00000000
        /*0024*/ 	.short	0x0000
        /*0026*/ 	.short	0x0000
        /*0028*/ 	.byte	0x00, 0xf0, 0xe1, 0x02


	//----- nvinfo : EIATTR_MAXREG_COUNT
	.align		4
.L_1011:
        /*002c*/ 	.byte	0x03, 0x1b
        /*002e*/ 	.short	0x0060


	//----- nvinfo : EIATTR_NUM_BARRIERS
	.align		4
        /*0030*/ 	.byte	0x02, 0x4c
        /*0032*/ 	.byte	0x01
	.zero		1


	//----- nvinfo : EIATTR_MERCURY_ISA_VERSION
	.align		4
        /*0034*/ 	.byte	0x03, 0x5f
        /*0036*/ 	.short	0x0000


	//----- nvinfo : EIATTR_INT_WARP_WIDE_INSTR_OFFSETS
	.align		4
        /*0038*/ 	.byte	0x04, 0x31
        /*003a*/ 	.short	(.L_1013 - .L_1012)


	//   ....[0]....
.L_1012:
        /*003c*/ 	.word	0x000026a0


	//   ....[1]....
        /*0040*/ 	.word	0x00004330


	//----- nvinfo : EIATTR_COOP_GROUP_MASK_REGIDS
	.align		4
.L_1013:
        /*0044*/ 	.byte	0x04, 0x29
        /*0046*/ 	.short	(.L_1015 - .L_1014)


	//   ....[0]....
.L_1014:
        /*0048*/ 	.word	0xffffffff


	//   ....[1]....
        /*004c*/ 	.word	0xffffffff


	//   ....[2]....
        /*0050*/ 	.word	0xffffffff


	//   ....[3]....
        /*0054*/ 	.word	0xffffffff


	//   ....[4]....
        /*0058*/ 	.word	0xffffffff


	//   ....[5]....
        /*005c*/ 	.word	0xffffffff


	//   ....[6]....
        /*0060*/ 	.word	0xffffffff


	//   ....[7]....
        /*0064*/ 	.word	0xffffffff


	//   ....[8]....
        /*0068*/ 	.word	0xffffffff


	//   ....[9]....
        /*006c*/ 	.word	0xffffffff


	//----- nvinfo : EIATTR_COOP_GROUP_INSTR_OFFSETS
	.align		4
.L_1015:
        /*0070*/ 	.byte	0x04, 0x28
        /*0072*/ 	.short	(.L_1017 - .L_1016)


	//   ....[0]....
.L_1016:
        /*0074*/ 	.word	0x00001530


	//   ....[1]....
        /*0078*/ 	.word	0x00001560


	//   ....[2]....
        /*007c*/ 	.word	0x000015a0


	//   ....[3]....
        /*0080*/ 	.word	0x000015c0


	//   ....[4]....
        /*0084*/ 	.word	0x000015f0


	//   ....[5]....
        /*0088*/ 	.word	0x00001610


	//   ....[6]....
        /*008c*/ 	.word	0x00001640


	//   ....[7]....
        /*0090*/ 	.word	0x00001660


	//   ....[8]....
        /*0094*/ 	.word	0x00001690


	//   ....[9]....
        /*0098*/ 	.word	0x000016c0


	//----- nvinfo : EIATTR_EXIT_INSTR_OFFSETS
	.align		4
.L_1017:
        /*009c*/ 	.byte	0x04, 0x1c
        /*009e*/ 	.short	(.L_1019 - .L_1018)


	//   ....[0]....
.L_1018:
        /*00a0*/ 	.word	0x00004400


	//   ....[1]....
        /*00a4*/ 	.word	0x00004540


	//   ....[2]....
        /*00a8*/ 	.word	0x000047c0


	//----- nvinfo : EIATTR_MAX_THREADS
	.align		4
.L_1019:
        /*00ac*/ 	.byte	0x04, 0x05
        /*00ae*/ 	.short	(.L_1021 - .L_1020)
.L_1020:
        /*00b0*/ 	.word	0x00000280
        /*00b4*/ 	.word	0x00000001
        /*00b8*/ 	.word	0x00000001


	//----- nvinfo : EIATTR_CRS_STACK_SIZE
	.align		4
.L_1021:
        /*00bc*/ 	.byte	0x04, 0x1e
        /*00be*/ 	.short	(.L_1023 - .L_1022)
.L_1022:
        /*00c0*/ 	.word	0x00000000
.L_1023:


//--------------------- .nv.info._Z35group_norm_nhwc_bwd_one_pass_kernelI11Fp32IOBf16WLi256ELi40ELi640EEv26Group_norm_nhwc_bwd_params --------------------------
	.section	.nv.info._Z35group_norm_nhwc_bwd_one_pass_kernelI11Fp32IOBf16WLi256ELi40ELi640EEv26Group_norm_nhwc_bwd_params,"",@"SHT_CUDA_INFO"
	.sectionflags	@""
	.align	4


	//----- nvinfo : EIATTR_CUDA_API_VERSION
	.align		4
        /*0000*/ 	.byte	0x04, 0x37
        /*0002*/ 	.short	(.L_1025 - .L_1024)
.L_1024:
        /*0004*/ 	.word	0x00000082


	//----- nvinfo : EIATTR_SW2861232_WAR
	.align		4
.L_1025:
        /*0008*/ 	.byte	0x01, 0x35
	.zero		2


	//----- nvinfo : EIATTR_PARAM_CBANK
	.align		4
        /*000c*/ 	.byte	0x04, 0x0a
        /*000e*/ 	.short	(.L_1027 - .L_1026)
	.align		4
.L_1026:
        /*0010*/ 	.word	index@(.nv.constant0._Z35group_norm_nhwc_bwd_one_pass_kernelI11Fp32IOBf16WLi256ELi40ELi640EEv26Group_norm_nhwc_bwd_params)
        /*0014*/ 	.short	0x0160
        /*0016*/ 	.short	0x00b8


	//----- nvinfo : EIATTR_CBANK_PARAM_SIZE
	.align		4
.L_1027:
        /*0018*/ 	.byte	0x03, 0x19
        /*001a*/ 	.short	0x00b8


	//----- nvinfo : EIATTR_KPARAM_INFO
	.align		4
        /*001c*/ 	.byte	0x04, 0x17
        /*001e*/ 	.short	(.L_1029 - .L_1028)
.L_1028:
        /*0020*/ 	.word	0x00000000
        /*0024*/ 	.short	0x0000
        /*0026*/ 	.short	0x0000
        /*0028*/ 	.byte	0x00, 0xf0, 0xe1, 0x02


	//----- nvinfo : EIATTR_MAXREG_COUNT
	.align		4
.L_1029:
        /*002c*/ 	.byte	0x03, 0x1b
        /*002e*/ 	.short	0x0060


	//----- nvinfo : EIATTR_NUM_BARRIERS
	.align		4
        /*0030*/ 	.byte	0x02, 0x4c
        /*0032*/ 	.byte	0x01
	.zero		1


	//----- nvinfo : EIATTR_MERCURY_ISA_VERSION
	.align		4
        /*0034*/ 	.byte	0x03, 0x5f
        /*0036*/ 	.short	0x0000


	//----- nvinfo : EIATTR_INT_WARP_WIDE_INSTR_OFFSETS
	.align		4
        /*0038*/ 	.byte	0x04, 0x31
        /*003a*/ 	.short	(.L_1031 - .L_1030)


	//   ....[0]....
.L_1030:
        /*003c*/ 	.word	0x000033e0


	//   ....[1]....
        /*0040*/ 	.word	0x00005a40


	//----- nvinfo : EIATTR_COOP_GROUP_MASK_REGIDS
	.align		4
.L_1031:
        /*0044*/ 	.byte	0x04, 0x29
        /*0046*/ 	.short	(.L_1033 - .L_1032)


	//   ....[0]....
.L_1032:
        /*0048*/ 	.word	0xffffffff


	//   ....[1]....
        /*004c*/ 	.word	0xffffffff


	//   ....[2]....
        /*0050*/ 	.word	0xffffffff


	//   ....[3]....
        /*0054*/ 	.word	0xffffffff


	//   ....[4]....
        /*0058*/ 	.word	0xffffffff


	//   ....[5]....
        /*005c*/ 	.word	0xffffffff


	//   ....[6]....
        /*0060*/ 	.word	0xffffffff


	//   ....[7]....
        /*0064*/ 	.word	0xffffffff


	//   ....[8]....
        /*0068*/ 	.word	0xffffffff


	//   ....[9]....
        /*006c*/ 	.word	0xffffffff


	//----- nvinfo : EIATTR_COOP_GROUP_INSTR_OFFSETS
	.align		4
.L_1033:
        /*0070*/ 	.byte	0x04, 0x28
        /*0072*/ 	.short	(.L_1035 - .L_1034)


	//   ....[0]....
.L_1034:
        /*0074*/ 	.word	0x000020f0


	//   ....[1]....
        /*0078*/ 	.word	0x00002120


	//   ....[2]....
        /*007c*/ 	.word	0x00002210


	//   ....[3]....
        /*0080*/ 	.word	0x00002240


	//   ....[4]....
        /*0084*/ 	.word	0x00002320


	//   ....[5]....
        /*0088*/ 	.word	0x00002350


	//   ....[6]....
        /*008c*/ 	.word	0x000023d0


	//   ....[7]....
        /*0090*/ 	.word	0x000023e0


	//   ....[8]....
        /*0094*/ 	.word	0x00002410


	//   ....[9]....
        /*0098*/ 	.word	0x00002430


	//----- nvinfo : EIATTR_EXIT_INSTR_OFFSETS
	.align		4
.L_1035:
        /*009c*/ 	.byte	0x04, 0x1c
        /*009e*/ 	.short	(.L_1037 - .L_1036)


	//   ....[0]....
.L_1036:
        /*00a0*/ 	.word	0x00005b10


	//   ....[1]....
        /*00a4*/ 	.word	0x00005c50


	//   ....[2]....
        /*00a8*/ 	.word	0x00005ed0


	//----- nvinfo : EIATTR_MAX_THREADS
	.align		4
.L_1037:
        /*00ac*/ 	.byte	0x04, 0x05
        /*00ae*/ 	.short	(.L_1039 - .L_1038)
.L_1038:
        /*00b0*/ 	.word	0x00000280
        /*00b4*/ 	.word	0x00000001
        /*00b8*/ 	.word	0x00000001


	//----- nvinfo : EIATTR_CRS_STACK_SIZE
	.align		4
.L_1039:
        /*00bc*/ 	.byte	0x04, 0x1e
        /*00be*/ 	.short	(.L_1041 - .L_1040)
.L_1040:
        /*00c0*/ 	.word	0x00000000
.L_1041:


//--------------------- .nv.info._Z35group_norm_nhwc_bwd_one_pass_kernelI11Fp32IOBf16WLi512ELi40ELi640EEv26Group_norm_nhwc_bwd_params --------------------------
	.section	.nv.info._Z35group_norm_nhwc_bwd_one_pass_kernelI11Fp32IOBf16WLi512ELi40ELi640EEv26Group_norm_nhwc_bwd_params,"",@"SHT_CUDA_INFO"
	.sectionflags	@""
	.align	4


	//----- nvinfo : EIATTR_CUDA_API_VERSION
	.align		4
        /*0000*/ 	.byte	0x04, 0x37
        /*0002*/ 	.short	(.L_1043 - .L_1042)
.L_1042:
        /*0004*/ 	.word	0x00000082


	//----- nvinfo : EIATTR_SW2861232_WAR
	.align		4
.L_1043:
        /*0008*/ 	.byte	0x01, 0x35
	.zero		2


	//----- nvinfo : EIATTR_PARAM_CBANK
	.align		4
        /*000c*/ 	.byte	0x04, 0x0a
        /*000e*/ 	.short	(.L_1045 - .L_1044)
	.align		4
.L_1044:
        /*0010*/ 	.word	index@(.nv.constant0._Z35group_norm_nhwc_bwd_one_pass_kernelI11Fp32IOBf16WLi512ELi40ELi640EEv26Group_norm_nhwc_bwd_params)
        /*0014*/ 	.short	0x0160
        /*0016*/ 	.short	0x00b8


	//----- nvinfo : EIATTR_CBANK_PARAM_SIZE
	.align		4
.L_1045:
        /*0018*/ 	.byte	0x03, 0x19
        /*001a*/ 	.short	0x00b8


	//----- nvinfo : EIATTR_KPARAM_INFO
	.align		4
        /*001c*/ 	.byte	0x04, 0x17
        /*001e*/ 	.short	(.L_1047 - .L_1046)
.L_1046:
        /*0020*/ 	.word	0x00000000
        /*0024*/ 	.short	0x0000
        /*0026*/ 	.short	0x0000
        /*0028*/ 	.byte	0x00, 0xf0, 0xe1, 0x02


	//----- nvinfo : EIATTR_MAXREG_COUNT
	.align		4
.L_1047:
        /*002c*/ 	.byte	0x03, 0x1b
        /*002e*/ 	.short	0x0060


	//----- nvinfo : EIATTR_NUM_BARRIERS
	.align		4
        /*0030*/ 	.byte	0x02, 0x4c
        /*0032*/ 	.byte	0x01
	.zero		1


	//----- nvinfo : EIATTR_ANNOTATIONS
	.align		4
        /*0034*/ 	.byte	0x04, 0x55
        /*0036*/ 	.short	(.L_1049 - .L_1048)


	//   ....[0]....
.L_1048:
        /*0038*/ 	.word	0x00000001
        /*003c*/ 	.byte	0xd0, 0x01, 0x00, 0x00, 0x01, 0x00, 0x00, 0x00, 0x30, 0x3f, 0x00, 0x00, 0x01, 0x00, 0x00, 0x00
        /*004c*/ 	.byte	0xe0, 0x40, 0x00, 0x00, 0x01, 0x00, 0x00, 0x00, 0xf0, 0x40, 0x00, 0x00


	//----- nvinfo : EIATTR_MERCURY_ISA_VERSION
	.align		4
.L_1049:
        /*0058*/ 	.byte	0x03, 0x5f
        /*005a*/ 	.short	0x0000


	//----- nvinfo : EIATTR_INT_WARP_WIDE_INSTR_OFFSETS
	.align		4
        /*005c*/ 	.byte	0x04, 0x31
        /*005e*/ 	.short	(.L_1051 - .L_1050)


	//   ....[0]....
.L_1050:
        /*0060*/ 	.word	0x00005300


	//   ....[1]....
        /*0064*/ 	.word	0x000069d0


	//   ....[2]....
        /*0068*/ 	.word	0x00009850


	//----- nvinfo : EIATTR_COOP_GROUP_MASK_REGIDS
	.align		4
.L_1051:
        /*006c*/ 	.byte	0x04, 0x29
        /*006e*/ 	.short	(.L_1053 - .L_1052)


	//   ....[0]....
.L_1052:
        /*0070*/ 	.word	0xffffffff


	//   ....[1]....
        /*0074*/ 	.word	0xffffffff


	//   ....[2]....
        /*0078*/ 	.word	0xffffffff


	//   ....[3]....
        /*007c*/ 	.word	0xffffffff


	//   ....[4]....
        /*0080*/ 	.word	0xffffffff


	//   ....[5]....
        /*0084*/ 	.word	0xffffffff


	//   ....[6]....
        /*0088*/ 	.word	0xffffffff


	//   ....[7]....
        /*008c*/ 	.word	0xffffffff


	//   ....[8]....
        /*0090*/ 	.word	0xffffffff


	//   ....[9]....
        /*0094*/ 	.word	0xffffffff


	//----- nvinfo : EIATTR_COOP_GROUP_INSTR_OFFSETS
	.align		4
.L_1053:
        /*0098*/ 	.byte	0x04, 0x28
        /*009a*/ 	.short	(.L_1055 - .L_1054)


	//   ....[0]....
.L_1054:
        /*009c*/ 	.word	0x00003fb0


	//   ....[1]....
        /*00a0*/ 	.word	0x00003fc0


	//   ....[2]....
        /*00a4*/ 	.word	0x00004010


	//   ....[3]....
        /*00a8*/ 	.word	0x00004020


	//   ....[4]....
        /*00ac*/ 	.word	0x00004050


	//   ....[5]....
        /*00b0*/ 	.word	0x00004070


	//   ....[6]....
        /*00b4*/ 	.word	0x000040d0


	//   ....[7]....
        /*00b8*/ 	.word	0x00004100


	//   ....[8]....
        /*00bc*/ 	.word	0x00004150


	//   ....[9]....
        /*00c0*/ 	.word	0x00004170


	//----- nvinfo : EIATTR_EXIT_INSTR_OFFSETS
	.align		4
.L_1055:
        /*00c4*/ 	.byte	0x04, 0x1c
        /*00c6*/ 	.short	(.L_1057 - .L_1056)


	//   ....[0]....
.L_1056:
        /*00c8*/ 	.word	0x00009920


	//   ....[1]....
        /*00cc*/ 	.word	0x00009a60


	//   ....[2]....
        /*00d0*/ 	.word	0x00009ce0


	//----- nvinfo : EIATTR_MAX_THREADS
	.align		4
.L_1057:
        /*00d4*/ 	.byte	0x04, 0x05
        /*00d6*/ 	.short	(.L_1059 - .L_1058)
.L_1058:
        /*00d8*/ 	.word	0x00000280
        /*00dc*/ 	.word	0x00000001
        /*00e0*/ 	.word	0x00000001


	//----- nvinfo : EIATTR_CRS_STACK_SIZE
	.align		4
.L_1059:
        /*00e4*/ 	.byte	0x04, 0x1e
        /*00e6*/ 	.short	(.L_1061 - .L_1060)
.L_1060:
        /*00e8*/ 	.word	0x00000000
.L_1061:


//--------------------- .nv.info._Z35group_norm_nhwc_bwd_one_pass_kernelI11Fp32IOFp16WLi64ELi40ELi640EEv26Group_norm_nhwc_bwd_params --------------------------
	.section	.nv.info._Z35group_norm_nhwc_bwd_one_pass_kernelI11Fp32IOFp16WLi64ELi40ELi640EEv26Group_norm_nhwc_bwd_params,"",@"SHT_CUDA_INFO"
	.sectionflags	@""
	.align	4


	//----- nvinfo : EIATTR_CUDA_API_VERSION
	.align		4
        /*0000*/ 	.byte	0x04, 0x37
        /*0002*/ 	.short	(.L_1063 - .L_1062)
.L_1062:
        /*0004*/ 	.word	0x00000082


	//----- nvinfo : EIATTR_SW2861232_WAR
	.align		4
.L_1063:
        /*0008*/ 	.byte	0x01, 0x35
	.zero		2


	//----- nvinfo : EIATTR_PARAM_CBANK
	.align		4
        /*000c*/ 	.byte	0x04, 0x0a
        /*000e*/ 	.short	(.L_1065 - .L_1064)
	.align		4
.L_1064:
        /*0010*/ 	.word	index@(.nv.constant0._Z35group_norm_nhwc_bwd_one_pass_kernelI11Fp32IOFp16WLi64ELi40ELi640EEv26Group_norm_nhwc_bwd_params)
        /*0014*/ 	.short	0x0160
        /*0016*/ 	.short	0x00b8


	//----- nvinfo : EIATTR_CBANK_PARAM_SIZE
	.align		4
.L_1065:
        /*0018*/ 	.byte	0x03, 0x19
        /*001a*/ 	.short	0x00b8


	//----- nvinfo : EIATTR_KPARAM_INFO
	.align		4
        /*001c*/ 	.byte	0x04, 0x17
        /*001e*/ 	.short	(.L_1067 - .L_1066)
.L_1066:
        /*0020*/ 	.word	0x00000000
        /*0024*/ 	.short	0x0000
        /*0026*/ 	.short	0x0000
        /*0028*/ 	.byte	0x00, 0xf0, 0xe1, 0x02


	//----- nvinfo : EIATTR_MAXREG_COUNT
	.align		4
.L_1067:
        /*002c*/ 	.byte	0x03, 0x1b
        /*002e*/ 	.short	0x0060


	//----- nvinfo : EIATTR_NUM_BARRIERS
	.align		4
        /*0030*/ 	.byte	0x02, 0x4c
        /*0032*/ 	.byte	0x01
	.zero		1


	//----- nvinfo : EIATTR_MERCURY_ISA_VERSION
	.align		4
        /*0034*/ 	.byte	0x03, 0x5f
        /*0036*/ 	.short	0x0000


	//----- nvinfo : EIATTR_INT_WARP_WIDE_INSTR_OFFSETS
	.align		4
        /*0038*/ 	.byte	0x04, 0x31
        /*003a*/ 	.short	(.L_1069 - .L_1068)


	//   ....[0]....
.L_1068:
        /*003c*/ 	.word	0x00001f80


	//   ....[1]....
        /*0040*/ 	.word	0x00003710


	//----- nvinfo : EIATTR_COOP_GROUP_MASK_REGIDS
	.align		4
.L_1069:
        /*0044*/ 	.byte	0x04, 0x29
        /*0046*/ 	.short	(.L_1071 - .L_1070)


	//   ....[0]....
.L_1070:
        /*0048*/ 	.word	0xffffffff


	//   ....[1]....
        /*004c*/ 	.word	0xffffffff


	//   ....[2]....
        /*0050*/ 	.word	0xffffffff


	//   ....[3]....
        /*0054*/ 	.word	0xffffffff


	//   ....[4]....
        /*0058*/ 	.word	0xffffffff


	//   ....[5]....
        /*005c*/ 	.word	0xffffffff


	//   ....[6]....
        /*0060*/ 	.word	0xffffffff


	//   ....[7]....
        /*0064*/ 	.word	0xffffffff


	//   ....[8]....
        /*0068*/ 	.word	0xffffffff


	//   ....[9]....
        /*006c*/ 	.word	0xffffffff


	//----- nvinfo : EIATTR_COOP_GROUP_INSTR_OFFSETS
	.align		4
.L_1071:
        /*0070*/ 	.byte	0x04, 0x28
        /*0072*/ 	.short	(.L_1073 - .L_1072)


	//   ....[0]....
.L_1072:
        /*0074*/ 	.word	0x00000dc0


	//   ....[1]....
        /*0078*/ 	.word	0x00000dd0


	//   ....[2]....
        /*007c*/ 	.word	0x00000e30


	//   ....[3]....
        /*0080*/ 	.word	0x00000e50


	//   ....[4]....
        /*0084*/ 	.word	0x00000e80


	//   ....[5]....
        /*0088*/ 	.word	0x00000ea0


	//   ....[6]....
        /*008c*/ 	.word	0x00000ed0


	//   ....[7]....
        /*0090*/ 	.word	0x00000ef0


	//   ....[8]....
        /*0094*/ 	.word	0x00000f20


	//   ....[9]....
        /*0098*/ 	.word	0x00000f40


	//----- nvinfo : EIATTR_EXIT_INSTR_OFFSETS
	.align		4
.L_1073:
        /*009c*/ 	.byte	0x04, 0x1c
        /*009e*/ 	.short	(.L_1075 - .L_1074)


	//   ....[0]....
.L_1074:
        /*00a0*/ 	.word	0x000037e0


	//   ....[1]....
        /*00a4*/ 	.word	0x00003920


	//   ....[2]....
        /*00a8*/ 	.word	0x00003ba0


	//----- nvinfo : EIATTR_MAX_THREADS
	.align		4
.L_1075:
        /*00ac*/ 	.byte	0x04, 0x05
        /*00ae*/ 	.short	(.L_1077 - .L_1076)
.L_1076:
        /*00b0*/ 	.word	0x00000280
        /*00b4*/ 	.word	0x00000001
        /*00b8*/ 	.word	0x00000001


	//----- nvinfo : EIATTR_CRS_STACK_SIZE
	.align		4
.L_1077:
        /*00bc*/ 	.byte	0x04, 0x1e
        /*00be*/ 	.short	(.L_1079 - .L_1078)
.L_1078:
        /*00c0*/ 	.word	0x00000000
.L_1079:


//--------------------- .nv.info._Z35group_norm_nhwc_bwd_one_pass_kernelI11Fp32IOFp16WLi128ELi40ELi640EEv26Group_norm_nhwc_bwd_params --------------------------
	.section	.nv.info._Z35group_norm_nhwc_bwd_one_pass_kernelI11Fp32IOFp16WLi128ELi40ELi640EEv26Group_norm_nhwc_bwd_params,"",@"SHT_CUDA_INFO"
	.sectionflags	@""
	.align	4


	//----- nvinfo : EIATTR_CUDA_API_VERSION
	.align		4
        /*0000*/ 	.byte	0x04, 0x37
        /*0002*/ 	.short	(.L_1081 - .L_1080)
.L_1080:
        /*0004*/ 	.word	0x00000082


	//----- nvinfo : EIATTR_SW2861232_WAR
	.align		4
.L_1081:
        /*0008*/ 	.byte	0x01, 0x35
	.zero		2


	//----- nvinfo : EIATTR_PARAM_CBANK
	.align		4
        /*000c*/ 	.byte	0x04, 0x0a
        /*000e*/ 	.short	(.L_1083 - .L_1082)
	.align		4
.L_1082:
        /*0010*/ 	.word	index@(.nv.constant0._Z35group_norm_nhwc_bwd_one_pass_kernelI11Fp32IOFp16WLi128ELi40ELi640EEv26Group_norm_nhwc_bwd_params)
        /*0014*/ 	.short	0x0160
        /*0016*/ 	.short	0x00b8


	//----- nvinfo : EIATTR_CBANK_PARAM_SIZE
	.align		4
.L_1083:
        /*0018*/ 	.byte	0x03, 0x19
        /*001a*/ 	.short	0x00b8


	//----- nvinfo : EIATTR_KPARAM_INFO
	.align		4
        /*001c*/ 	.byte	0x04, 0x17
        /*001e*/ 	.short	(.L_1085 - .L_1084)
.L_1084:
        /*0020*/ 	.word	0x00000000
        /*0024*/ 	.short	0x0000
        /*0026*/ 	.short	0x0000
        /*0028*/ 	.byte	0x00, 0xf0, 0xe1, 0x02


	//----- nvinfo : EIATTR_MAXREG_COUNT
	.align		4
.L_1085:
        /*002c*/ 	.byte	0x03, 0x1b
        /*002e*/ 	.short	0x0060


	//----- nvinfo : EIATTR_NUM_BARRIERS
	.align		4
        /*0030*/ 	.byte	0x02, 0x4c
        /*0032*/ 	.byte	0x01
	.zero		1


	//----- nvinfo : EIATTR_MERCURY_ISA_VERSION
	.align		4
        /*0034*/ 	.byte	0x03, 0x5f
        /*0036*/ 	.short	0x0000


	//----- nvinfo : EIATTR_INT_WARP_WIDE_INSTR_OFFSETS
	.align		4
        /*0038*/ 	.byte	0x04, 0x31
        /*003a*/ 	.short	(.L_1087 - .L_1086)


	//   ....[0]....
.L_1086:
        /*003c*/ 	.word	0x000026a0


	//   ....[1]....
        /*0040*/ 	.word	0x00004330


	//----- nvinfo : EIATTR_COOP_GROUP_MASK_REGIDS
	.align		4
.L_1087:
        /*0044*/ 	.byte	0x04, 0x29
        /*0046*/ 	.short	(.L_1089 - .L_1088)


	//   ....[0]....
.L_1088:
        /*0048*/ 	.word	0xffffffff


	//   ....[1]....
        /*004c*/ 	.word	0xffffffff


	//   ....[2]....
        /*0050*/ 	.word	0xffffffff


	//   ....[3]....
        /*0054*/ 	.word	0xffffffff


	//   ....[4]....
        /*0058*/ 	.word	0xffffffff


	//   ....[5]....
        /*005c*/ 	.word	0xffffffff


	//   ....[6]....
        /*0060*/ 	.word	0xffffffff


	//   ....[7]....
        /*0064*/ 	.word	0xffffffff


	//   ....[8]....
        /*0068*/ 	.word	0xffffffff


	//   ....[9]....
        /*006c*/ 	.word	0xffffffff


	//----- nvinfo : EIATTR_COOP_GROUP_INSTR_OFFSETS
	.align		4
.L_1089:
        /*0070*/ 	.byte	0x04, 0x28
        /*0072*/ 	.short	(.L_1091 - .L_1090)


	//   ....[0]....
.L_1090:
        /*0074*/ 	.word	0x00001530


	//   ....[1]....
        /*0078*/ 	.word	0x00001560


	//   ....[2]....
        /*007c*/ 	.word	0x000015a0


	//   ....[3]....
        /*0080*/ 	.word	0x000015c0


	//   ....[4]....
        /*0084*/ 	.word	0x000015f0


	//   ....[5]....
        /*0088*/ 	.word	0x00001610


	//   ....[6]....
        /*008c*/ 	.word	0x00001640


	//   ....[7]....
        /*0090*/ 	.word	0x00001660


	//   ....[8]....
        /*0094*/ 	.word	0x00001690


	//   ....[9]....
        /*0098*/ 	.word	0x000016c0


	//----- nvinfo : EIATTR_EXIT_INSTR_OFFSETS
	.align		4
.L_1091:
        /*009c*/ 	.byte	0x04, 0x1c
        /*009e*/ 	.short	(.L_1093 - .L_1092)


	//   ....[0]....
.L_1092:
        /*00a0*/ 	.word	0x00004400


	//   ....[1]....
        /*00a4*/ 	.word	0x00004540


	//   ....[2]....
        /*00a8*/ 	.word	0x000047c0


	//----- nvinfo : EIATTR_MAX_THREADS
	.align		4
.L_1093:
        /*00ac*/ 	.byte	0x04, 0x05
        /*00ae*/ 	.short	(.L_1095 - .L_1094)
.L_1094:
        /*00b0*/ 	.word	0x00000280
        /*00b4*/ 	.word	0x00000001
        /*00b8*/ 	.word	0x00000001


	//----- nvinfo : EIATTR_CRS_STACK_SIZE
	.align		4
.L_1095:
        /*00bc*/ 	.byte	0x04, 0x1e
        /*00be*/ 	.short	(.L_1097 - .L_1096)
.L_1096:
        /*00c0*/ 	.word	0x00000000
.L_1097:


//--------------------- .nv.info._Z35group_norm_nhwc_bwd_one_pass_kernelI11Fp32IOFp16WLi256ELi40ELi640EEv26Group_norm_nhwc_bwd_params --------------------------
	.section	.nv.info._Z35group_norm_nhwc_bwd_one_pass_kernelI11Fp32IOFp16WLi256ELi40ELi640EEv26Group_norm_nhwc_bwd_params,"",@"SHT_CUDA_INFO"
	.sectionflags	@""
	.align	4


	//----- nvinfo : EIATTR_CUDA_API_VERSION
	.align		4
        /*0000*/ 	.byte	0x04, 0x37
        /*0002*/ 	.short	(.L_1099 - .L_1098)
.L_1098:
        /*0004*/ 	.word	0x00000082


	//----- nvinfo : EIATTR_SW2861232_WAR
	.align		4
.L_1099:
        /*0008*/ 	.byte	0x01, 0x35
	.zero		2


	//----- nvinfo : EIATTR_PARAM_CBANK
	.align		4
        /*000c*/ 	.byte	0x04, 0x0a
        /*000e*/ 	.short	(.L_1101 - .L_1100)
	.align		4
.L_1100:
        /*0010*/ 	.word	index@(.nv.constant0._Z35group_norm_nhwc_bwd_one_pass_kernelI11Fp32IOFp16WLi256ELi40ELi640EEv26Group_norm_nhwc_bwd_params)
        /*0014*/ 	.short	0x0160
        /*0016*/ 	.short	0x00b8


	//----- nvinfo : EIATTR_CBANK_PARAM_SIZE
	.align		4
.L_1101:
        /*0018*/ 	.byte	0x03, 0x19
        /*001a*/ 	.short	0x00b8


	//----- nvinfo : EIATTR_KPARAM_INFO
	.align		4
        /*001c*/ 	.byte	0x04, 0x17
        /*001e*/ 	.short	(.L_1103 - .L_1102)
.L_1102:
        /*0020*/ 	.word	0x00000000
        /*0024*/ 	.short	0x0000
        /*0026*/ 	.short	0x0000
        /*0028*/ 	.byte	0x00, 0xf0, 0xe1, 0x02


	//----- nvinfo : EIATTR_MAXREG_COUNT
	.align		4
.L_1103:
        /*002c*/ 	.byte	0x03, 0x1b
        /*002e*/ 	.short	0x0060


	//----- nvinfo : EIATTR_NUM_BARRIERS
	.align		4
        /*0030*/ 	.byte	0x02, 0x4c
        /*0032*/ 	.byte	0x01
	.zero		1


	//----- nvinfo : EIATTR_MERCURY_ISA_VERSION
	.align		4
        /*0034*/ 	.byte	0x03, 0x5f
        /*0036*/ 	.short	0x0000


	//----- nvinfo : EIATTR_INT_WARP_WIDE_INSTR_OFFSETS
	.align		4
        /*0038*/ 	.byte	0x04, 0x31
        /*003a*/ 	.short	(.L_1105 - .L_1104)


	//   ....[0]....
.L_1104:
        /*003c*/ 	.word	0x000033e0


	//   ....[1]....
        /*0040*/ 	.word	0x00005a40


	//----- nvinfo : EIATTR_COOP_GROUP_MASK_REGIDS
	.align		4
.L_1105:
        /*0044*/ 	.byte	0x04, 0x29
        /*0046*/ 	.short	(.L_1107 - .L_1106)


	//   ....[0]....
.L_1106:
        /*0048*/ 	.word	0xffffffff


	//   ....[1]....
        /*004c*/ 	.word	0xffffffff


	//   ....[2]....
        /*0050*/ 	.word	0xffffffff


	//   ....[3]....
        /*0054*/ 	.word	0xffffffff


	//   ....[4]....
        /*0058*/ 	.word	0xffffffff


	//   ....[5]....
        /*005c*/ 	.word	0xffffffff


	//   ....[6]....
        /*0060*/ 	.word	0xffffffff


	//   ....[7]....
        /*0064*/ 	.word	0xffffffff


	//   ....[8]....
        /*0068*/ 	.word	0xffffffff


	//   ....[9]....
        /*006c*/ 	.word	0xffffffff


	//----- nvinfo : EIATTR_COOP_GROUP_INSTR_OFFSETS
	.align		4
.L_1107:
        /*0070*/ 	.byte	0x04, 0x28
        /*0072*/ 	.short	(.L_1109 - .L_1108)


	//   ....[0]....
.L_1108:
        /*0074*/ 	.word	0x000020f0


	//   ....[1]....
        /*0078*/ 	.word	0x00002120


	//   ....[2]....
        /*007c*/ 	.word	0x00002210


	//   ....[3]....
        /*0080*/ 	.word	0x00002240


	//   ....[4]....
        /*0084*/ 	.word	0x00002320


	//   ....[5]....
        /*0088*/ 	.word	0x00002350


	//   ....[6]....
        /*008c*/ 	.word	0x000023d0


	//   ....[7]....
        /*0090*/ 	.word	0x000023e0


	//   ....[8]....
        /*0094*/ 	.word	0x00002410


	//   ....[9]....
        /*0098*/ 	.word	0x00002430


	//----- nvinfo : EIATTR_EXIT_INSTR_OFFSETS
	.align		4
.L_1109:
        /*009c*/ 	.byte	0x04, 0x1c
        /*009e*/ 	.short	(.L_1111 - .L_1110)


	//   ....[0]....
.L_1110:
        /*00a0*/ 	.word	0x00005b10


	//   ....[1]....
        /*00a4*/ 	.word	0x00005c50


	//   ....[2]....
        /*00a8*/ 	.word	0x00005ed0


	//----- nvinfo : EIATTR_MAX_THREADS
	.align		4
.L_1111:
        /*00ac*/ 	.byte	0x04, 0x05
        /*00ae*/ 	.short	(.L_1113 - .L_1112)
.L_1112:
        /*00b0*/ 	.word	0x00000280
        /*00b4*/ 	.word	0x00000001
        /*00b8*/ 	.word	0x00000001


	//----- nvinfo : EIATTR_CRS_STACK_SIZE
	.align		4
.L_1113:
        /*00bc*/ 	.byte	0x04, 0x1e
        /*00be*/ 	.short	(.L_1115 - .L_1114)
.L_1114:
        /*00c0*/ 	.word	0x00000000
.L_1115:


//--------------------- .nv.info._Z35group_norm_nhwc_bwd_one_pass_kernelI11Fp32IOFp16WLi512ELi40ELi640EEv26Group_norm_nhwc_bwd_params --------------------------
	.section	.nv.info._Z35group_norm_nhwc_bwd_one_pass_kernelI11Fp32IOFp16WLi512ELi40ELi640EEv26Group_norm_nhwc_bwd_params,"",@"SHT_CUDA_INFO"
	.sectionflags	@""
	.align	4


	//----- nvinfo : EIATTR_CUDA_API_VERSION
	.align		4
        /*0000*/ 	.byte	0x04, 0x37
        /*0002*/ 	.short	(.L_1117 - .L_1116)
.L_1116:
        /*0004*/ 	.word	0x00000082


	//----- nvinfo : EIATTR_SW2861232_WAR
	.align		4
.L_1117:
        /*0008*/ 	.byte	0x01, 0x35
	.zero		2


	//----- nvinfo : EIATTR_PARAM_CBANK
	.align		4
        /*000c*/ 	.byte	0x04, 0x0a
        /*000e*/ 	.short	(.L_1119 - .L_1118)
	.align		4
.L_1118:
        /*0010*/ 	.word	index@(.nv.constant0._Z35group_norm_nhwc_bwd_one_pass_kernelI11Fp32IOFp16WLi512ELi40ELi640EEv26Group_norm_nhwc_bwd_params)
        /*0014*/ 	.short	0x0160
        /*0016*/ 	.short	0x00b8


	//----- nvinfo : EIATTR_CBANK_PARAM_SIZE
	.align		4
.L_1119:
        /*0018*/ 	.byte	0x03, 0x19
        /*001a*/ 	.short	0x00b8


	//----- nvinfo : EIATTR_KPARAM_INFO
	.align		4
        /*001c*/ 	.byte	0x04, 0x17
        /*001e*/ 	.short	(.L_1121 - .L_1120)
.L_1120:
        /*0020*/ 	.word	0x00000000
        /*0024*/ 	.short	0x0000
        /*0026*/ 	.short	0x0000
        /*0028*/ 	.byte	0x00, 0xf0, 0xe1, 0x02


	//----- nvinfo : EIATTR_MAXREG_COUNT
	.align		4
.L_1121:
        /*002c*/ 	.byte	0x03, 0x1b
        /*002e*/ 	.short	0x0060


	//----- nvinfo : EIATTR_NUM_BARRIERS
	.align		4
        /*0030*/ 	.byte	0x02, 0x4c
        /*0032*/ 	.byte	0x01
	.zero		1


	//----- nvinfo : EIATTR_ANNOTATIONS
	.align		4
        /*0034*/ 	.byte	0x04, 0x55
        /*0036*/ 	.short	(.L_1123 - .L_1122)


	//   ....[0]....
.L_1122:
        /*0038*/ 	.word	0x00000001
        /*003c*/ 	.byte	0xd0, 0x01, 0x00, 0x00, 0x01, 0x00, 0x00, 0x00, 0x30, 0x3f, 0x00, 0x00, 0x01, 0x00, 0x00, 0x00
        /*004c*/ 	.byte	0xe0, 0x40, 0x00, 0x00, 0x01, 0x00, 0x00, 0x00, 0xf0, 0x40, 0x00, 0x00


	//----- nvinfo : EIATTR_MERCURY_ISA_VERSION
	.align		4
.L_1123:
        /*0058*/ 	.byte	0x03, 0x5f
        /*005a*/ 	.short	0x0000


	//----- nvinfo : EIATTR_INT_WARP_WIDE_INSTR_OFFSETS
	.align		4
        /*005c*/ 	.byte	0x04, 0x31
        /*005e*/ 	.short	(.L_1125 - .L_1124)


	//   ....[0]....
.L_1124:
        /*0060*/ 	.word	0x00005300


	//   ....[1]....
        /*0064*/ 	.word	0x000069d0


	//   ....[2]....
        /*0068*/ 	.word	0x00009850


	//----- nvinfo : EIATTR_COOP_GROUP_MASK_REGIDS
	.align		4
.L_1125:
        /*006c*/ 	.byte	0x04, 0x29
        /*006e*/ 	.short	(.L_1127 - .L_1126)


	//   ....[0]....
.L_1126:
        /*0070*/ 	.word	0xffffffff


	//   ....[1]....
        /*0074*/ 	.word	0xffffffff


	//   ....[2]....
        /*0078*/ 	.word	0xffffffff


	//   ....[3]....
        /*007c*/ 	.word	0xffffffff


	//   ....[4]....
        /*0080*/ 	.word	0xffffffff


	//   ....[5]....
        /*0084*/ 	.word	0xffffffff


	//   ....[6]....
        /*0088*/ 	.word	0xffffffff


	//   ....[7]....
        /*008c*/ 	.word	0xffffffff


	//   ....[8]....
        /*0090*/ 	.word	0xffffffff


	//   ....[9]....
        /*0094*/ 	.word	0xffffffff


	//----- nvinfo : EIATTR_COOP_GROUP_INSTR_OFFSETS
	.align		4
.L_1127:
        /*0098*/ 	.byte	0x04, 0x28
        /*009a*/ 	.short	(.L_1129 - .L_1128)


	//   ....[0]....
.L_1128:
        /*009c*/ 	.word	0x00003fb0


	//   ....[1]....
        /*00a0*/ 	.word	0x00003fc0


	//   ....[2]....
        /*00a4*/ 	.word	0x00004010


	//   ....[3]....
        /*00a8*/ 	.word	0x00004020


	//   ....[4]....
        /*00ac*/ 	.word	0x00004050


	//   ....[5]....
        /*00b0*/ 	.word	0x00004070


	//   ....[6]....
        /*00b4*/ 	.word	0x000040d0


	//   ....[7]....
        /*00b8*/ 	.word	0x00004100


	//   ....[8]....
        /*00bc*/ 	.word	0x00004150


	//   ....[9]....
        /*00c0*/ 	.word	0x00004170


	//----- nvinfo : EIATTR_EXIT_INSTR_OFFSETS
	.align		4
.L_1129:
        /*00c4*/ 	.byte	0x04, 0x1c
        /*00c6*/ 	.short	(.L_1131 - .L_1130)


	//   ....[0]....
.L_1130:
        /*00c8*/ 	.word	0x00009920


	//   ....[1]....
        /*00cc*/ 	.word	0x00009a60


	//   ....[2]....
        /*00d0*/ 	.word	0x00009ce0


	//----- nvinfo : EIATTR_MAX_THREADS
	.align		4
.L_1131:
        /*00d4*/ 	.byte	0x04, 0x05
        /*00d6*/ 	.short	(.L_1133 - .L_1132)
.L_1132:
        /*00d8*/ 	.word	0x00000280
        /*00dc*/ 	.word	0x00000001
        /*00e0*/ 	.word	0x00000001


	//----- nvinfo : EIATTR_CRS_STACK_SIZE
	.align		4
.L_1133:
        /*00e4*/ 	.byte	0x04, 0x1e
        /*00e6*/ 	.short	(.L_1135 - .L_1134)
.L_1134:
        /*00e8*/ 	.word	0x00000000
.L_1135:


//--------------------- .nv.info._Z35group_norm_nhwc_fwd_one_pass_kernelI11Bf16IOFp32WLi64ELi40ELi640EEv26Group_norm_nhwc_fwd_params --------------------------
	.section	.nv.info._Z35group_norm_nhwc_fwd_one_pass_kernelI11Bf16IOFp32WLi64ELi40ELi640EEv26Group_norm_nhwc_fwd_params,"",@"SHT_CUDA_INFO"
	.sectionflags	@""
	.align	4


	//----- nvinfo : EIATTR_CUDA_API_VERSION
	.align		4
        /*0000*/ 	.byte	0x04, 0x37
        /*0002*/ 	.short	(.L_1137 - .L_1136)
.L_1136:
        /*0004*/ 	.word	0x00000082


	//----- nvinfo : EIATTR_SW2861232_WAR
	.align		4
.L_1137:
        /*0008*/ 	.byte	0x01, 0x35
	.zero		2


	//----- nvinfo : EIATTR_PARAM_CBANK
	.align		4
        /*000c*/ 	.byte	0x04, 0x0a
        /*000e*/ 	.short	(.L_1139 - .L_1138)
	.align		4
.L_1138:
        /*0010*/ 	.word	index@(.nv.constant0._Z35group_norm_nhwc_fwd_one_pass_kernelI11Bf16IOFp32WLi64ELi40ELi640EEv26Group_norm_nhwc_fwd_params)
        /*0014*/ 	.short	0x0160
        /*0016*/ 	.short	0x00a0


	//----- nvinfo : EIATTR_CBANK_PARAM_SIZE
	.align		4
.L_1139:
        /*0018*/ 	.byte	0x03, 0x19
        /*001a*/ 	.short	0x00a0


	//----- nvinfo : EIATTR_KPARAM_INFO
	.align		4
        /*001c*/ 	.byte	0x04, 0x17
        /*001e*/ 	.short	(.L_1141 - .L_1140)
.L_1140:
        /*0020*/ 	.word	0x00000000
        /*0024*/ 	.short	0x0000
        /*0026*/ 	.short	0x0000
        /*0028*/ 	.byte	0x00, 0xf0, 0x81, 0x02


	//----- nvinfo : EIATTR_MAXREG_COUNT
	.align		4
.L_1141:
        /*002c*/ 	.byte	0x03, 0x1b
        /*002e*/ 	.short	0x0060


	//----- nvinfo : EIATTR_NUM_BARRIERS
	.align		4
        /*0030*/ 	.byte	0x02, 0x4c
        /*0032*/ 	.byte	0x01
	.zero		1


	//----- nvinfo : EIATTR_MERCURY_ISA_VERSION
	.align		4
        /*0034*/ 	.byte	0x03, 0x5f
        /*0036*/ 	.short	0x0000


	//----- nvinfo : EIATTR_COOP_GROUP_MASK_REGIDS
	.align		4
        /*0038*/ 	.byte	0x04, 0x29
        /*003a*/ 	.short	(.L_1143 - .L_1142)


	//   ....[0]....
.L_1142:
        /*003c*/ 	.word	0xffffffff


	//   ....[1]....
        /*0040*/ 	.word	0xffffffff


	//   ....[2]....
        /*0044*/ 	.word	0xffffffff


	//   ....[3]....
        /*0048*/ 	.word	0xffffffff


	//   ....[4]....
        /*004c*/ 	.word	0xffffffff


	//   ....[5]....
        /*0050*/ 	.word	0xffffffff


	//   ....[6]....
        /*0054*/ 	.word	0xffffffff


	//   ....[7]....
        /*0058*/ 	.word	0xffffffff


	//   ....[8]....
        /*005c*/ 	.word	0xffffffff


	//   ....[9]....
        /*0060*/ 	.word	0xffffffff


	//----- nvinfo : EIATTR_COOP_GROUP_INSTR_OFFSETS
	.align		4
.L_1143:
        /*0064*/ 	.byte	0x04, 0x28
        /*0066*/ 	.short	(.L_1145 - .L_1144)


	//   ....[0]....
.L_1144:
        /*0068*/ 	.word	0x00000640


	//   ....[1]....
        /*006c*/ 	.word	0x00000650


	//   ....[2]....
        /*0070*/ 	.word	0x00000680


	//   ....[3]....
        /*0074*/ 	.word	0x00000690


	//   ....[4]....
        /*0078*/ 	.word	0x000006d0


	//   ....[5]....
        /*007c*/ 	.word	0x000006e0


	//   ....[6]....
        /*0080*/ 	.word	0x00000720


	//   ....[7]....
        /*0084*/ 	.word	0x00000730


	//   ....[8]....
        /*0088*/ 	.word	0x00000770


	//   ....[9]....
        /*008c*/ 	.word	0x00000780


	//----- nvinfo : EIATTR_EXIT_INSTR_OFFSETS
	.align		4
.L_1145:
        /*0090*/ 	.byte	0x04, 0x1c
        /*0092*/ 	.short	(.L_1147 - .L_1146)


	//   ....[0]....
.L_1146:
        /*0094*/ 	.word	0x00000060


	//   ....[1]....
        /*0098*/ 	.word	0x00001a90


	//----- nvinfo : EIATTR_MAX_THREADS
	.align		4
.L_1147:
        /*009c*/ 	.byte	0x04, 0x05
        /*009e*/ 	.short	(.L_1149 - .L_1148)
.L_1148:
        /*00a0*/ 	.word	0x00000280
        /*00a4*/ 	.word	0x00000001
        /*00a8*/ 	.word	0x00000001


	//----- nvinfo : EIATTR_CRS_STACK_SIZE
	.align		4
.L_1149:
        /*00ac*/ 	.byte	0x04, 0x1e
        /*00ae*/ 	.short	(.L_1151 - .L_1150)
.L_1150:
        /*00b0*/ 	.word	0x00000000
.L_1151:


//--------------------- .nv.info._Z35group_norm_nhwc_fwd_one_pass_kernelI11Bf16IOFp32WLi128ELi40ELi640EEv26Group_norm_nhwc_fwd_params --------------------------
	.section	.nv.info._Z35group_norm_nhwc_fwd_one_pass_kernelI11Bf16IOFp32WLi128ELi40ELi640EEv26Group_norm_nhwc_fwd_params,"",@"SHT_CUDA_INFO"
	.sectionflags	@""
	.align	4


	//----- nvinfo : EIATTR_CUDA_API_VERSION
	.align		4
        /*0000*/ 	.byte	0x04, 0x37
        /*0002*/ 	.short	(.L_1153 - .L_1152)
.L_1152:
        /*0004*/ 	.word	0x00000082


	//----- nvinfo : EIATTR_SW2861232_WAR
	.align		4
.L_1153:
        /*0008*/ 	.byte	0x01, 0x35
	.zero		2


	//----- nvinfo : EIATTR_PARAM_CBANK
	.align		4
        /*000c*/ 	.byte	0x04, 0x0a
        /*000e*/ 	.short	(.L_1155 - .L_1154)
	.align		4
.L_1154:
        /*0010*/ 	.word	index@(.nv.constant0._Z35group_norm_nhwc_fwd_one_pass_kernelI11Bf16IOFp32WLi128ELi40ELi640EEv26Group_norm_nhwc_fwd_params)
        /*0014*/ 	.short	0x0160
        /*0016*/ 	.short	0x00a0


	//----- nvinfo : EIATTR_CBANK_PARAM_SIZE
	.align		4
.L_1155:
        /*0018*/ 	.byte	0x03, 0x19
        /*001a*/ 	.short	0x00a0


	//----- nvinfo : EIATTR_KPARAM_INFO
	.align		4
        /*001c*/ 	.byte	0x04, 0x17
        /*001e*/ 	.short	(.L_1157 - .L_1156)
.L_1156:
        /*0020*/ 	.word	0x00000000
        /*0024*/ 	.short	0x0000
        /*0026*/ 	.short	0x0000
        /*0028*/ 	.byte	0x00, 0xf0, 0x81, 0x02


	//----- nvinfo : EIATTR_MAXREG_COUNT
	.align		4
.L_1157:
        /*002c*/ 	.byte	0x03, 0x1b
        /*002e*/ 	.short	0x0060


	//----- nvinfo : EIATTR_NUM_BARRIERS
	.align		4
        /*0030*/ 	.byte	0x02, 0x4c
        /*0032*/ 	.byte	0x01
	.zero		1


	//----- nvinfo : EIATTR_MERCURY_ISA_VERSION
	.align		4
        /*0034*/ 	.byte	0x03, 0x5f
        /*0036*/ 	.short	0x0000


	//----- nvinfo : EIATTR_COOP_GROUP_MASK_REGIDS
	.align		4
        /*0038*/ 	.byte	0x04, 0x29
        /*003a*/ 	.short	(.L_1159 - .L_1158)


	//   ....[0]....
.L_1158:
        /*003c*/ 	.word	0xffffffff


	//   ....[1]....
        /*0040*/ 	.word	0xffffffff


	//   ....[2]....
        /*0044*/ 	.word	0xffffffff


	//   ....[3]....
        /*0048*/ 	.word	0xffffffff


	//   ....[4]....
        /*004c*/ 	.word	0xffffffff


	//   ....[5]....
        /*0050*/ 	.word	0xffffffff


	//   ....[6]....
        /*0054*/ 	.word	0xffffffff


	//   ....[7]....
        /*0058*/ 	.word	0xffffffff


	//   ....[8]....
        /*005c*/ 	.word	0xffffffff


	//   ....[9]....
        /*0060*/ 	.word	0xffffffff


	//----- nvinfo : EIATTR_COOP_GROUP_INSTR_OFFSETS
	.align		4
.L_1159:
        /*0064*/ 	.byte	0x04, 0x28
        /*0066*/ 	.short	(.L_1161 - .L_1160)


	//   ....[0]....
.L_1160:
        /*0068*/ 	.word	0x00000910


	//   ....[1]....
        /*006c*/ 	.word	0x00000920


	//   ....[2]....
        /*0070*/ 	.word	0x00000950


	//   ....[3]....
        /*0074*/ 	.word	0x00000960


	//   ....[4]....
        /*0078*/ 	.word	0x000009a0


	//   ....[5]....
        /*007c*/ 	.word	0x000009b0


	//   ....[6]....
        /*0080*/ 	.word	0x000009f0


	//   ....[7]....
        /*0084*/ 	.word	0x00000a00


	//   ....[8]....
        /*0088*/ 	.word	0x00000a40


	//   ....[9]....
        /*008c*/ 	.word	0x00000a50


	//----- nvinfo : EIATTR_EXIT_INSTR_OFFSETS
	.align		4
.L_1161:
        /*0090*/ 	.byte	0x04, 0x1c
        /*0092*/ 	.short	(.L_1163 - .L_1162)


	//   ....[0]....
.L_1162:
        /*0094*/ 	.word	0x00000060


	//   ....[1]....
        /*0098*/ 	.word	0x000021b0


	//----- nvinfo : EIATTR_MAX_THREADS
	.align		4
.L_1163:
        /*009c*/ 	.byte	0x04, 0x05
        /*009e*/ 	.short	(.L_1165 - .L_1164)
.L_1164:
        /*00a0*/ 	.word	0x00000280
        /*00a4*/ 	.word	0x00000001
        /*00a8*/ 	.word	0x00000001


	//----- nvinfo : EIATTR_CRS_STACK_SIZE
	.align		4
.L_1165:
        /*00ac*/ 	.byte	0x04, 0x1e
        /*00ae*/ 	.short	(.L_1167 - .L_1166)
.L_1166:
        /*00b0*/ 	.word	0x00000000
.L_1167:


//--------------------- .nv.info._Z35group_norm_nhwc_fwd_one_pass_kernelI11Bf16IOFp32WLi256ELi40ELi640EEv26Group_norm_nhwc_fwd_params --------------------------
	.section	.nv.info._Z35group_norm_nhwc_fwd_one_pass_kernelI11Bf16IOFp32WLi256ELi40ELi640EEv26Group_norm_nhwc_fwd_params,"",@"SHT_CUDA_INFO"
	.sectionflags	@""
	.align	4


	//----- nvinfo : EIATTR_CUDA_API_VERSION
	.align		4
        /*0000*/ 	.byte	0x04, 0x37
        /*0002*/ 	.short	(.L_1169 - .L_1168)
.L_1168:
        /*0004*/ 	.word	0x00000082


	//----- nvinfo : EIATTR_SW2861232_WAR
	.align		4
.L_1169:
        /*0008*/ 	.byte	0x01, 0x35
	.zero		2


	//----- nvinfo : EIATTR_PARAM_CBANK
	.align		4
        /*000c*/ 	.byte	0x04, 0x0a
        /*000e*/ 	.short	(.L_1171 - .L_1170)
	.align		4
.L_1170:
        /*0010*/ 	.word	index@(.nv.constant0._Z35group_norm_nhwc_fwd_one_pass_kernelI11Bf16IOFp32WLi256ELi40ELi640EEv26Group_norm_nhwc_fwd_params)
        /*0014*/ 	.short	0x0160
        /*0016*/ 	.short	0x00a0


	//----- nvinfo : EIATTR_CBANK_PARAM_SIZE
	.align		4
.L_1171:
        /*0018*/ 	.byte	0x03, 0x19
        /*001a*/ 	.short	0x00a0


	//----- nvinfo : EIATTR_KPARAM_INFO
	.align		4
        /*001c*/ 	.byte	0x04, 0x17
        /*001e*/ 	.short	(.L_1173 - .L_1172)
.L_1172:
        /*0020*/ 	.word	0x00000000
        /*0024*/ 	.short	0x0000
        /*0026*/ 	.short	0x0000
        /*0028*/ 	.byte	0x00, 0xf0, 0x81, 0x02


	//----- nvinfo : EIATTR_MAXREG_COUNT
	.align		4
.L_1173:
        /*002c*/ 	.byte	0x03, 0x1b
        /*002e*/ 	.short	0x0060


	//----- nvinfo : EIATTR_NUM_BARRIERS
	.align		4
        /*0030*/ 	.byte	0x02, 0x4c
        /*0032*/ 	.byte	0x01
	.zero		1


	//----- nvinfo : EIATTR_MERCURY_ISA_VERSION
	.align		4
        /*0034*/ 	.byte	0x03, 0x5f
        /*0036*/ 	.short	0x0000


	//----- nvinfo : EIATTR_COOP_GROUP_MASK_REGIDS
	.align		4
        /*0038*/ 	.byte	0x04, 0x29
        /*003a*/ 	.short	(.L_1175 - .L_1174)


	//   ....[0]....
.L_1174:
        /*003c*/ 	.word	0xffffffff


	//   ....[1]....
        /*0040*/ 	.word	0xffffffff


	//   ....[2]....
        /*0044*/ 	.word	0xffffffff


	//   ....[3]....
        /*0048*/ 	.word	0xffffffff


	//   ....[4]....
        /*004c*/ 	.word	0xffffffff


	//   ....[5]....
        /*0050*/ 	.word	0xffffffff


	//   ....[6]....
        /*0054*/ 	.word	0xffffffff


	//   ....[7]....
        /*0058*/ 	.word	0xffffffff


	//   ....[8]....
        /*005c*/ 	.word	0xffffffff


	//   ....[9]....
        /*0060*/ 	.word	0xffffffff


	//----- nvinfo : EIATTR_COOP_GROUP_INSTR_OFFSETS
	.align		4
.L_1175:
        /*0064*/ 	.byte	0x04, 0x28
        /*0066*/ 	.short	(.L_1177 - .L_1176)


	//   ....[0]....
.L_1176:
        /*0068*/ 	.word	0x00000e70


	//   ....[1]....
        /*006c*/ 	.word	0x00000e80


	//   ....[2]....
        /*0070*/ 	.word	0x00000eb0


	//   ....[3]....
        /*0074*/ 	.word	0x00000ec0


	//   ....[4]....
        /*0078*/ 	.word	0x00000f00


	//   ....[5]....
        /*007c*/ 	.word	0x00000f10


	//   ....[6]....
        /*0080*/ 	.word	0x00000f50


	//   ....[7]....
        /*0084*/ 	.word	0x00000f60


	//   ....[8]....
        /*0088*/ 	.word	0x00000fa0


	//   ....[9]....
        /*008c*/ 	.word	0x00000fb0


	//----- nvinfo : EIATTR_EXIT_INSTR_OFFSETS
	.align		4
.L_1177:
        /*0090*/ 	.byte	0x04, 0x1c
        /*0092*/ 	.short	(.L_1179 - .L_1178)


	//   ....[0]....
.L_1178:
        /*0094*/ 	.word	0x00000060


	//   ....[1]....
        /*0098*/ 	.word	0x00002fe0


	//----- nvinfo : EIATTR_MAX_THREADS
	.align		4
.L_1179:
        /*009c*/ 	.byte	0x04, 0x05
        /*009e*/ 	.short	(.L_1181 - .L_1180)
.L_1180:
        /*00a0*/ 	.word	0x00000280
        /*00a4*/ 	.word	0x00000001
        /*00a8*/ 	.word	0x00000001


	//----- nvinfo : EIATTR_CRS_STACK_SIZE
	.align		4
.L_1181:
        /*00ac*/ 	.byte	0x04, 0x1e
        /*00ae*/ 	.short	(.L_1183 - .L_1182)
.L_1182:
        /*00b0*/ 	.word	0x00000000
.L_1183:


//--------------------- .nv.info._Z35group_norm_nhwc_fwd_one_pass_kernelI11Bf16IOFp32WLi512ELi40ELi640EEv26Group_norm_nhwc_fwd_params --------------------------
	.section	.nv.info._Z35group_norm_nhwc_fwd_one_pass_kernelI11Bf16IOFp32WLi512ELi40ELi640EEv26Group_norm_nhwc_fwd_params,"",@"SHT_CUDA_INFO"
	.sectionflags	@""
	.align	4


	//----- nvinfo : EIATTR_CUDA_API_VERSION
	.align		4
        /*0000*/ 	.byte	0x04, 0x37
        /*0002*/ 	.short	(.L_1185 - .L_1184)
.L_1184:
        /*0004*/ 	.word	0x00000082


	//----- nvinfo : EIATTR_SW2861232_WAR
	.align		4
.L_1185:
        /*0008*/ 	.byte	0x01, 0x35
	.zero		2


	//----- nvinfo : EIATTR_PARAM_CBANK
	.align		4
        /*000c*/ 	.byte	0x04, 0x0a
        /*000e*/ 	.short	(.L_1187 - .L_1186)
	.align		4
.L_1186:
        /*0010*/ 	.word	index@(.nv.constant0._Z35group_norm_nhwc_fwd_one_pass_kernelI11Bf16IOFp32WLi512ELi40ELi640EEv26Group_norm_nhwc_fwd_params)
        /*0014*/ 	.short	0x0160
        /*0016*/ 	.short	0x00a0


	//----- nvinfo : EIATTR_CBANK_PARAM_SIZE
	.align		4
.L_1187:
        /*0018*/ 	.byte	0x03, 0x19
        /*001a*/ 	.short	0x00a0


	//----- nvinfo : EIATTR_KPARAM_INFO
	.align		4
        /*001c*/ 	.byte	0x04, 0x17
        /*001e*/ 	.short	(.L_1189 - .L_1188)
.L_1188:
        /*0020*/ 	.word	0x00000000
        /*0024*/ 	.short	0x0000
        /*0026*/ 	.short	0x0000
        /*0028*/ 	.byte	0x00, 0xf0, 0x81, 0x02


	//----- nvinfo : EIATTR_MAXREG_COUNT
	.align		4
.L_1189:
        /*002c*/ 	.byte	0x03, 0x1b
        /*002e*/ 	.short	0x0060


	//----- nvinfo : EIATTR_NUM_BARRIERS
	.align		4
        /*0030*/ 	.byte	0x02, 0x4c
        /*0032*/ 	.byte	0x01
	.zero		1


	//----- nvinfo : EIATTR_MERCURY_ISA_VERSION
	.align		4
        /*0034*/ 	.byte	0x03, 0x5f
        /*0036*/ 	.short	0x0000


	//----- nvinfo : EIATTR_COOP_GROUP_MASK_REGIDS
	.align		4
        /*0038*/ 	.byte	0x04, 0x29
        /*003a*/ 	.short	(.L_1191 - .L_1190)


	//   ....[0]....
.L_1190:
        /*003c*/ 	.word	0xffffffff


	//   ....[1]....
        /*0040*/ 	.word	0xffffffff


	//   ....[2]....
        /*0044*/ 	.word	0xffffffff


	//   ....[3]....
        /*0048*/ 	.word	0xffffffff


	//   ....[4]....
        /*004c*/ 	.word	0xffffffff


	//   ....[5]....
        /*0050*/ 	.word	0xffffffff


	//   ....[6]....
        /*0054*/ 	.word	0xffffffff


	//   ....[7]....
        /*0058*/ 	.word	0xffffffff


	//   ....[8]....
        /*005c*/ 	.word	0xffffffff


	//   ....[9]....
        /*0060*/ 	.word	0xffffffff


	//----- nvinfo : EIATTR_COOP_GROUP_INSTR_OFFSETS
	.align		4
.L_1191:
        /*0064*/ 	.byte	0x04, 0x28
        /*0066*/ 	.short	(.L_1193 - .L_1192)


	//   ....[0]....
.L_1192:
        /*0068*/ 	.word	0x00001960


	//   ....[1]....
        /*006c*/ 	.word	0x00001970


	//   ....[2]....
        /*0070*/ 	.word	0x000019a0


	//   ....[3]....
        /*0074*/ 	.word	0x000019b0


	//   ....[4]....
        /*0078*/ 	.word	0x000019f0


	//   ....[5]....
        /*007c*/ 	.word	0x00001a00


	//   ....[6]....
        /*0080*/ 	.word	0x00001a40


	//   ....[7]....
        /*0084*/ 	.word	0x00001a50


	//   ....[8]....
        /*0088*/ 	.word	0x00001a90


	//   ....[9]....
        /*008c*/ 	.word	0x00001aa0


	//----- nvinfo : EIATTR_EXIT_INSTR_OFFSETS
	.align		4
.L_1193:
        /*0090*/ 	.byte	0x04, 0x1c
        /*0092*/ 	.short	(.L_1195 - .L_1194)


	//   ....[0]....
.L_1194:
        /*0094*/ 	.word	0x00000060


	//   ....[1]....
        /*0098*/ 	.word	0x00004c20


	//----- nvinfo : EIATTR_MAX_THREADS
	.align		4
.L_1195:
        /*009c*/ 	.byte	0x04, 0x05
        /*009e*/ 	.short	(.L_1197 - .L_1196)
.L_1196:
        /*00a0*/ 	.word	0x00000280
        /*00a4*/ 	.word	0x00000001
        /*00a8*/ 	.word	0x00000001


	//----- nvinfo : EIATTR_CRS_STACK_SIZE
	.align		4
.L_1197:
        /*00ac*/ 	.byte	0x04, 0x1e
        /*00ae*/ 	.short	(.L_1199 - .L_1198)
.L_1198:
        /*00b0*/ 	.word	0x00000000
.L_1199:


//--------------------- .nv.info._Z35group_norm_nhwc_fwd_one_pass_kernelI11Bf16IOBf16WLi64ELi40ELi640EEv26Group_norm_nhwc_fwd_params --------------------------
	.section	.nv.info._Z35group_norm_nhwc_fwd_one_pass_kernelI11Bf16IOBf16WLi64ELi40ELi640EEv26Group_norm_nhwc_fwd_params,"",@"SHT_CUDA_INFO"
	.sectionflags	@""
	.align	4


	//----- nvinfo : EIATTR_CUDA_API_VERSION
	.align		4
        /*0000*/ 	.byte	0x04, 0x37
        /*0002*/ 	.short	(.L_1201 - .L_1200)
.L_1200:
        /*0004*/ 	.word	0x00000082


	//----- nvinfo : EIATTR_SW2861232_WAR
	.align		4
.L_1201:
        /*0008*/ 	.byte	0x01, 0x35
	.zero		2


	//----- nvinfo : EIATTR_PARAM_CBANK
	.align		4
        /*000c*/ 	.byte	0x04, 0x0a
        /*000e*/ 	.short	(.L_1203 - .L_1202)
	.align		4
.L_1202:
        /*0010*/ 	.word	index@(.nv.constant0._Z35group_norm_nhwc_fwd_one_pass_kernelI11Bf16IOBf16WLi64ELi40ELi640EEv26Group_norm_nhwc_fwd_params)
        /*0014*/ 	.short	0x0160
        /*0016*/ 	.short	0x00a0


	//----- nvinfo : EIATTR_CBANK_PARAM_SIZE
	.align		4
.L_1203:
        /*0018*/ 	.byte	0x03, 0x19
        /*001a*/ 	.short	0x00a0


	//----- nvinfo : EIATTR_KPARAM_INFO
	.align		4
        /*001c*/ 	.byte	0x04, 0x17
        /*001e*/ 	.short	(.L_1205 - .L_1204)
.L_1204:
        /*0020*/ 	.word	0x00000000
        /*0024*/ 	.short	0x0000
        /*0026*/ 	.short	0x0000
        /*0028*/ 	.byte	0x00, 0xf0, 0x81, 0x02


	//----- nvinfo : EIATTR_MAXREG_COUNT
	.align		4
.L_1205:
        /*002c*/ 	.byte	0x03, 0x1b
        /*002e*/ 	.short	0x0060


	//----- nvinfo : EIATTR_NUM_BARRIERS
	.align		4
        /*0030*/ 	.byte	0x02, 0x4c
        /*0032*/ 	.byte	0x01
	.zero		1


	//----- nvinfo : EIATTR_MERCURY_ISA_VERSION
	.align		4
        /*0034*/ 	.byte	0x03, 0x5f
        /*0036*/ 	.short	0x0000


	//----- nvinfo : EIATTR_COOP_GROUP_MASK_REGIDS
	.align		4
        /*0038*/ 	.byte	0x04, 0x29
        /*003a*/ 	.short	(.L_1207 - .L_1206)


	//   ....[0]....
.L_1206:
        /*003c*/ 	.word	0xffffffff


	//   ....[1]....
        /*0040*/ 	.word	0xffffffff


	//   ....[2]....
        /*0044*/ 	.word	0xffffffff


	//   ....[3]....
        /*0048*/ 	.word	0xffffffff


	//   ....[4]....
        /*004c*/ 	.word	0xffffffff


	//   ....[5]....
        /*0050*/ 	.word	0xffffffff


	//   ....[6]....
        /*0054*/ 	.word	0xffffffff


	//   ....[7]....
        /*0058*/ 	.word	0xffffffff


	//   ....[8]....
        /*005c*/ 	.word	0xffffffff


	//   ....[9]....
        /*0060*/ 	.word	0xffffffff


	//----- nvinfo : EIATTR_COOP_GROUP_INSTR_OFFSETS
	.align		4
.L_1207:
        /*0064*/ 	.byte	0x04, 0x28
        /*0066*/ 	.short	(.L_1209 - .L_1208)


	//   ....[0]....
.L_1208:
        /*0068*/ 	.word	0x00000640


	//   ....[1]....
        /*006c*/ 	.word	0x00000650


	//   ....[2]....
        /*0070*/ 	.word	0x00000680


	//   ....[3]....
        /*0074*/ 	.word	0x00000690


	//   ....[4]....
        /*0078*/ 	.word	0x000006d0


	//   ....[5]....
        /*007c*/ 	.word	0x000006e0


	//   ....[6]....
        /*0080*/ 	.word	0x00000720


	//   ....[7]....
        /*0084*/ 	.word	0x00000730


	//   ....[8]....
        /*0088*/ 	.word	0x00000770


	//   ....[9]....
        /*008c*/ 	.word	0x00000780


	//----- nvinfo : EIATTR_EXIT_INSTR_OFFSETS
	.align		4
.L_1209:
        /*0090*/ 	.byte	0x04, 0x1c
        /*0092*/ 	.short	(.L_1211 - .L_1210)


	//   ....[0]....
.L_1210:
        /*0094*/ 	.word	0x00000060


	//   ....[1]....
        /*0098*/ 	.word	0x00001ad0


	//----- nvinfo : EIATTR_MAX_THREADS
	.align		4
.L_1211:
        /*009c*/ 	.byte	0x04, 0x05
        /*009e*/ 	.short	(.L_1213 - .L_1212)
.L_1212:
        /*00a0*/ 	.word	0x00000280
        /*00a4*/ 	.word	0x00000001
        /*00a8*/ 	.word	0x00000001


	//----- nvinfo : EIATTR_CRS_STACK_SIZE
	.align		4
.L_1213:
        /*00ac*/ 	.byte	0x04, 0x1e
        /*00ae*/ 	.short	(.L_1215 - .L_1214)
.L_1214:
        /*00b0*/ 	.word	0x00000000
.L_1215:


//--------------------- .nv.info._Z35group_norm_nhwc_fwd_one_pass_kernelI11Bf16IOBf16WLi128ELi40ELi640EEv26Group_norm_nhwc_fwd_params --------------------------
	.section	.nv.info._Z35group_norm_nhwc_fwd_one_pass_kernelI11Bf16IOBf16WLi128ELi40ELi640EEv26Group_norm_nhwc_fwd_params,"",@"SHT_CUDA_INFO"
	.sectionflags	@""
	.align	4


	//----- nvinfo : EIATTR_CUDA_API_VERSION
	.align		4
        /*0000*/ 	.byte	0x04, 0x37
        /*0002*/ 	.short	(.L_1217 - .L_1216)
.L_1216:
        /*0004*/ 	.word	0x00000082


	//----- nvinfo : EIATTR_SW2861232_WAR
	.align		4
.L_1217:
        /*0008*/ 	.byte	0x01, 0x35
	.zero		2


	//----- nvinfo : EIATTR_PARAM_CBANK
	.align		4
        /*000c*/ 	.byte	0x04, 0x0a
        /*000e*/ 	.short	(.L_1219 - .L_1218)
	.align		4
.L_1218:
        /*0010*/ 	.word	index@(.nv.constant0._Z35group_norm_nhwc_fwd_one_pass_kernelI11Bf16IOBf16WLi128ELi40ELi640EEv26Group_norm_nhwc_fwd_params)
        /*0014*/ 	.short	0x0160
        /*0016*/ 	.short	0x00a0


	//----- nvinfo : EIATTR_CBANK_PARAM_SIZE
	.align		4
.L_1219:
        /*0018*/ 	.byte	0x03, 0x19
        /*001a*/ 	.short	0x00a0


	//----- nvinfo : EIATTR_KPARAM_INFO
	.align		4
        /*001c*/ 	.byte	0x04, 0x17
        /*001e*/ 	.short	(.L_1221 - .L_1220)
.L_1220:
        /*0020*/ 	.word	0x00000000
        /*0024*/ 	.short	0x0000
        /*0026*/ 	.short	0x0000
        /*0028*/ 	.byte	0x00, 0xf0, 0x81, 0x02


	//----- nvinfo : EIATTR_MAXREG_COUNT
	.align		4
.L_1221:
        /*002c*/ 	.byte	0x03, 0x1b
        /*002e*/ 	.short	0x0060


	//----- nvinfo : EIATTR_NUM_BARRIERS
	.align		4
        /*0030*/ 	.byte	0x02, 0x4c
        /*0032*/ 	.byte	0x01
	.zero		1


	//----- nvinfo : EIATTR_MERCURY_ISA_VERSION
	.align		4
        /*0034*/ 	.byte	0x03, 0x5f
        /*0036*/ 	.short	0x0000


	//----- nvinfo : EIATTR_COOP_GROUP_MASK_REGIDS
	.align		4
        /*0038*/ 	.byte	0x04, 0x29
        /*003a*/ 	.short	(.L_1223 - .L_1222)


	//   ....[0]....
.L_1222:
        /*003c*/ 	.word	0xffffffff


	//   ....[1]....
        /*0040*/ 	.word	0xffffffff


	//   ....[2]....
        /*0044*/ 	.word	0xffffffff


	//   ....[3]....
        /*0048*/ 	.word	0xffffffff


	//   ....[4]....
        /*004c*/ 	.word	0xffffffff


	//   ....[5]....
        /*0050*/ 	.word	0xffffffff


	//   ....[6]....
        /*0054*/ 	.word	0xffffffff


	//   ....[7]....
        /*0058*/ 	.word	0xffffffff


	//   ....[8]....
        /*005c*/ 	.word	0xffffffff


	//   ....[9]....
        /*0060*/ 	.word	0xffffffff


	//----- nvinfo : EIATTR_COOP_GROUP_INSTR_OFFSETS
	.align		4
.L_1223:
        /*0064*/ 	.byte	0x04, 0x28
        /*0066*/ 	.short	(.L_1225 - .L_1224)


	//   ....[0]....
.L_1224:
        /*0068*/ 	.word	0x00000910


	//   ....[1]....
        /*006c*/ 	.word	0x00000920


	//   ....[2]....
        /*0070*/ 	.word	0x00000950


	//   ....[3]....
        /*0074*/ 	.word	0x00000960


	//   ....[4]....
        /*0078*/ 	.word	0x000009a0


	//   ....[5]....
        /*007c*/ 	.word	0x000009b0


	//   ....[6]....
        /*0080*/ 	.word	0x000009f0


	//   ....[7]....
        /*0084*/ 	.word	0x00000a00


	//   ....[8]....
        /*0088*/ 	.word	0x00000a40


	//   ....[9]....
        /*008c*/ 	.word	0x00000a50


	//----- nvinfo : EIATTR_EXIT_INSTR_OFFSETS
	.align		4
.L_1225:
        /*0090*/ 	.byte	0x04, 0x1c
        /*0092*/ 	.short	(.L_1227 - .L_1226)


	//   ....[0]....
.L_1226:
        /*0094*/ 	.word	0x00000060


	//   ....[1]....
        /*0098*/ 	.word	0x00002210


	//----- nvinfo : EIATTR_MAX_THREADS
	.align		4
.L_1227:
        /*009c*/ 	.byte	0x04, 0x05
        /*009e*/ 	.short	(.L_1229 - .L_1228)
.L_1228:
        /*00a0*/ 	.word	0x00000280
        /*00a4*/ 	.word	0x00000001
        /*00a8*/ 	.word	0x00000001


	//----- nvinfo : EIATTR_CRS_STACK_SIZE
	.align		4
.L_1229:
        /*00ac*/ 	.byte	0x04, 0x1e
        /*00ae*/ 	.short	(.L_1231 - .L_1230)
.L_1230:
        /*00b0*/ 	.word	0x00000000
.L_1231:


//--------------------- .nv.info._Z35group_norm_nhwc_fwd_one_pass_kernelI11Bf16IOBf16WLi256ELi40ELi640EEv26Group_norm_nhwc_fwd_params --------------------------
	.section	.nv.info._Z35group_norm_nhwc_fwd_one_pass_kernelI11Bf16IOBf16WLi256ELi40ELi640EEv26Group_norm_nhwc_fwd_params,"",@"SHT_CUDA_INFO"
	.sectionflags	@""
	.align	4


	//----- nvinfo : EIATTR_CUDA_API_VERSION
	.align		4
        /*0000*/ 	.byte	0x04, 0x37
        /*0002*/ 	.short	(.L_1233 - .L_1232)
.L_1232:
        /*0004*/ 	.word	0x00000082


	//----- nvinfo : EIATTR_SW2861232_WAR
	.align		4
.L_1233:
        /*0008*/ 	.byte	0x01, 0x35
	.zero		2


	//----- nvinfo : EIATTR_PARAM_CBANK
	.align		4
        /*000c*/ 	.byte	0x04, 0x0a
        /*000e*/ 	.short	(.L_1235 - .L_1234)
	.align		4
.L_1234:
        /*0010*/ 	.word	index@(.nv.constant0._Z35group_norm_nhwc_fwd_one_pass_kernelI11Bf16IOBf16WLi256ELi40ELi640EEv26Group_norm_nhwc_fwd_params)
        /*0014*/ 	.short	0x0160
        /*0016*/ 	.short	0x00a0


	//----- nvinfo : EIATTR_CBANK_PARAM_SIZE
	.align		4
.L_1235:
        /*0018*/ 	.byte	0x03, 0x19
        /*001a*/ 	.short	0x00a0


	//----- nvinfo : EIATTR_KPARAM_INFO
	.align		4
        /*001c*/ 	.byte	0x04, 0x17
        /*001e*/ 	.short	(.L_1237 - .L_1236)
.L_1236:
        /*0020*/ 	.word	0x00000000
        /*0024*/ 	.short	0x0000
        /*0026*/ 	.short	0x0000
        /*0028*/ 	.byte	0x00, 0xf0, 0x81, 0x02


	//----- nvinfo : EIATTR_MAXREG_COUNT
	.align		4
.L_1237:
        /*002c*/ 	.byte	0x03, 0x1b
        /*002e*/ 	.short	0x0060


	//----- nvinfo : EIATTR_NUM_BARRIERS
	.align		4
        /*0030*/ 	.byte	0x02, 0x4c
        /*0032*/ 	.byte	0x01
	.zero		1


	//----- nvinfo : EIATTR_MERCURY_ISA_VERSION
	.align		4
        /*0034*/ 	.byte	0x03, 0x5f
        /*0036*/ 	.short	0x0000


	//----- nvinfo : EIATTR_COOP_GROUP_MASK_REGIDS
	.align		4
        /*0038*/ 	.byte	0x04, 0x29
        /*003a*/ 	.short	(.L_1239 - .L_1238)


	//   ....[0]....
.L_1238:
        /*003c*/ 	.word	0xffffffff


	//   ....[1]....
        /*0040*/ 	.word	0xffffffff


	//   ....[2]....
        /*0044*/ 	.word	0xffffffff


	//   ....[3]....
        /*0048*/ 	.word	0xffffffff


	//   ....[4]....
        /*004c*/ 	.word	0xffffffff


	//   ....[5]....
        /*0050*/ 	.word	0xffffffff


	//   ....[6]....
        /*0054*/ 	.word	0xffffffff


	//   ....[7]....
        /*0058*/ 	.word	0xffffffff


	//   ....[8]....
        /*005c*/ 	.word	0xffffffff


	//   ....[9]....
        /*0060*/ 	.word	0xffffffff


	//----- nvinfo : EIATTR_COOP_GROUP_INSTR_OFFSETS
	.align		4
.L_1239:
        /*0064*/ 	.byte	0x04, 0x28
        /*0066*/ 	.short	(.L_1241 - .L_1240)


	//   ....[0]....
.L_1240:
        /*0068*/ 	.word	0x00000e70


	//   ....[1]....
        /*006c*/ 	.word	0x00000e80


	//   ....[2]....
        /*0070*/ 	.word	0x00000eb0


	//   ....[3]....
        /*0074*/ 	.word	0x00000ec0


	//   ....[4]....
        /*0078*/ 	.word	0x00000f00


	//   ....[5]....
        /*007c*/ 	.word	0x00000f10


	//   ....[6]....
        /*0080*/ 	.word	0x00000f50


	//   ....[7]....
        /*0084*/ 	.word	0x00000f60


	//   ....[8]....
        /*0088*/ 	.word	0x00000fa0


	//   ....[9]....
        /*008c*/ 	.word	0x00000fb0


	//----- nvinfo : EIATTR_EXIT_INSTR_OFFSETS
	.align		4
.L_1241:
        /*0090*/ 	.byte	0x04, 0x1c
        /*0092*/ 	.short	(.L_1243 - .L_1242)


	//   ....[0]....
.L_1242:
        /*0094*/ 	.word	0x00000060


	//   ....[1]....
        /*0098*/ 	.word	0x00003020


	//----- nvinfo : EIATTR_MAX_THREADS
	.align		4
.L_1243:
        /*009c*/ 	.byte	0x04, 0x05
        /*009e*/ 	.short	(.L_1245 - .L_1244)
.L_1244:
        /*00a0*/ 	.word	0x00000280
        /*00a4*/ 	.word	0x00000001
        /*00a8*/ 	.word	0x00000001


	//----- nvinfo : EIATTR_CRS_STACK_SIZE
	.align		4
.L_1245:
        /*00ac*/ 	.byte	0x04, 0x1e
        /*00ae*/ 	.short	(.L_1247 - .L_1246)
.L_1246:
        /*00b0*/ 	.word	0x00000000
.L_1247:


//--------------------- .nv.info._Z35group_norm_nhwc_fwd_one_pass_kernelI11Bf16IOBf16WLi512ELi40ELi640EEv26Group_norm_nhwc_fwd_params --------------------------
	.section	.nv.info._Z35group_norm_nhwc_fwd_one_pass_kernelI11Bf16IOBf16WLi512ELi40ELi640EEv26Group_norm_nhwc_fwd_params,"",@"SHT_CUDA_INFO"
	.sectionflags	@""
	.align	4


	//----- nvinfo : EIATTR_CUDA_API_VERSION
	.align		4
        /*0000*/ 	.byte	0x04, 0x37
        /*0002*/ 	.short	(.L_1249 - .L_1248)
.L_1248:
        /*0004*/ 	.word	0x00000082


	//----- nvinfo : EIATTR_SW2861232_WAR
	.align		4
.L_1249:
        /*0008*/ 	.byte	0x01, 0x35
	.zero		2


	//----- nvinfo : EIATTR_PARAM_CBANK
	.align		4
        /*000c*/ 	.byte	0x04, 0x0a
        /*000e*/ 	.short	(.L_1251 - .L_1250)
	.align		4
.L_1250:
        /*0010*/ 	.word	index@(.nv.constant0._Z35group_norm_nhwc_fwd_one_pass_kernelI11Bf16IOBf16WLi512ELi40ELi640EEv26Group_norm_nhwc_fwd_params)
        /*0014*/ 	.short	0x0160
        /*0016*/ 	.short	0x00a0


	//----- nvinfo : EIATTR_CBANK_PARAM_SIZE
	.align		4
.L_1251:
        /*0018*/ 	.byte	0x03, 0x19
        /*001a*/ 	.short	0x00a0


	//----- nvinfo : EIATTR_KPARAM_INFO
	.align		4
        /*001c*/ 	.byte	0x04, 0x17
        /*001e*/ 	.short	(.L_1253 - .L_1252)
.L_1252:
        /*0020*/ 	.word	0x00000000
        /*0024*/ 	.short	0x0000
        /*0026*/ 	.short	0x0000
        /*0028*/ 	.byte	0x00, 0xf0, 0x81, 0x02


	//----- nvinfo : EIATTR_MAXREG_COUNT
	.align		4
.L_1253:
        /*002c*/ 	.byte	0x03, 0x1b
        /*002e*/ 	.short	0x0060


	//----- nvinfo : EIATTR_NUM_BARRIERS
	.align		4
        /*0030*/ 	.byte	0x02, 0x4c
        /*0032*/ 	.byte	0x01
	.zero		1


	//----- nvinfo : EIATTR_MERCURY_ISA_VERSION
	.align		4
        /*0034*/ 	.byte	0x03, 0x5f
        /*0036*/ 	.short	0x0000


	//----- nvinfo : EIATTR_COOP_GROUP_MASK_REGIDS
	.align		4
        /*0038*/ 	.byte	0x04, 0x29
        /*003a*/ 	.short	(.L_1255 - .L_1254)


	//   ....[0]....
.L_1254:
        /*003c*/ 	.word	0xffffffff


	//   ....[1]....
        /*0040*/ 	.word	0xffffffff


	//   ....[2]....
        /*0044*/ 	.word	0xffffffff


	//   ....[3]....
        /*0048*/ 	.word	0xffffffff


	//   ....[4]....
        /*004c*/ 	.word	0xffffffff


	//   ....[5]....
        /*0050*/ 	.word	0xffffffff


	//   ....[6]....
        /*0054*/ 	.word	0xffffffff


	//   ....[7]....
        /*0058*/ 	.word	0xffffffff


	//   ....[8]....
        /*005c*/ 	.word	0xffffffff


	//   ....[9]....
        /*0060*/ 	.word	0xffffffff


	//----- nvinfo : EIATTR_COOP_GROUP_INSTR_OFFSETS
	.align		4
.L_1255:
        /*0064*/ 	.byte	0x04, 0x28
        /*0066*/ 	.short	(.L_1257 - .L_1256)


	//   ....[0]....
.L_1256:
        /*0068*/ 	.word	0x00001960


	//   ....[1]....
        /*006c*/ 	.word	0x00001970


	//   ....[2]....
        /*0070*/ 	.word	0x000019a0


	//   ....[3]....
        /*0074*/ 	.word	0x000019b0


	//   ....[4]....
        /*0078*/ 	.word	0x000019f0


	//   ....[5]....
        /*007c*/ 	.word	0x00001a00


	//   ....[6]....
        /*0080*/ 	.word	0x00001a40


	//   ....[7]....
        /*0084*/ 	.word	0x00001a50


	//   ....[8]....
        /*0088*/ 	.word	0x00001a90


	//   ....[9]....
        /*008c*/ 	.word	0x00001aa0


	//----- nvinfo : EIATTR_EXIT_INSTR_OFFSETS
	.align		4
.L_1257:
        /*0090*/ 	.byte	0x04, 0x1c
        /*0092*/ 	.short	(.L_1259 - .L_1258)


	//   ....[0]....
.L_1258:
        /*0094*/ 	.word	0x00000060


	//   ....[1]....
        /*0098*/ 	.word	0x00004c80


	//----- nvinfo : EIATTR_MAX_THREADS
	.align		4
.L_1259:
        /*009c*/ 	.byte	0x04, 0x05
        /*009e*/ 	.short	(.L_1261 - .L_1260)
.L_1260:
        /*00a0*/ 	.word	0x00000280
        /*00a4*/ 	.word	0x00000001
        /*00a8*/ 	.word	0x00000001


	//----- nvinfo : EIATTR_CRS_STACK_SIZE
	.align		4
.L_1261:
        /*00ac*/ 	.byte	0x04, 0x1e
        /*00ae*/ 	.short	(.L_1263 - .L_1262)
.L_1262:
        /*00b0*/ 	.word	0x00000000
.L_1263:


//--------------------- .nv.info._Z35group_norm_nhwc_fwd_one_pass_kernelI11Bf16IOFp16WLi64ELi40ELi640EEv26Group_norm_nhwc_fwd_params --------------------------
	.section	.nv.info._Z35group_norm_nhwc_fwd_one_pass_kernelI11Bf16IOFp16WLi64ELi40ELi640EEv26Group_norm_nhwc_fwd_params,"",@"SHT_CUDA_INFO"
	.sectionflags	@""
	.align	4


	//----- nvinfo : EIATTR_CUDA_API_VERSION
	.align		4
        /*0000*/ 	.byte	0x04, 0x37
        /*0002*/ 	.short	(.L_1265 - .L_1264)
.L_1264:
        /*0004*/ 	.word	0x00000082


	//----- nvinfo : EIATTR_SW2861232_WAR
	.align		4
.L_1265:
        /*0008*/ 	.byte	0x01, 0x35
	.zero		2


	//----- nvinfo : EIATTR_PARAM_CBANK
	.align		4
        /*000c*/ 	.byte	0x04, 0x0a
        /*000e*/ 	.short	(.L_1267 - .L_1266)
	.align		4
.L_1266:
        /*0010*/ 	.word	index@(.nv.constant0._Z35group_norm_nhwc_fwd_one_pass_kernelI11Bf16IOFp16WLi64ELi40ELi640EEv26Group_norm_nhwc_fwd_params)
        /*0014*/ 	.short	0x0160
        /*0016*/ 	.short	0x00a0


	//----- nvinfo : EIATTR_CBANK_PARAM_SIZE
	.align		4
.L_1267:
        /*0018*/ 	.byte	0x03, 0x19
        /*001a*/ 	.short	0x00a0


	//----- nvinfo : EIATTR_KPARAM_INFO
	.align		4
        /*001c*/ 	.byte	0x04, 0x17
        /*001e*/ 	.short	(.L_1269 - .L_1268)
.L_1268:
        /*0020*/ 	.word	0x00000000
        /*0024*/ 	.short	0x0000
        /*0026*/ 	.short	0x0000
        /*0028*/ 	.byte	0x00, 0xf0, 0x81, 0x02


	//----- nvinfo : EIATTR_MAXREG_COUNT
	.align		4
.L_1269:
        /*002c*/ 	.byte	0x03, 0x1b
        /*002e*/ 	.short	0x0060


	//----- nvinfo : EIATTR_NUM_BARRIERS
	.align		4
        /*0030*/ 	.byte	0x02, 0x4c
        /*0032*/ 	.byte	0x01
	.zero		1


	//----- nvinfo : EIATTR_MERCURY_ISA_VERSION
	.align		4
        /*0034*/ 	.byte	0x03, 0x5f
        /*0036*/ 	.short	0x0000


	//----- nvinfo : EIATTR_COOP_GROUP_MASK_REGIDS
	.align		4
        /*0038*/ 	.byte	0x04, 0x29
        /*003a*/ 	.short	(.L_1271 - .L_1270)


	//   ....[0]....
.L_1270:
        /*003c*/ 	.word	0xffffffff


	//   ....[1]....
        /*0040*/ 	.word	0xffffffff


	//   ....[2]....
        /*0044*/ 	.word	0xffffffff


	//   ....[3]....
        /*0048*/ 	.word	0xffffffff


	//   ....[4]....
        /*004c*/ 	.word	0xffffffff


	//   ....[5]....
        /*0050*/ 	.word	0xffffffff


	//   ....[6]....
        /*0054*/ 	.word	0xffffffff


	//   ....[7]....
        /*0058*/ 	.word	0xffffffff


	//   ....[8]....
        /*005c*/ 	.word	0xffffffff


	//   ....[9]....
        /*0060*/ 	.word	0xffffffff


	//----- nvinfo : EIATTR_COOP_GROUP_INSTR_OFFSETS
	.align		4
.L_1271:
        /*0064*/ 	.byte	0x04, 0x28
        /*0066*/ 	.short	(.L_1273 - .L_1272)


	//   ....[0]....
.L_1272:
        /*0068*/ 	.word	0x00000640


	//   ....[1]....
        /*006c*/ 	.word	0x00000650


	//   ....[2]....
        /*0070*/ 	.word	0x00000680


	//   ....[3]....
        /*0074*/ 	.word	0x00000690


	//   ....[4]....
        /*0078*/ 	.word	0x000006d0


	//   ....[5]....
        /*007c*/ 	.word	0x000006e0


	//   ....[6]....
        /*0080*/ 	.word	0x00000720


	//   ....[7]....
        /*0084*/ 	.word	0x00000730


	//   ....[8]....
        /*0088*/ 	.word	0x00000770


	//   ....[9]....
        /*008c*/ 	.word	0x00000780


	//----- nvinfo : EIATTR_EXIT_INSTR_OFFSETS
	.align		4
.L_1273:
        /*0090*/ 	.byte	0x04, 0x1c
        /*0092*/ 	.short	(.L_1275 - .L_1274)


	//   ....[0]....
.L_1274:
        /*0094*/ 	.word	0x00000060


	//   ....[1]....
        /*0098*/ 	.word	0x00001ad0


	//----- nvinfo : EIATTR_MAX_THREADS
	.align		4
.L_1275:
        /*009c*/ 	.byte	0x04, 0x05
        /*009e*/ 	.short	(.L_1277 - .L_1276)
.L_1276:
        /*00a0*/ 	.word	0x00000280
        /*00a4*/ 	.word	0x00000001
        /*00a8*/ 	.word	0x00000001


	//----- nvinfo : EIATTR_CRS_STACK_SIZE
	.align		4
.L_1277:
        /*00ac*/ 	.byte	0x04, 0x1e
        /*00ae*/ 	.short	(.L_1279 - .L_1278)
.L_1278:
        /*00b0*/ 	.word	0x00000000
.L_1279:


//--------------------- .nv.info._Z35group_norm_nhwc_fwd_one_pass_kernelI11Bf16IOFp16WLi128ELi40ELi640EEv26Group_norm_nhwc_fwd_params --------------------------
	.section	.nv.info._Z35group_norm_nhwc_fwd_one_pass_kernelI11Bf16IOFp16WLi128ELi40ELi640EEv26Group_norm_nhwc_fwd_params,"",@"SHT_CUDA_INFO"
	.sectionflags	@""
	.align	4


	//----- nvinfo : EIATTR_CUDA_API_VERSION
	.align		4
        /*0000*/ 	.byte	0x04, 0x37
        /*0002*/ 	.short	(.L_1281 - .L_1280)
.L_1280:
        /*0004*/ 	.word	0x00000082


	//----- nvinfo : EIATTR_SW2861232_WAR
	.align		4
.L_1281:
        /*0008*/ 	.byte	0x01, 0x35
	.zero		2


	//----- nvinfo : EIATTR_PARAM_CBANK
	.align		4
        /*000c*/ 	.byte	0x04, 0x0a
        /*000e*/ 	.short	(.L_1283 - .L_1282)
	.align		4
.L_1282:
        /*0010*/ 	.word	index@(.nv.constant0._Z35group_norm_nhwc_fwd_one_pass_kernelI11Bf16IOFp16WLi128ELi40ELi640EEv26Group_norm_nhwc_fwd_params)
        /*0014*/ 	.short	0x0160
        /*0016*/ 	.short	0x00a0


	//----- nvinfo : EIATTR_CBANK_PARAM_SIZE
	.align		4
.L_1283:
        /*0018*/ 	.byte	0x03, 0x19
        /*001a*/ 	.short	0x00a0


	//----- nvinfo : EIATTR_KPARAM_INFO
	.align		4
        /*001c*/ 	.byte	0x04, 0x17
        /*001e*/ 	.short	(.L_1285 - .L_1284)
.L_1284:
        /*0020*/ 	.word	0x00000000
        /*0024*/ 	.short	0x0000
        /*0026*/ 	.short	0x0000
        /*0028*/ 	.byte	0x00, 0xf0, 0x81, 0x02


	//----- nvinfo : EIATTR_MAXREG_COUNT
	.align		4
.L_1285:
        /*002c*/ 	.byte	0x03, 0x1b
        /*002e*/ 	.short	0x0060


	//----- nvinfo : EIATTR_NUM_BARRIERS
	.align		4
        /*0030*/ 	.byte	0x02, 0x4c
        /*0032*/ 	.byte	0x01
	.zero		1


	//----- nvinfo : EIATTR_MERCURY_ISA_VERSION
	.align		4
        /*0034*/ 	.byte	0x03, 0x5f
        /*0036*/ 	.short	0x0000


	//----- nvinfo : EIATTR_COOP_GROUP_MASK_REGIDS
	.align		4
        /*0038*/ 	.byte	0x04, 0x29
        /*003a*/ 	.short	(.L_1287 - .L_1286)


	//   ....[0]....
.L_1286:
        /*003c*/ 	.word	0xffffffff


	//   ....[1]....
        /*0040*/ 	.word	0xffffffff


	//   ....[2]....
        /*0044*/ 	.word	0xffffffff


	//   ....[3]....
        /*0048*/ 	.word	0xffffffff


	//   ....[4]....
        /*004c*/ 	.word	0xffffffff


	//   ....[5]....
        /*0050*/ 	.word	0xffffffff


	//   ....[6]....
        /*0054*/ 	.word	0xffffffff


	//   ....[7]....
        /*0058*/ 	.word	0xffffffff


	//   ....[8]....
        /*005c*/ 	.word	0xffffffff


	//   ....[9]....
        /*0060*/ 	.word	0xffffffff


	//----- nvinfo : EIATTR_COOP_GROUP_INSTR_OFFSETS
	.align		4
.L_1287:
        /*0064*/ 	.byte	0x04, 0x28
        /*0066*/ 	.short	(.L_1289 - .L_1288)


	//   ....[0]....
.L_1288:
        /*0068*/ 	.word	0x00000910


	//   ....[1]....
        /*006c*/ 	.word	0x00000920


	//   ....[2]....
        /*0070*/ 	.word	0x00000950


	//   ....[3]....
        /*0074*/ 	.word	0x00000960


	//   ....[4]....
        /*0078*/ 	.word	0x000009a0


	//   ....[5]....
        /*007c*/ 	.word	0x000009b0


	//   ....[6]....
        /*0080*/ 	.word	0x000009f0


	//   ....[7]....
        /*0084*/ 	.word	0x00000a00


	//   ....[8]....
        /*0088*/ 	.word	0x00000a40


	//   ....[9]....
        /*008c*/ 	.word	0x00000a50


	//----- nvinfo : EIATTR_EXIT_INSTR_OFFSETS
	.align		4
.L_1289:
        /*0090*/ 	.byte	0x04, 0x1c
        /*0092*/ 	.short	(.L_1291 - .L_1290)


	//   ....[0]....
.L_1290:
        /*0094*/ 	.word	0x00000060


	//   ....[1]....
        /*0098*/ 	.word	0x00002210


	//----- nvinfo : EIATTR_MAX_THREADS
	.align		4
.L_1291:
        /*009c*/ 	.byte	0x04, 0x05
        /*009e*/ 	.short	(.L_1293 - .L_1292)
.L_1292:
        /*00a0*/ 	.word	0x00000280
        /*00a4*/ 	.word	0x00000001
        /*00a8*/ 	.word	0x00000001


	//----- nvinfo : EIATTR_CRS_STACK_SIZE
	.align		4
.L_1293:
        /*00ac*/ 	.byte	0x04, 0x1e
        /*00ae*/ 	.short	(.L_1295 - .L_1294)
.L_1294:
        /*00b0*/ 	.word	0x00000000
.L_1295:


//--------------------- .nv.info._Z35group_norm_nhwc_fwd_one_pass_kernelI11Bf16IOFp16WLi256ELi40ELi640EEv26Group_norm_nhwc_fwd_params --------------------------
	.section	.nv.info._Z35group_norm_nhwc_fwd_one_pass_kernelI11Bf16IOFp16WLi256ELi40ELi640EEv26Group_norm_nhwc_fwd_params,"",@"SHT_CUDA_INFO"
	.sectionflags	@""
	.align	4


	//----- nvinfo : EIATTR_CUDA_API_VERSION
	.align		4
        /*0000*/ 	.byte	0x04, 0x37
        /*0002*/ 	.short	(.L_1297 - .L_1296)
.L_1296:
        /*0004*/ 	.word	0x00000082


	//----- nvinfo : EIATTR_SW2861232_WAR
	.align		4
.L_1297:
        /*0008*/ 	.byte	0x01, 0x35
	.zero		2


	//----- nvinfo : EIATTR_PARAM_CBANK
	.align		4
        /*000c*/ 	.byte	0x04, 0x0a
        /*000e*/ 	.short	(.L_1299 - .L_1298)
	.align		4
.L_1298:
        /*0010*/ 	.word	index@(.nv.constant0._Z35group_norm_nhwc_fwd_one_pass_kernelI11Bf16IOFp16WLi256ELi40ELi640EEv26Group_norm_nhwc_fwd_params)
        /*0014*/ 	.short	0x0160
        /*0016*/ 	.short	0x00a0


	//----- nvinfo : EIATTR_CBANK_PARAM_SIZE
	.align		4
.L_1299:
        /*0018*/ 	.byte	0x03, 0x19
        /*001a*/ 	.short	0x00a0


	//----- nvinfo : EIATTR_KPARAM_INFO
	.align		4
        /*001c*/ 	.byte	0x04, 0x17
        /*001e*/ 	.short	(.L_1301 - .L_1300)
.L_1300:
        /*0020*/ 	.word	0x00000000
        /*0024*/ 	.short	0x0000
        /*0026*/ 	.short	0x0000
        /*0028*/ 	.byte	0x00, 0xf0, 0x81, 0x02


	//----- nvinfo : EIATTR_MAXREG_COUNT
	.align		4
.L_1301:
        /*002c*/ 	.byte	0x03, 0x1b
        /*002e*/ 	.short	0x0060


	//----- nvinfo : EIATTR_NUM_BARRIERS
	.align		4
        /*0030*/ 	.byte	0x02, 0x4c
        /*0032*/ 	.byte	0x01
	.zero		1


	//----- nvinfo : EIATTR_MERCURY_ISA_VERSION
	.align		4
        /*0034*/ 	.byte	0x03, 0x5f
        /*0036*/ 	.short	0x0000


	//----- nvinfo : EIATTR_COOP_GROUP_MASK_REGIDS
	.align		4
        /*0038*/ 	.byte	0x04, 0x29
        /*003a*/ 	.short	(.L_1303 - .L_1302)


	//   ....[0]....
.L_1302:
        /*003c*/ 	.word	0xffffffff


	//   ....[1]....
        /*0040*/ 	.word	0xffffffff


	//   ....[2]....
        /*0044*/ 	.word	0xffffffff


	//   ....[3]....
        /*0048*/ 	.word	0xffffffff


	//   ....[4]....
        /*004c*/ 	.word	0xffffffff


	//   ....[5]....
        /*0050*/ 	.word	0xffffffff


	//   ....[6]....
        /*0054*/ 	.word	0xffffffff


	//   ....[7]....
        /*0058*/ 	.word	0xffffffff


	//   ....[8]....
        /*005c*/ 	.word	0xffffffff


	//   ....[9]....
        /*0060*/ 	.word	0xffffffff


	//----- nvinfo : EIATTR_COOP_GROUP_INSTR_OFFSETS
	.align		4
.L_1303:
        /*0064*/ 	.byte	0x04, 0x28
        /*0066*/ 	.short	(.L_1305 - .L_1304)


	//   ....[0]....
.L_1304:
        /*0068*/ 	.word	0x00000e70


	//   ....[1]....
        /*006c*/ 	.word	0x00000e80


	//   ....[2]....
        /*0070*/ 	.word	0x00000eb0


	//   ....[3]....
        /*0074*/ 	.word	0x00000ec0


	//   ....[4]....
        /*0078*/ 	.word	0x00000f00


	//   ....[5]....
        /*007c*/ 	.word	0x00000f10


	//   ....[6]....
        /*0080*/ 	.word	0x00000f50


	//   ....[7]....
        /*0084*/ 	.word	0x00000f60


	//   ....[8]....
        /*0088*/ 	.word	0x00000fa0


	//   ....[9]....
        /*008c*/ 	.word	0x00000fb0


	//----- nvinfo : EIATTR_EXIT_INSTR_OFFSETS
	.align		4
.L_1305:
        /*0090*/ 	.byte	0x04, 0x1c
        /*0092*/ 	.short	(.L_1307 - .L_1306)


	//   ....[0]....
.L_1306:
        /*0094*/ 	.word	0x00000060


	//   ....[1]....
        /*0098*/ 	.word	0x00003020


	//----- nvinfo : EIATTR_MAX_THREADS
	.align		4
.L_1307:
        /*009c*/ 	.byte	0x04, 0x05
        /*009e*/ 	.short	(.L_1309 - .L_1308)
.L_1308:
        /*00a0*/ 	.word	0x00000280
        /*00a4*/ 	.word	0x00000001
        /*00a8*/ 	.word	0x00000001


	//----- nvinfo : EIATTR_CRS_STACK_SIZE
	.align		4
.L_1309:
        /*00ac*/ 	.byte	0x04, 0x1e
        /*00ae*/ 	.short	(.L_1311 - .L_1310)
.L_1310:
        /*00b0*/ 	.word	0x00000000
.L_1311:


//--------------------- .nv.info._Z35group_norm_nhwc_fwd_one_pass_kernelI11Bf16IOFp16WLi512ELi40ELi640EEv26Group_norm_nhwc_fwd_params --------------------------
	.section	.nv.info._Z35group_norm_nhwc_fwd_one_pass_kernelI11Bf16IOFp16WLi512ELi40ELi640EEv26Group_norm_nhwc_fwd_params,"",@"SHT_CUDA_INFO"
	.sectionflags	@""
	.align	4


	//----- nvinfo : EIATTR_CUDA_API_VERSION
	.align		4
        /*0000*/ 	.byte	0x04, 0x37
        /*0002*/ 	.short	(.L_1313 - .L_1312)
.L_1312:
        /*0004*/ 	.word	0x00000082


	//----- nvinfo : EIATTR_SW2861232_WAR
	.align		4
.L_1313:
        /*0008*/ 	.byte	0x01, 0x35
	.zero		2


	//----- nvinfo : EIATTR_PARAM_CBANK
	.align		4
        /*000c*/ 	.byte	0x04, 0x0a
        /*000e*/ 	.short	(.L_1315 - .L_1314)
	.align		4
.L_1314:
        /*0010*/ 	.word	index@(.nv.constant0._Z35group_norm_nhwc_fwd_one_pass_kernelI11Bf16IOFp16WLi512ELi40ELi640EEv26Group_norm_nhwc_fwd_params)
        /*0014*/ 	.short	0x0160
        /*0016*/ 	.short	0x00a0


	//----- nvinfo : EIATTR_CBANK_PARAM_SIZE
	.align		4
.L_1315:
        /*0018*/ 	.byte	0x03, 0x19
        /*001a*/ 	.short	0x00a0


	//----- nvinfo : EIATTR_KPARAM_INFO
	.align		4
        /*001c*/ 	.byte	0x04, 0x17
        /*001e*/ 	.short	(.L_1317 - .L_1316)
.L_1316:
        /*0020*/ 	.word	0x00000000
        /*0024*/ 	.short	0x0000
        /*0026*/ 	.short	0x0000
        /*0028*/ 	.byte	0x00, 0xf0, 0x81, 0x02


	//----- nvinfo : EIATTR_MAXREG_COUNT
	.align		4
.L_1317:
        /*002c*/ 	.byte	0x03, 0x1b
        /*002e*/ 	.short	0x0060


	//----- nvinfo : EIATTR_NUM_BARRIERS
	.align		4
        /*0030*/ 	.byte	0x02, 0x4c
        /*0032*/ 	.byte	0x01
	.zero		1


	//----- nvinfo : EIATTR_MERCURY_ISA_VERSION
	.align		4
        /*0034*/ 	.byte	0x03, 0x5f
        /*0036*/ 	.short	0x0000


	//----- nvinfo : EIATTR_COOP_GROUP_MASK_REGIDS
	.align		4
        /*0038*/ 	.byte	0x04, 0x29
        /*003a*/ 	.short	(.L_1319 - .L_1318)


	//   ....[0]....
.L_1318:
        /*003c*/ 	.word	0xffffffff


	//   ....[1]....
        /*0040*/ 	.word	0xffffffff


	//   ....[2]....
        /*0044*/ 	.word	0xffffffff


	//   ....[3]....
        /*0048*/ 	.word	0xffffffff


	//   ....[4]....
        /*004c*/ 	.word	0xffffffff


	//   ....[5]....
        /*0050*/ 	.word	0xffffffff


	//   ....[6]....
        /*0054*/ 	.word	0xffffffff


	//   ....[7]....
        /*0058*/ 	.word	0xffffffff


	//   ....[8]....
        /*005c*/ 	.word	0xffffffff


	//   ....[9]....
        /*0060*/ 	.word	0xffffffff


	//----- nvinfo : EIATTR_COOP_GROUP_INSTR_OFFSETS
	.align		4
.L_1319:
        /*0064*/ 	.byte	0x04, 0x28
        /*0066*/ 	.short	(.L_1321 - .L_1320)


	//   ....[0]....
.L_1320:
        /*0068*/ 	.word	0x00001960


	//   ....[1]....
        /*006c*/ 	.word	0x00001970


	//   ....[2]....
        /*0070*/ 	.word	0x000019a0


	//   ....[3]....
        /*0074*/ 	.word	0x000019b0


	//   ....[4]....
        /*0078*/ 	.word	0x000019f0


	//   ....[5]....
        /*007c*/ 	.word	0x00001a00


	//   ....[6]....
        /*0080*/ 	.word	0x00001a40


	//   ....[7]....
        /*0084*/ 	.word	0x00001a50


	//   ....[8]....
        /*0088*/ 	.word	0x00001a90


	//   ....[9]....
        /*008c*/ 	.word	0x00001aa0


	//----- nvinfo : EIATTR_EXIT_INSTR_OFFSETS
	.align		4
.L_1321:
        /*0090*/ 	.byte	0x04, 0x1c
        /*0092*/ 	.short	(.L_1323 - .L_1322)


	//   ....[0]....
.L_1322:
        /*0094*/ 	.word	0x00000060


	//   ....[1]....
        /*0098*/ 	.word	0x00004c80


	//----- nvinfo : EIATTR_MAX_THREADS
	.align		4
.L_1323:
        /*009c*/ 	.byte	0x04, 0x05
        /*009e*/ 	.short	(.L_1325 - .L_1324)
.L_1324:
        /*00a0*/ 	.word	0x00000280
        /*00a4*/ 	.word	0x00000001
        /*00a8*/ 	.word	0x00000001


	//----- nvinfo : EIATTR_CRS_STACK_SIZE
	.align		4
.L_1325:
        /*00ac*/ 	.byte	0x04, 0x1e
        /*00ae*/ 	.short	(.L_1327 - .L_1326)
.L_1326:
        /*00b0*/ 	.word	0x00000000
.L_1327:


//--------------------- .nv.info._Z35group_norm_nhwc_fwd_one_pass_kernelI11Fp16IOFp32WLi64ELi40ELi640EEv26Group_norm_nhwc_fwd_params --------------------------
	.section	.nv.info._Z35group_norm_nhwc_fwd_one_pass_kernelI11Fp16IOFp32WLi64ELi40ELi640EEv26Group_norm_nhwc_fwd_params,"",@"SHT_CUDA_INFO"
	.sectionflags	@""
	.align	4


	//----- nvinfo : EIATTR_CUDA_API_VERSION
	.align		4
        /*0000*/ 	.byte	0x04, 0x37
        /*0002*/ 	.short	(.L_1329 - .L_1328)
.L_1328:
        /*0004*/ 	.word	0x00000082


	//----- nvinfo : EIATTR_SW2861232_WAR
	.align		4
.L_1329:
        /*0008*/ 	.byte	0x01, 0x35
	.zero		2


	//----- nvinfo : EIATTR_PARAM_CBANK
	.align		4
        /*000c*/ 	.byte	0x04, 0x0a
        /*000e*/ 	.short	(.L_1331 - .L_1330)
	.align		4
.L_1330:
        /*0010*/ 	.word	index@(.nv.constant0._Z35group_norm_nhwc_fwd_one_pass_kernelI11Fp16IOFp32WLi64ELi40ELi640EEv26Group_norm_nhwc_fwd_params)
        /*0014*/ 	.short	0x0160
        /*0016*/ 	.short	0x00a0


	//----- nvinfo : EIATTR_CBANK_PARAM_SIZE
	.align		4
.L_1331:
        /*0018*/ 	.byte	0x03, 0x19
        /*001a*/ 	.short	0x00a0


	//----- nvinfo : EIATTR_KPARAM_INFO
	.align		4
        /*001c*/ 	.byte	0x04, 0x17
        /*001e*/ 	.short	(.L_1333 - .L_1332)
.L_1332:
        /*0020*/ 	.word	0x00000000
        /*0024*/ 	.short	0x0000
        /*0026*/ 	.short	0x0000
        /*0028*/ 	.byte	0x00, 0xf0, 0x81, 0x02


	//----- nvinfo : EIATTR_MAXREG_COUNT
	.align		4
.L_1333:
        /*002c*/ 	.byte	0x03, 0x1b
        /*002e*/ 	.short	0x0060


	//----- nvinfo : EIATTR_NUM_BARRIERS
	.align		4
        /*0030*/ 	.byte	0x02, 0x4c
        /*0032*/ 	.byte	0x01
	.zero		1


	//----- nvinfo : EIATTR_MERCURY_ISA_VERSION
	.align		4
        /*0034*/ 	.byte	0x03, 0x5f
        /*0036*/ 	.short	0x0000


	//----- nvinfo : EIATTR_COOP_GROUP_MASK_REGIDS
	.align		4
        /*0038*/ 	.byte	0x04, 0x29
        /*003a*/ 	.short	(.L_1335 - .L_1334)


	//   ....[0]....
.L_1334:
        /*003c*/ 	.word	0xffffffff


	//   ....[1]....
        /*0040*/ 	.word	0xffffffff


	//   ....[2]....
        /*0044*/ 	.word	0xffffffff


	//   ....[3]....
        /*0048*/ 	.word	0xffffffff


	//   ....[4]....
        /*004c*/ 	.word	0xffffffff


	//   ....[5]....
        /*0050*/ 	.word	0xffffffff


	//   ....[6]....
        /*0054*/ 	.word	0xffffffff


	//   ....[7]....
        /*0058*/ 	.word	0xffffffff


	//   ....[8]....
        /*005c*/ 	.word	0xffffffff


	//   ....[9]....
        /*0060*/ 	.word	0xffffffff


	//----- nvinfo : EIATTR_COOP_GROUP_INSTR_OFFSETS
	.align		4
.L_1335:
        /*0064*/ 	.byte	0x04, 0x28
        /*0066*/ 	.short	(.L_1337 - .L_1336)


	//   ....[0]....
.L_1336:
        /*0068*/ 	.word	0x00000650


	//   ....[1]....
        /*006c*/ 	.word	0x00000660


	//   ....[2]....
        /*0070*/ 	.word	0x00000690


	//   ....[3]....
        /*0074*/ 	.word	0x000006b0


	//   ....[4]....
        /*0078*/ 	.word	0x000006e0


	//   ....[5]....
        /*007c*/ 	.word	0x00000700


	//   ....[6]....
        /*0080*/ 	.word	0x00000730


	//   ....[7]....
        /*0084*/ 	.word	0x00000750


	//   ....[8]....
        /*0088*/ 	.word	0x00000780


	//   ....[9]....
        /*008c*/ 	.word	0x000007a0


	//----- nvinfo : EIATTR_EXIT_INSTR_OFFSETS
	.align		4
.L_1337:
        /*0090*/ 	.byte	0x04, 0x1c
        /*0092*/ 	.short	(.L_1339 - .L_1338)


	//   ....[0]....
.L_1338:
        /*0094*/ 	.word	0x00000060


	//   ....[1]....
        /*0098*/ 	.word	0x00001aa0


	//----- nvinfo : EIATTR_MAX_THREADS
	.align		4
.L_1339:
        /*009c*/ 	.byte	0x04, 0x05
        /*009e*/ 	.short	(.L_1341 - .L_1340)
.L_1340:
        /*00a0*/ 	.word	0x00000280
        /*00a4*/ 	.word	0x00000001
        /*00a8*/ 	.word	0x00000001


	//----- nvinfo : EIATTR_CRS_STACK_SIZE
	.align		4
.L_1341:
        /*00ac*/ 	.byte	0x04, 0x1e
        /*00ae*/ 	.short	(.L_1343 - .L_1342)
.L_1342:
        /*00b0*/ 	.word	0x00000000
.L_1343:


//--------------------- .nv.info._Z35group_norm_nhwc_fwd_one_pass_kernelI11Fp16IOFp32WLi128ELi40ELi640EEv26Group_norm_nhwc_fwd_params --------------------------
	.section	.nv.info._Z35group_norm_nhwc_fwd_one_pass_kernelI11Fp16IOFp32WLi128ELi40ELi640EEv26Group_norm_nhwc_fwd_params,"",@"SHT_CUDA_INFO"
	.sectionflags	@""
	.align	4


	//----- nvinfo : EIATTR_CUDA_API_VERSION
	.align		4
        /*0000*/ 	.byte	0x04, 0x37
        /*0002*/ 	.short	(.L_1345 - .L_1344)
.L_1344:
        /*0004*/ 	.word	0x00000082


	//----- nvinfo : EIATTR_SW2861232_WAR
	.align		4
.L_1345:
        /*0008*/ 	.byte	0x01, 0x35
	.zero		2


	//----- nvinfo : EIATTR_PARAM_CBANK
	.align		4
        /*000c*/ 	.byte	0x04, 0x0a
        /*000e*/ 	.short	(.L_1347 - .L_1346)
	.align		4
.L_1346:
        /*0010*/ 	.word	index@(.nv.constant0._Z35group_norm_nhwc_fwd_one_pass_kernelI11Fp16IOFp32WLi128ELi40ELi640EEv26Group_norm_nhwc_fwd_params)
        /*0014*/ 	.short	0x0160
        /*0016*/ 	.short	0x00a0


	//----- nvinfo : EIATTR_CBANK_PARAM_SIZE
	.align		4
.L_1347:
        /*0018*/ 	.byte	0x03, 0x19
        /*001a*/ 	.short	0x00a0


	//----- nvinfo : EIATTR_KPARAM_INFO
	.align		4
        /*001c*/ 	.byte	0x04, 0x17
        /*001e*/ 	.short	(.L_1349 - .L_1348)
.L_1348:
        /*0020*/ 	.word	0x00000000
        /*0024*/ 	.short	0x0000
        /*0026*/ 	.short	0x0000
        /*0028*/ 	.byte	0x00, 0xf0, 0x81, 0x02


	//----- nvinfo : EIATTR_MAXREG_COUNT
	.align		4
.L_1349:
        /*002c*/ 	.byte	0x03, 0x1b
        /*002e*/ 	.short	0x0060


	//----- nvinfo : EIATTR_NUM_BARRIERS
	.align		4
        /*0030*/ 	.byte	0x02, 0x4c
        /*0032*/ 	.byte	0x01
	.zero		1


	//----- nvinfo : EIATTR_MERCURY_ISA_VERSION
	.align		4
        /*0034*/ 	.byte	0x03, 0x5f
        /*0036*/ 	.short	0x0000


	//----- nvinfo : EIATTR_COOP_GROUP_MASK_REGIDS
	.align		4
        /*0038*/ 	.byte	0x04, 0x29
        /*003a*/ 	.short	(.L_1351 - .L_1350)


	//   ....[0]....
.L_1350:
        /*003c*/ 	.word	0xffffffff


	//   ....[1]....
        /*0040*/ 	.word	0xffffffff


	//   ....[2]....
        /*0044*/ 	.word	0xffffffff


	//   ....[3]....
        /*0048*/ 	.word	0xffffffff


	//   ....[4]....
        /*004c*/ 	.word	0xffffffff


	//   ....[5]....
        /*0050*/ 	.word	0xffffffff


	//   ....[6]....
        /*0054*/ 	.word	0xffffffff


	//   ....[7]....
        /*0058*/ 	.word	0xffffffff


	//   ....[8]....
        /*005c*/ 	.word	0xffffffff


	//   ....[9]....
        /*0060*/ 	.word	0xffffffff


	//----- nvinfo : EIATTR_COOP_GROUP_INSTR_OFFSETS
	.align		4
.L_1351:
        /*0064*/ 	.byte	0x04, 0x28
        /*0066*/ 	.short	(.L_1353 - .L_1352)


	//   ....[0]....
.L_1352:
        /*0068*/ 	.word	0x00000910


	//   ....[1]....
        /*006c*/ 	.word	0x00000920


	//   ....[2]....
        /*0070*/ 	.word	0x00000950


	//   ....[3]....
        /*0074*/ 	.word	0x00000960


	//   ....[4]....
        /*0078*/ 	.word	0x000009a0


	//   ....[5]....
        /*007c*/ 	.word	0x000009b0


	//   ....[6]....
        /*0080*/ 	.word	0x000009f0


	//   ....[7]....
        /*0084*/ 	.word	0x00000a00


	//   ....[8]....
        /*0088*/ 	.word	0x00000a40


	//   ....[9]....
        /*008c*/ 	.word	0x00000a50


	//----- nvinfo : EIATTR_EXIT_INSTR_OFFSETS
	.align		4
.L_1353:
        /*0090*/ 	.byte	0x04, 0x1c
        /*0092*/ 	.short	(.L_1355 - .L_1354)


	//   ....[0]....
.L_1354:
        /*0094*/ 	.word	0x00000060


	//   ....[1]....
        /*0098*/ 	.word	0x000021b0


	//----- nvinfo : EIATTR_MAX_THREADS
	.align		4
.L_1355:
        /*009c*/ 	.byte	0x04, 0x05
        /*009e*/ 	.short	(.L_1357 - .L_1356)
.L_1356:
        /*00a0*/ 	.word	0x00000280
        /*00a4*/ 	.word	0x00000001
        /*00a8*/ 	.word	0x00000001


	//----- nvinfo : EIATTR_CRS_STACK_SIZE
	.align		4
.L_1357:
        /*00ac*/ 	.byte	0x04, 0x1e
        /*00ae*/ 	.short	(.L_1359 - .L_1358)
.L_1358:
        /*00b0*/ 	.word	0x00000000
.L_1359:


//--------------------- .nv.info._Z35group_norm_nhwc_fwd_one_pass_kernelI11Fp16IOFp32WLi256ELi40ELi640EEv26Group_norm_nhwc_fwd_params --------------------------
	.section	.nv.info._Z35group_norm_nhwc_fwd_one_pass_kernelI11Fp16IOFp32WLi256ELi40ELi640EEv26Group_norm_nhwc_fwd_params,"",@"SHT_CUDA_INFO"
	.sectionflags	@""
	.align	4


	//----- nvinfo : EIATTR_CUDA_API_VERSION
	.align		4
        /*0000*/ 	.byte	0x04, 0x37
        /*0002*/ 	.short	(.L_1361 - .L_1360)
.L_1360:
        /*0004*/ 	.word	0x00000082


	//----- nvinfo : EIATTR_SW2861232_WAR
	.align		4
.L_1361:
        /*0008*/ 	.byte	0x01, 0x35
	.zero		2


	//----- nvinfo : EIATTR_PARAM_CBANK
	.align		4
        /*000c*/ 	.byte	0x04, 0x0a
        /*000e*/ 	.short	(.L_1363 - .L_1362)
	.align		4
.L_1362:
        /*0010*/ 	.word	index@(.nv.constant0._Z35group_norm_nhwc_fwd_one_pass_kernelI11Fp16IOFp32WLi256ELi40ELi640EEv26Group_norm_nhwc_fwd_params)
        /*0014*/ 	.short	0x0160
        /*0016*/ 	.short	0x00a0


	//----- nvinfo : EIATTR_CBANK_PARAM_SIZE
	.align		4
.L_1363:
        /*0018*/ 	.byte	0x03, 0x19
        /*001a*/ 	.short	0x00a0


	//----- nvinfo : EIATTR_KPARAM_INFO
	.align		4
        /*001c*/ 	.byte	0x04, 0x17
        /*001e*/ 	.short	(.L_1365 - .L_1364)
.L_1364:
        /*0020*/ 	.word	0x00000000
        /*0024*/ 	.short	0x0000
        /*0026*/ 	.short	0x0000
        /*0028*/ 	.byte	0x00, 0xf0, 0x81, 0x02


	//----- nvinfo : EIATTR_MAXREG_COUNT
	.align		4
.L_1365:
        /*002c*/ 	.byte	0x03, 0x1b
        /*002e*/ 	.short	0x0060


	//----- nvinfo : EIATTR_NUM_BARRIERS
	.align		4
        /*0030*/ 	.byte	0x02, 0x4c
        /*0032*/ 	.byte	0x01
	.zero		1


	//----- nvinfo : EIATTR_MERCURY_ISA_VERSION
	.align		4
        /*0034*/ 	.byte	0x03, 0x5f
        /*0036*/ 	.short	0x0000


	//----- nvinfo : EIATTR_COOP_GROUP_MASK_REGIDS
	.align		4
        /*0038*/ 	.byte	0x04, 0x29
        /*003a*/ 	.short	(.L_1367 - .L_1366)


	//   ....[0]....
.L_1366:
        /*003c*/ 	.word	0xffffffff


	//   ....[1]....
        /*0040*/ 	.word	0xffffffff


	//   ....[2]....
        /*0044*/ 	.word	0xffffffff


	//   ....[3]....
        /*0048*/ 	.word	0xffffffff


	//   ....[4]....
        /*004c*/ 	.word	0xffffffff


	//   ....[5]....
        /*0050*/ 	.word	0xffffffff


	//   ....[6]....
        /*0054*/ 	.word	0xffffffff


	//   ....[7]....
        /*0058*/ 	.word	0xffffffff


	//   ....[8]....
        /*005c*/ 	.word	0xffffffff


	//   ....[9]....
        /*0060*/ 	.word	0xffffffff


	//----- nvinfo : EIATTR_COOP_GROUP_INSTR_OFFSETS
	.align		4
.L_1367:
        /*0064*/ 	.byte	0x04, 0x28
        /*0066*/ 	.short	(.L_1369 - .L_1368)


	//   ....[0]....
.L_1368:
        /*0068*/ 	.word	0x00000e80


	//   ....[1]....
        /*006c*/ 	.word	0x00000e90


	//   ....[2]....
        /*0070*/ 	.word	0x00000ec0


	//   ....[3]....
        /*0074*/ 	.word	0x00000ed0


	//   ....[4]....
        /*0078*/ 	.word	0x00000f10


	//   ....[5]....
        /*007c*/ 	.word	0x00000f20


	//   ....[6]....
        /*0080*/ 	.word	0x00000f60


	//   ....[7]....
        /*0084*/ 	.word	0x00000f70


	//   ....[8]....
        /*0088*/ 	.word	0x00000fb0


	//   ....[9]....
        /*008c*/ 	.word	0x00000fc0


	//----- nvinfo : EIATTR_EXIT_INSTR_OFFSETS
	.align		4
.L_1369:
        /*0090*/ 	.byte	0x04, 0x1c
        /*0092*/ 	.short	(.L_1371 - .L_1370)


	//   ....[0]....
.L_1370:
        /*0094*/ 	.word	0x00000060


	//   ....[1]....
        /*0098*/ 	.word	0x00002ff0


	//----- nvinfo : EIATTR_MAX_THREADS
	.align		4
.L_1371:
        /*009c*/ 	.byte	0x04, 0x05
        /*009e*/ 	.short	(.L_1373 - .L_1372)
.L_1372:
        /*00a0*/ 	.word	0x00000280
        /*00a4*/ 	.word	0x00000001
        /*00a8*/ 	.word	0x00000001


	//----- nvinfo : EIATTR_CRS_STACK_SIZE
	.align		4
.L_1373:
        /*00ac*/ 	.byte	0x04, 0x1e
        /*00ae*/ 	.short	(.L_1375 - .L_1374)
.L_1374:
        /*00b0*/ 	.word	0x00000000
.L_1375:


//--------------------- .nv.info._Z35group_norm_nhwc_fwd_one_pass_kernelI11Fp16IOFp32WLi512ELi40ELi640EEv26Group_norm_nhwc_fwd_params --------------------------
	.section	.nv.info._Z35group_norm_nhwc_fwd_one_pass_kernelI11Fp16IOFp32WLi512ELi40ELi640EEv26Group_norm_nhwc_fwd_params,"",@"SHT_CUDA_INFO"
	.sectionflags	@""
	.align	4


	//----- nvinfo : EIATTR_CUDA_API_VERSION
	.align		4
        /*0000*/ 	.byte	0x04, 0x37
        /*0002*/ 	.short	(.L_1377 - .L_1376)
.L_1376:
        /*0004*/ 	.word	0x00000082


	//----- nvinfo : EIATTR_SW2861232_WAR
	.align		4
.L_1377:
        /*0008*/ 	.byte	0x01, 0x35
	.zero		2


	//----- nvinfo : EIATTR_PARAM_CBANK
	.align		4
        /*000c*/ 	.byte	0x04, 0x0a
        /*000e*/ 	.short	(.L_1379 - .L_1378)
	.align		4
.L_1378:
        /*0010*/ 	.word	index@(.nv.constant0._Z35group_norm_nhwc_fwd_one_pass_kernelI11Fp16IOFp32WLi512ELi40ELi640EEv26Group_norm_nhwc_fwd_params)
        /*0014*/ 	.short	0x0160
        /*0016*/ 	.short	0x00a0


	//----- nvinfo : EIATTR_CBANK_PARAM_SIZE
	.align		4
.L_1379:
        /*0018*/ 	.byte	0x03, 0x19
        /*001a*/ 	.short	0x00a0


	//----- nvinfo : EIATTR_KPARAM_INFO
	.align		4
        /*001c*/ 	.byte	0x04, 0x17
        /*001e*/ 	.short	(.L_1381 - .L_1380)
.L_1380:
        /*0020*/ 	.word	0x00000000
        /*0024*/ 	.short	0x0000
        /*0026*/ 	.short	0x0000
        /*0028*/ 	.byte	0x00, 0xf0, 0x81, 0x02


	//----- nvinfo : EIATTR_MAXREG_COUNT
	.align		4
.L_1381:
        /*002c*/ 	.byte	0x03, 0x1b
        /*002e*/ 	.short	0x0060


	//----- nvinfo : EIATTR_NUM_BARRIERS
	.align		4
        /*0030*/ 	.byte	0x02, 0x4c
        /*0032*/ 	.byte	0x01
	.zero		1


	//----- nvinfo : EIATTR_MERCURY_ISA_VERSION
	.align		4
        /*0034*/ 	.byte	0x03, 0x5f
        /*0036*/ 	.short	0x0000


	//----- nvinfo : EIATTR_COOP_GROUP_MASK_REGIDS
	.align		4
        /*0038*/ 	.byte	0x04, 0x29
        /*003a*/ 	.short	(.L_1383 - .L_1382)


	//   ....[0]....
.L_1382:
        /*003c*/ 	.word	0xffffffff


	//   ....[1]....
        /*0040*/ 	.word	0xffffffff


	//   ....[2]....
        /*0044*/ 	.word	0xffffffff


	//   ....[3]....
        /*0048*/ 	.word	0xffffffff


	//   ....[4]....
        /*004c*/ 	.word	0xffffffff


	//   ....[5]....
        /*0050*/ 	.word	0xffffffff


	//   ....[6]....
        /*0054*/ 	.word	0xffffffff


	//   ....[7]....
        /*0058*/ 	.word	0xffffffff


	//   ....[8]....
        /*005c*/ 	.word	0xffffffff


	//   ....[9]....
        /*0060*/ 	.word	0xffffffff


	//----- nvinfo : EIATTR_COOP_GROUP_INSTR_OFFSETS
	.align		4
.L_1383:
        /*0064*/ 	.byte	0x04, 0x28
        /*0066*/ 	.short	(.L_1385 - .L_1384)


	//   ....[0]....
.L_1384:
        /*0068*/ 	.word	0x00001980


	//   ....[1]....
        /*006c*/ 	.word	0x00001990


	//   ....[2]....
        /*0070*/ 	.word	0x000019c0


	//   ....[3]....
        /*0074*/ 	.word	0x000019d0


	//   ....[4]....
        /*0078*/ 	.word	0x00001a10


	//   ....[5]....
        /*007c*/ 	.word	0x00001a20


	//   ....[6]....
        /*0080*/ 	.word	0x00001a60


	//   ....[7]....
        /*0084*/ 	.word	0x00001a70


	//   ....[8]....
        /*0088*/ 	.word	0x00001ab0


	//   ....[9]....
        /*008c*/ 	.word	0x00001ac0


	//----- nvinfo : EIATTR_EXIT_INSTR_OFFSETS
	.align		4
.L_1385:
        /*0090*/ 	.byte	0x04, 0x1c
        /*0092*/ 	.short	(.L_1387 - .L_1386)


	//   ....[0]....
.L_1386:
        /*0094*/ 	.word	0x00000060


	//   ....[1]....
        /*0098*/ 	.word	0x00004c40


	//----- nvinfo : EIATTR_MAX_THREADS
	.align		4
.L_1387:
        /*009c*/ 	.byte	0x04, 0x05
        /*009e*/ 	.short	(.L_1389 - .L_1388)
.L_1388:
        /*00a0*/ 	.word	0x00000280
        /*00a4*/ 	.word	0x00000001
        /*00a8*/ 	.word	0x00000001


	//----- nvinfo : EIATTR_CRS_STACK_SIZE
	.align		4
.L_1389:
        /*00ac*/ 	.byte	0x04, 0x1e
        /*00ae*/ 	.short	(.L_1391 - .L_1390)
.L_1390:
        /*00b0*/ 	.word	0x00000000
.L_1391:


//--------------------- .nv.info._Z35group_norm_nhwc_fwd_one_pass_kernelI11Fp16IOBf16WLi64ELi40ELi640EEv26Group_norm_nhwc_fwd_params --------------------------
	.section	.nv.info._Z35group_norm_nhwc_fwd_one_pass_kernelI11Fp16IOBf16WLi64ELi40ELi640EEv26Group_norm_nhwc_fwd_params,"",@"SHT_CUDA_INFO"
	.sectionflags	@""
	.align	4


	//----- nvinfo : EIATTR_CUDA_API_VERSION
	.align		4
        /*0000*/ 	.byte	0x04, 0x37
        /*0002*/ 	.short	(.L_1393 - .L_1392)
.L_1392:
        /*0004*/ 	.word	0x00000082


	//----- nvinfo : EIATTR_SW2861232_WAR
	.align		4
.L_1393:
        /*0008*/ 	.byte	0x01, 0x35
	.zero		2


	//----- nvinfo : EIATTR_PARAM_CBANK
	.align		4
        /*000c*/ 	.byte	0x04, 0x0a
        /*000e*/ 	.short	(.L_1395 - .L_1394)
	.align		4
.L_1394:
        /*0010*/ 	.word	index@(.nv.constant0._Z35group_norm_nhwc_fwd_one_pass_kernelI11Fp16IOBf16WLi64ELi40ELi640EEv26Group_norm_nhwc_fwd_params)
        /*0014*/ 	.short	0x0160
        /*0016*/ 	.short	0x00a0


	//----- nvinfo : EIATTR_CBANK_PARAM_SIZE
	.align		4
.L_1395:
        /*0018*/ 	.byte	0x03, 0x19
        /*001a*/ 	.short	0x00a0


	//----- nvinfo : EIATTR_KPARAM_INFO
	.align		4
        /*001c*/ 	.byte	0x04, 0x17
        /*001e*/ 	.short	(.L_1397 - .L_1396)
.L_1396:
        /*0020*/ 	.word	0x00000000
        /*0024*/ 	.short	0x0000
        /*0026*/ 	.short	0x0000
        /*0028*/ 	.byte	0x00, 0xf0, 0x81, 0x02


	//----- nvinfo : EIATTR_MAXREG_COUNT
	.align		4
.L_1397:
        /*002c*/ 	.byte	0x03, 0x1b
        /*002e*/ 	.short	0x0060


	//----- nvinfo : EIATTR_NUM_BARRIERS
	.align		4
        /*0030*/ 	.byte	0x02, 0x4c
        /*0032*/ 	.byte	0x01
	.zero		1


	//----- nvinfo : EIATTR_MERCURY_ISA_VERSION
	.align		4
        /*0034*/ 	.byte	0x03, 0x5f
        /*0036*/ 	.short	0x0000


	//----- nvinfo : EIATTR_COOP_GROUP_MASK_REGIDS
	.align		4
        /*0038*/ 	.byte	0x04, 0x29
        /*003a*/ 	.short	(.L_1399 - .L_1398)


	//   ....[0]....
.L_1398:
        /*003c*/ 	.word	0xffffffff


	//   ....[1]....
        /*0040*/ 	.word	0xffffffff


	//   ....[2]....
        /*0044*/ 	.word	0xffffffff


	//   ....[3]....
        /*0048*/ 	.word	0xffffffff


	//   ....[4]....
        /*004c*/ 	.word	0xffffffff


	//   ....[5]....
        /*0050*/ 	.word	0xffffffff


	//   ....[6]....
        /*0054*/ 	.word	0xffffffff


	//   ....[7]....
        /*0058*/ 	.word	0xffffffff


	//   ....[8]....
        /*005c*/ 	.word	0xffffffff


	//   ....[9]....
        /*0060*/ 	.word	0xffffffff


	//----- nvinfo : EIATTR_COOP_GROUP_INSTR_OFFSETS
	.align		4
.L_1399:
        /*0064*/ 	.byte	0x04, 0x28
        /*0066*/ 	.short	(.L_1401 - .L_1400)


	//   ....[0]....
.L_1400:
        /*0068*/ 	.word	0x00000650


	//   ....[1]....
        /*006c*/ 	.word	0x00000660


	//   ....[2]....
        /*0070*/ 	.word	0x00000690


	//   ....[3]....
        /*0074*/ 	.word	0x000006b0


	//   ....[4]....
        /*0078*/ 	.word	0x000006e0


	//   ....[5]....
        /*007c*/ 	.word	0x00000700


	//   ....[6]....
        /*0080*/ 	.word	0x00000730


	//   ....[7]....
        /*0084*/ 	.word	0x00000750


	//   ....[8]....
        /*0088*/ 	.word	0x00000780


	//   ....[9]....
        /*008c*/ 	.word	0x000007a0


	//----- nvinfo : EIATTR_EXIT_INSTR_OFFSETS
	.align		4
.L_1401:
        /*0090*/ 	.byte	0x04, 0x1c
        /*0092*/ 	.short	(.L_1403 - .L_1402)


	//   ....[0]....
.L_1402:
        /*0094*/ 	.word	0x00000060


	//   ....[1]....
        /*0098*/ 	.word	0x00001ae0


	//----- nvinfo : EIATTR_MAX_THREADS
	.align		4
.L_1403:
        /*009c*/ 	.byte	0x04, 0x05
        /*009e*/ 	.short	(.L_1405 - .L_1404)
.L_1404:
        /*00a0*/ 	.word	0x00000280
        /*00a4*/ 	.word	0x00000001
        /*00a8*/ 	.word	0x00000001


	//----- nvinfo : EIATTR_CRS_STACK_SIZE
	.align		4
.L_1405:
        /*00ac*/ 	.byte	0x04, 0x1e
        /*00ae*/ 	.short	(.L_1407 - .L_1406)
.L_1406:
        /*00b0*/ 	.word	0x00000000
.L_1407:


//--------------------- .nv.info._Z35group_norm_nhwc_fwd_one_pass_kernelI11Fp16IOBf16WLi128ELi40ELi640EEv26Group_norm_nhwc_fwd_params --------------------------
	.section	.nv.info._Z35group_norm_nhwc_fwd_one_pass_kernelI11Fp16IOBf16WLi128ELi40ELi640EEv26Group_norm_nhwc_fwd_params,"",@"SHT_CUDA_INFO"
	.sectionflags	@""
	.align	4


	//----- nvinfo : EIATTR_CUDA_API_VERSION
	.align		4
        /*0000*/ 	.byte	0x04, 0x37
        /*0002*/ 	.short	(.L_1409 - .L_1408)
.L_1408:
        /*0004*/ 	.word	0x00000082


	//----- nvinfo : EIATTR_SW2861232_WAR
	.align		4
.L_1409:
        /*0008*/ 	.byte	0x01, 0x35
	.zero		2


	//----- nvinfo : EIATTR_PARAM_CBANK
	.align		4
        /*000c*/ 	.byte	0x04, 0x0a
        /*000e*/ 	.short	(.L_1411 - .L_1410)
	.align		4
.L_1410:
        /*0010*/ 	.word	index@(.nv.constant0._Z35group_norm_nhwc_fwd_one_pass_kernelI11Fp16IOBf16WLi128ELi40ELi640EEv26Group_norm_nhwc_fwd_params)
        /*0014*/ 	.short	0x0160
        /*0016*/ 	.short	0x00a0


	//----- nvinfo : EIATTR_CBANK_PARAM_SIZE
	.align		4
.L_1411:
        /*0018*/ 	.byte	0x03, 0x19
        /*001a*/ 	.short	0x00a0


	//----- nvinfo : EIATTR_KPARAM_INFO
	.align		4
        /*001c*/ 	.byte	0x04, 0x17
        /*001e*/ 	.short	(.L_1413 - .L_1412)
.L_1412:
        /*0020*/ 	.word	0x00000000
        /*0024*/ 	.short	0x0000
        /*0026*/ 	.short	0x0000
        /*0028*/ 	.byte	0x00, 0xf0, 0x81, 0x02


	//----- nvinfo : EIATTR_MAXREG_COUNT
	.align		4
.L_1413:
        /*002c*/ 	.byte	0x03, 0x1b
        /*002e*/ 	.short	0x0060


	//----- nvinfo : EIATTR_NUM_BARRIERS
	.align		4
        /*0030*/ 	.byte	0x02, 0x4c
        /*0032*/ 	.byte	0x01
	.zero		1


	//----- nvinfo : EIATTR_MERCURY_ISA_VERSION
	.align		4
        /*0034*/ 	.byte	0x03, 0x5f
        /*0036*/ 	.short	0x0000


	//----- nvinfo : EIATTR_COOP_GROUP_MASK_REGIDS
	.align		4
        /*0038*/ 	.byte	0x04, 0x29
        /*003a*/ 	.short	(.L_1415 - .L_1414)


	//   ....[0]....
.L_1414:
        /*003c*/ 	.word	0xffffffff


	//   ....[1]....
        /*0040*/ 	.word	0xffffffff


	//   ....[2]....
        /*0044*/ 	.word	0xffffffff


	//   ....[3]....
        /*0048*/ 	.word	0xffffffff


	//   ....[4]....
        /*004c*/ 	.word	0xffffffff


	//   ....[5]....
        /*0050*/ 	.word	0xffffffff


	//   ....[6]....
        /*0054*/ 	.word	0xffffffff


	//   ....[7]....
        /*0058*/ 	.word	0xffffffff


	//   ....[8]....
        /*005c*/ 	.word	0xffffffff


	//   ....[9]....
        /*0060*/ 	.word	0xffffffff


	//----- nvinfo : EIATTR_COOP_GROUP_INSTR_OFFSETS
	.align		4
.L_1415:
        /*0064*/ 	.byte	0x04, 0x28
        /*0066*/ 	.short	(.L_1417 - .L_1416)


	//   ....[0]....
.L_1416:
        /*0068*/ 	.word	0x00000910


	//   ....[1]....
        /*006c*/ 	.word	0x00000920


	//   ....[2]....
        /*0070*/ 	.word	0x00000950


	//   ....[3]....
        /*0074*/ 	.word	0x00000960


	//   ....[4]....
        /*0078*/ 	.word	0x000009a0


	//   ....[5]....
        /*007c*/ 	.word	0x000009b0


	//   ....[6]....
        /*0080*/ 	.word	0x000009f0


	//   ....[7]....
        /*0084*/ 	.word	0x00000a00


	//   ....[8]....
        /*0088*/ 	.word	0x00000a40


	//   ....[9]....
        /*008c*/ 	.word	0x00000a50


	//----- nvinfo : EIATTR_EXIT_INSTR_OFFSETS
	.align		4
.L_1417:
        /*0090*/ 	.byte	0x04, 0x1c
        /*0092*/ 	.short	(.L_1419 - .L_1418)


	//   ....[0]....
.L_1418:
        /*0094*/ 	.word	0x00000060


	//   ....[1]....
        /*0098*/ 	.word	0x00002210


	//----- nvinfo : EIATTR_MAX_THREADS
	.align		4
.L_1419:
        /*009c*/ 	.byte	0x04, 0x05
        /*009e*/ 	.short	(.L_1421 - .L_1420)
.L_1420:
        /*00a0*/ 	.word	0x00000280
        /*00a4*/ 	.word	0x00000001
        /*00a8*/ 	.word	0x00000001


	//----- nvinfo : EIATTR_CRS_STACK_SIZE
	.align		4
.L_1421:
        /*00ac*/ 	.byte	0x04, 0x1e
        /*00ae*/ 	.short	(.L_1423 - .L_1422)
.L_1422:
        /*00b0*/ 	.word	0x00000000
.L_1423:


//--------------------- .nv.info._Z35group_norm_nhwc_fwd_one_pass_kernelI11Fp16IOBf16WLi256ELi40ELi640EEv26Group_norm_nhwc_fwd_params --------------------------
	.section	.nv.info._Z35group_norm_nhwc_fwd_one_pass_kernelI11Fp16IOBf16WLi256ELi40ELi640EEv26Group_norm_nhwc_fwd_params,"",@"SHT_CUDA_INFO"
	.sectionflags	@""
	.align	4


	//----- nvinfo : EIATTR_CUDA_API_VERSION
	.align		4
        /*0000*/ 	.byte	0x04, 0x37
        /*0002*/ 	.short	(.L_1425 - .L_1424)
.L_1424:
        /*0004*/ 	.word	0x00000082


	//----- nvinfo : EIATTR_SW2861232_WAR
	.align		4
.L_1425:
        /*0008*/ 	.byte	0x01, 0x35
	.zero		2


	//----- nvinfo : EIATTR_PARAM_CBANK
	.align		4
        /*000c*/ 	.byte	0x04, 0x0a
        /*000e*/ 	.short	(.L_1427 - .L_1426)
	.align		4
.L_1426:
        /*0010*/ 	.word	index@(.nv.constant0._Z35group_norm_nhwc_fwd_one_pass_kernelI11Fp16IOBf16WLi256ELi40ELi640EEv26Group_norm_nhwc_fwd_params)
        /*0014*/ 	.short	0x0160
        /*0016*/ 	.short	0x00a0


	//----- nvinfo : EIATTR_CBANK_PARAM_SIZE
	.align		4
.L_1427:
        /*0018*/ 	.byte	0x03, 0x19
        /*001a*/ 	.short	0x00a0


	//----- nvinfo : EIATTR_KPARAM_INFO
	.align		4
        /*001c*/ 	.byte	0x04, 0x17
        /*001e*/ 	.short	(.L_1429 - .L_1428)
.L_1428:
        /*0020*/ 	.word	0x00000000
        /*0024*/ 	.short	0x0000
        /*0026*/ 	.short	0x0000
        /*0028*/ 	.byte	0x00, 0xf0, 0x81, 0x02


	//----- nvinfo : EIATTR_MAXREG_COUNT
	.align		4
.L_1429:
        /*002c*/ 	.byte	0x03, 0x1b
        /*002e*/ 	.short	0x0060


	//----- nvinfo : EIATTR_NUM_BARRIERS
	.align		4
        /*0030*/ 	.byte	0x02, 0x4c
        /*0032*/ 	.byte	0x01
	.zero		1


	//----- nvinfo : EIATTR_MERCURY_ISA_VERSION
	.align		4
        /*0034*/ 	.byte	0x03, 0x5f
        /*0036*/ 	.short	0x0000


	//----- nvinfo : EIATTR_COOP_GROUP_MASK_REGIDS
	.align		4
        /*0038*/ 	.byte	0x04, 0x29
        /*003a*/ 	.short	(.L_1431 - .L_1430)


	//   ....[0]....
.L_1430:
        /*003c*/ 	.word	0xffffffff


	//   ....[1]....
        /*0040*/ 	.word	0xffffffff


	//   ....[2]....
        /*0044*/ 	.word	0xffffffff


	//   ....[3]....
        /*0048*/ 	.word	0xffffffff


	//   ....[4]....
        /*004c*/ 	.word	0xffffffff


	//   ....[5]....
        /*0050*/ 	.word	0xffffffff


	//   ....[6]....
        /*0054*/ 	.word	0xffffffff


	//   ....[7]....
        /*0058*/ 	.word	0xffffffff


	//   ....[8]....
        /*005c*/ 	.word	0xffffffff


	//   ....[9]....
        /*0060*/ 	.word	0xffffffff


	//----- nvinfo : EIATTR_COOP_GROUP_INSTR_OFFSETS
	.align		4
.L_1431:
        /*0064*/ 	.byte	0x04, 0x28
        /*0066*/ 	.short	(.L_1433 - .L_1432)


	//   ....[0]....
.L_1432:
        /*0068*/ 	.word	0x00000e70


	//   ....[1]....
        /*006c*/ 	.word	0x00000e80


	//   ....[2]....
        /*0070*/ 	.word	0x00000eb0


	//   ....[3]....
        /*0074*/ 	.word	0x00000ec0


	//   ....[4]....
        /*0078*/ 	.word	0x00000f00


	//   ....[5]....
        /*007c*/ 	.word	0x00000f10


	//   ....[6]....
        /*0080*/ 	.word	0x00000f50


	//   ....[7]....
        /*0084*/ 	.word	0x00000f60


	//   ....[8]....
        /*0088*/ 	.word	0x00000fa0


	//   ....[9]....
        /*008c*/ 	.word	0x00000fb0


	//----- nvinfo : EIATTR_EXIT_INSTR_OFFSETS
	.align		4
.L_1433:
        /*0090*/ 	.byte	0x04, 0x1c
        /*0092*/ 	.short	(.L_1435 - .L_1434)


	//   ....[0]....
.L_1434:
        /*0094*/ 	.word	0x00000060


	//   ....[1]....
        /*0098*/ 	.word	0x00003020


	//----- nvinfo : EIATTR_MAX_THREADS
	.align		4
.L_1435:
        /*009c*/ 	.byte	0x04, 0x05
        /*009e*/ 	.short	(.L_1437 - .L_1436)
.L_1436:
        /*00a0*/ 	.word	0x00000280
        /*00a4*/ 	.word	0x00000001
        /*00a8*/ 	.word	0x00000001


	//----- nvinfo : EIATTR_CRS_STACK_SIZE
	.align		4
.L_1437:
        /*00ac*/ 	.byte	0x04, 0x1e
        /*00ae*/ 	.short	(.L_1439 - .L_1438)
.L_1438:
        /*00b0*/ 	.word	0x00000000
.L_1439:


//--------------------- .nv.info._Z35group_norm_nhwc_fwd_one_pass_kernelI11Fp16IOBf16WLi512ELi40ELi640EEv26Group_norm_nhwc_fwd_params --------------------------
	.section	.nv.info._Z35group_norm_nhwc_fwd_one_pass_kernelI11Fp16IOBf16WLi512ELi40ELi640EEv26Group_norm_nhwc_fwd_params,"",@"SHT_CUDA_INFO"
	.sectionflags	@""
	.align	4


	//----- nvinfo : EIATTR_CUDA_API_VERSION
	.align		4
        /*0000*/ 	.byte	0x04, 0x37
        /*0002*/ 	.short	(.L_1441 - .L_1440)
.L_1440:
        /*0004*/ 	.word	0x00000082


	//----- nvinfo : EIATTR_SW2861232_WAR
	.align		4
.L_1441:
        /*0008*/ 	.byte	0x01, 0x35
	.zero		2


	//----- nvinfo : EIATTR_PARAM_CBANK
	.align		4
        /*000c*/ 	.byte	0x04, 0x0a
        /*000e*/ 	.short	(.L_1443 - .L_1442)
	.align		4
.L_1442:
        /*0010*/ 	.word	index@(.nv.constant0._Z35group_norm_nhwc_fwd_one_pass_kernelI11Fp16IOBf16WLi512ELi40ELi640EEv26Group_norm_nhwc_fwd_params)
        /*0014*/ 	.short	0x0160
        /*0016*/ 	.short	0x00a0


	//----- nvinfo : EIATTR_CBANK_PARAM_SIZE
	.align		4
.L_1443:
        /*0018*/ 	.byte	0x03, 0x19
        /*001a*/ 	.short	0x00a0


	//----- nvinfo : EIATTR_KPARAM_INFO
	.align		4
        /*001c*/ 	.byte	0x04, 0x17
        /*001e*/ 	.short	(.L_1445 - .L_1444)
.L_1444:
        /*0020*/ 	.word	0x00000000
        /*0024*/ 	.short	0x0000
        /*0026*/ 	.short	0x0000
        /*0028*/ 	.byte	0x00, 0xf0, 0x81, 0x02


	//----- nvinfo : EIATTR_MAXREG_COUNT
	.align		4
.L_1445:
        /*002c*/ 	.byte	0x03, 0x1b
        /*002e*/ 	.short	0x0060


	//----- nvinfo : EIATTR_NUM_BARRIERS
	.align		4
        /*0030*/ 	.byte	0x02, 0x4c
        /*0032*/ 	.byte	0x01
	.zero		1


	//----- nvinfo : EIATTR_MERCURY_ISA_VERSION
	.align		4
        /*0034*/ 	.byte	0x03, 0x5f
        /*0036*/ 	.short	0x0000


	//----- nvinfo : EIATTR_COOP_GROUP_MASK_REGIDS
	.align		4
        /*0038*/ 	.byte	0x04, 0x29
        /*003a*/ 	.short	(.L_1447 - .L_1446)


	//   ....[0]....
.L_1446:
        /*003c*/ 	.word	0xffffffff


	//   ....[1]....
        /*0040*/ 	.word	0xffffffff


	//   ....[2]....
        /*0044*/ 	.word	0xffffffff


	//   ....[3]....
        /*0048*/ 	.word	0xffffffff


	//   ....[4]....
        /*004c*/ 	.word	0xffffffff


	//   ....[5]....
        /*0050*/ 	.word	0xffffffff


	//   ....[6]....
        /*0054*/ 	.word	0xffffffff


	//   ....[7]....
        /*0058*/ 	.word	0xffffffff


	//   ....[8]....
        /*005c*/ 	.word	0xffffffff


	//   ....[9]....
        /*0060*/ 	.word	0xffffffff


	//----- nvinfo : EIATTR_COOP_GROUP_INSTR_OFFSETS
	.align		4
.L_1447:
        /*0064*/ 	.byte	0x04, 0x28
        /*0066*/ 	.short	(.L_1449 - .L_1448)


	//   ....[0]....
.L_1448:
        /*0068*/ 	.word	0x00001980


	//   ....[1]....
        /*006c*/ 	.word	0x00001990


	//   ....[2]....
        /*0070*/ 	.word	0x000019c0


	//   ....[3]....
        /*0074*/ 	.word	0x000019d0


	//   ....[4]....
        /*0078*/ 	.word	0x00001a10


	//   ....[5]....
        /*007c*/ 	.word	0x00001a20


	//   ....[6]....
        /*0080*/ 	.word	0x00001a60


	//   ....[7]....
        /*0084*/ 	.word	0x00001a70


	//   ....[8]....
        /*0088*/ 	.word	0x00001ab0


	//   ....[9]....
        /*008c*/ 	.word	0x00001ac0


	//----- nvinfo : EIATTR_EXIT_INSTR_OFFSETS
	.align		4
.L_1449:
        /*0090*/ 	.byte	0x04, 0x1c
        /*0092*/ 	.short	(.L_1451 - .L_1450)


	//   ....[0]....
.L_1450:
        /*0094*/ 	.word	0x00000060


	//   ....[1]....
        /*0098*/ 	.word	0x00004ca0


	//----- nvinfo : EIATTR_MAX_THREADS
	.align		4
.L_1451:
        /*009c*/ 	.byte	0x04, 0x05
        /*009e*/ 	.short	(.L_1453 - .L_1452)
.L_1452:
        /*00a0*/ 	.word	0x00000280
        /*00a4*/ 	.word	0x00000001
        /*00a8*/ 	.word	0x00000001


	//----- nvinfo : EIATTR_CRS_STACK_SIZE
	.align		4
.L_1453:
        /*00ac*/ 	.byte	0x04, 0x1e
        /*00ae*/ 	.short	(.L_1455 - .L_1454)
.L_1454:
        /*00b0*/ 	.word	0x00000000
.L_1455:


//--------------------- .nv.info._Z35group_norm_nhwc_fwd_one_pass_kernelI11Fp16IOFp16WLi64ELi40ELi640EEv26Group_norm_nhwc_fwd_params --------------------------
	.section	.nv.info._Z35group_norm_nhwc_fwd_one_pass_kernelI11Fp16IOFp16WLi64ELi40ELi640EEv26Group_norm_nhwc_fwd_params,"",@"SHT_CUDA_INFO"
	.sectionflags	@""
	.align	4


	//----- nvinfo : EIATTR_CUDA_API_VERSION
	.align		4
        /*0000*/ 	.byte	0x04, 0x37
        /*0002*/ 	.short	(.L_1457 - .L_1456)
.L_1456:
        /*0004*/ 	.word	0x00000082


	//----- nvinfo : EIATTR_SW2861232_WAR
	.align		4
.L_1457:
        /*0008*/ 	.byte	0x01, 0x35
	.zero		2


	//----- nvinfo : EIATTR_PARAM_CBANK
	.align		4
        /*000c*/ 	.byte	0x04, 0x0a
        /*000e*/ 	.short	(.L_1459 - .L_1458)
	.align		4
.L_1458:
        /*0010*/ 	.word	index@(.nv.constant0._Z35group_norm_nhwc_fwd_one_pass_kernelI11Fp16IOFp16WLi64ELi40ELi640EEv26Group_norm_nhwc_fwd_params)
        /*0014*/ 	.short	0x0160
        /*0016*/ 	.short	0x00a0


	//----- nvinfo : EIATTR_CBANK_PARAM_SIZE
	.align		4
.L_1459:
        /*0018*/ 	.byte	0x03, 0x19
        /*001a*/ 	.short	0x00a0


	//----- nvinfo : EIATTR_KPARAM_INFO
	.align		4
        /*001c*/ 	.byte	0x04, 0x17
        /*001e*/ 	.short	(.L_1461 - .L_1460)
.L_1460:
        /*0020*/ 	.word	0x00000000
        /*0024*/ 	.short	0x0000
        /*0026*/ 	.short	0x0000
        /*0028*/ 	.byte	0x00, 0xf0, 0x81, 0x02


	//----- nvinfo : EIATTR_MAXREG_COUNT
	.align		4
.L_1461:
        /*002c*/ 	.byte	0x03, 0x1b
        /*002e*/ 	.short	0x0060


	//----- nvinfo : EIATTR_NUM_BARRIERS
	.align		4
        /*0030*/ 	.byte	0x02, 0x4c
        /*0032*/ 	.byte	0x01
	.zero		1


	//----- nvinfo : EIATTR_MERCURY_ISA_VERSION
	.align		4
        /*0034*/ 	.byte	0x03, 0x5f
        /*0036*/ 	.short	0x0000


	//----- nvinfo : EIATTR_COOP_GROUP_MASK_REGIDS
	.align		4
        /*0038*/ 	.byte	0x04, 0x29
        /*003a*/ 	.short	(.L_1463 - .L_1462)


	//   ....[0]....
.L_1462:
        /*003c*/ 	.word	0xffffffff


	//   ....[1]....
        /*0040*/ 	.word	0xffffffff


	//   ....[2]....
        /*0044*/ 	.word	0xffffffff


	//   ....[3]....
        /*0048*/ 	.word	0xffffffff


	//   ....[4]....
        /*004c*/ 	.word	0xffffffff


	//   ....[5]....
        /*0050*/ 	.word	0xffffffff


	//   ....[6]....
        /*0054*/ 	.word	0xffffffff


	//   ....[7]....
        /*0058*/ 	.word	0xffffffff


	//   ....[8]....
        /*005c*/ 	.word	0xffffffff


	//   ....[9]....
        /*0060*/ 	.word	0xffffffff


	//----- nvinfo : EIATTR_COOP_GROUP_INSTR_OFFSETS
	.align		4
.L_1463:
        /*0064*/ 	.byte	0x04, 0x28
        /*0066*/ 	.short	(.L_1465 - .L_1464)


	//   ....[0]....
.L_1464:
        /*0068*/ 	.word	0x00000650


	//   ....[1]....
        /*006c*/ 	.word	0x00000660


	//   ....[2]....
        /*0070*/ 	.word	0x00000690


	//   ....[3]....
        /*0074*/ 	.word	0x000006b0


	//   ....[4]....
        /*0078*/ 	.word	0x000006e0


	//   ....[5]....
        /*007c*/ 	.word	0x00000700


	//   ....[6]....
        /*0080*/ 	.word	0x00000730


	//   ....[7]....
        /*0084*/ 	.word	0x00000750


	//   ....[8]....
        /*0088*/ 	.word	0x00000780


	//   ....[9]....
        /*008c*/ 	.word	0x000007a0


	//----- nvinfo : EIATTR_EXIT_INSTR_OFFSETS
	.align		4
.L_1465:
        /*0090*/ 	.byte	0x04, 0x1c
        /*0092*/ 	.short	(.L_1467 - .L_1466)


	//   ....[0]....
.L_1466:
        /*0094*/ 	.word	0x00000060


	//   ....[1]....
        /*0098*/ 	.word	0x00001ae0


	//----- nvinfo : EIATTR_MAX_THREADS
	.align		4
.L_1467:
        /*009c*/ 	.byte	0x04, 0x05
        /*009e*/ 	.short	(.L_1469 - .L_1468)
.L_1468:
        /*00a0*/ 	.word	0x00000280
        /*00a4*/ 	.word	0x00000001
        /*00a8*/ 	.word	0x00000001


	//----- nvinfo : EIATTR_CRS_STACK_SIZE
	.align		4
.L_1469:
        /*00ac*/ 	.byte	0x04, 0x1e
        /*00ae*/ 	.short	(.L_1471 - .L_1470)
.L_1470:
        /*00b0*/ 	.word	0x00000000
.L_1471:


//--------------------- .nv.info._Z35group_norm_nhwc_fwd_one_pass_kernelI11Fp16IOFp16WLi128ELi40ELi640EEv26Group_norm_nhwc_fwd_params --------------------------
	.section	.nv.info._Z35group_norm_nhwc_fwd_one_pass_kernelI11Fp16IOFp16WLi128ELi40ELi640EEv26Group_norm_nhwc_fwd_params,"",@"SHT_CUDA_INFO"
	.sectionflags	@""
	.align	4


	//----- nvinfo : EIATTR_CUDA_API_VERSION
	.align		4
        /*0000*/ 	.byte	0x04, 0x37
        /*0002*/ 	.short	(.L_1473 - .L_1472)
.L_1472:
        /*0004*/ 	.word	0x00000082


	//----- nvinfo : EIATTR_SW2861232_WAR
	.align		4
.L_1473:
        /*0008*/ 	.byte	0x01, 0x35
	.zero		2


	//----- nvinfo : EIATTR_PARAM_CBANK
	.align		4
        /*000c*/ 	.byte	0x04, 0x0a
        /*000e*/ 	.short	(.L_1475 - .L_1474)
	.align		4
.L_1474:
        /*0010*/ 	.word	index@(.nv.constant0._Z35group_norm_nhwc_fwd_one_pass_kernelI11Fp16IOFp16WLi128ELi40ELi640EEv26Group_norm_nhwc_fwd_params)
        /*0014*/ 	.short	0x0160
        /*0016*/ 	.short	0x00a0


	//----- nvinfo : EIATTR_CBANK_PARAM_SIZE
	.align		4
.L_1475:
        /*0018*/ 	.byte	0x03, 0x19
        /*001a*/ 	.short	0x00a0


	//----- nvinfo : EIATTR_KPARAM_INFO
	.align		4
        /*001c*/ 	.byte	0x04, 0x17
        /*001e*/ 	.short	(.L_1477 - .L_1476)
.L_1476:
        /*0020*/ 	.word	0x00000000
        /*0024*/ 	.short	0x0000
        /*0026*/ 	.short	0x0000
        /*0028*/ 	.byte	0x00, 0xf0, 0x81, 0x02


	//----- nvinfo : EIATTR_MAXREG_COUNT
	.align		4
.L_1477:
        /*002c*/ 	.byte	0x03, 0x1b
        /*002e*/ 	.short	0x0060


	//----- nvinfo : EIATTR_NUM_BARRIERS
	.align		4
        /*0030*/ 	.byte	0x02, 0x4c
        /*0032*/ 	.byte	0x01
	.zero		1


	//----- nvinfo : EIATTR_MERCURY_ISA_VERSION
	.align		4
        /*0034*/ 	.byte	0x03, 0x5f
        /*0036*/ 	.short	0x0000


	//----- nvinfo : EIATTR_COOP_GROUP_MASK_REGIDS
	.align		4
        /*0038*/ 	.byte	0x04, 0x29
        /*003a*/ 	.short	(.L_1479 - .L_1478)


	//   ....[0]....
.L_1478:
        /*003c*/ 	.word	0xffffffff


	//   ....[1]....
        /*0040*/ 	.word	0xffffffff


	//   ....[2]....
        /*0044*/ 	.word	0xffffffff


	//   ....[3]....
        /*0048*/ 	.word	0xffffffff


	//   ....[4]....
        /*004c*/ 	.word	0xffffffff


	//   ....[5]....
        /*0050*/ 	.word	0xffffffff


	//   ....[6]....
        /*0054*/ 	.word	0xffffffff


	//   ....[7]....
        /*0058*/ 	.word	0xffffffff


	//   ....[8]....
        /*005c*/ 	.word	0xffffffff


	//   ....[9]....
        /*0060*/ 	.word	0xffffffff


	//----- nvinfo : EIATTR_COOP_GROUP_INSTR_OFFSETS
	.align		4
.L_1479:
        /*0064*/ 	.byte	0x04, 0x28
        /*0066*/ 	.short	(.L_1481 - .L_1480)


	//   ....[0]....
.L_1480:
        /*0068*/ 	.word	0x00000910


	//   ....[1]....
        /*006c*/ 	.word	0x00000920


	//   ....[2]....
        /*0070*/ 	.word	0x00000950


	//   ....[3]....
        /*0074*/ 	.word	0x00000960


	//   ....[4]....
        /*0078*/ 	.word	0x000009a0


	//   ....[5]....
        /*007c*/ 	.word	0x000009b0


	//   ....[6]....
        /*0080*/ 	.word	0x000009f0


	//   ....[7]....
        /*0084*/ 	.word	0x00000a00


	//   ....[8]....
        /*0088*/ 	.word	0x00000a40


	//   ....[9]....
        /*008c*/ 	.word	0x00000a50


	//----- nvinfo : EIATTR_EXIT_INSTR_OFFSETS
	.align		4
.L_1481:
        /*0090*/ 	.byte	0x04, 0x1c
        /*0092*/ 	.short	(.L_1483 - .L_1482)


	//   ....[0]....
.L_1482:
        /*0094*/ 	.word	0x00000060


	//   ....[1]....
        /*0098*/ 	.word	0x00002210


	//----- nvinfo : EIATTR_MAX_THREADS
	.align		4
.L_1483:
        /*009c*/ 	.byte	0x04, 0x05
        /*009e*/ 	.short	(.L_1485 - .L_1484)
.L_1484:
        /*00a0*/ 	.word	0x00000280
        /*00a4*/ 	.word	0x00000001
        /*00a8*/ 	.word	0x00000001


	//----- nvinfo : EIATTR_CRS_STACK_SIZE
	.align		4
.L_1485:
        /*00ac*/ 	.byte	0x04, 0x1e
        /*00ae*/ 	.short	(.L_1487 - .L_1486)
.L_1486:
        /*00b0*/ 	.word	0x00000000
.L_1487:


//--------------------- .nv.info._Z35group_norm_nhwc_fwd_one_pass_kernelI11Fp16IOFp16WLi256ELi40ELi640EEv26Group_norm_nhwc_fwd_params --------------------------
	.section	.nv.info._Z35group_norm_nhwc_fwd_one_pass_kernelI11Fp16IOFp16WLi256ELi40ELi640EEv26Group_norm_nhwc_fwd_params,"",@"SHT_CUDA_INFO"
	.sectionflags	@""
	.align	4


	//----- nvinfo : EIATTR_CUDA_API_VERSION
	.align		4
        /*0000*/ 	.byte	0x04, 0x37
        /*0002*/ 	.short	(.L_1489 - .L_1488)
.L_1488:
        /*0004*/ 	.word	0x00000082


	//----- nvinfo : EIATTR_SW2861232_WAR
	.align		4
.L_1489:
        /*0008*/ 	.byte	0x01, 0x35
	.zero		2


	//----- nvinfo : EIATTR_PARAM_CBANK
	.align		4
        /*000c*/ 	.byte	0x04, 0x0a
        /*000e*/ 	.short	(.L_1491 - .L_1490)
	.align		4
.L_1490:
        /*0010*/ 	.word	index@(.nv.constant0._Z35group_norm_nhwc_fwd_one_pass_kernelI11Fp16IOFp16WLi256ELi40ELi640EEv26Group_norm_nhwc_fwd_params)
        /*0014*/ 	.short	0x0160
        /*0016*/ 	.short	0x00a0


	//----- nvinfo : EIATTR_CBANK_PARAM_SIZE
	.align		4
.L_1491:
        /*0018*/ 	.byte	0x03, 0x19
        /*001a*/ 	.short	0x00a0


	//----- nvinfo : EIATTR_KPARAM_INFO
	.align		4
        /*001c*/ 	.byte	0x04, 0x17
        /*001e*/ 	.short	(.L_1493 - .L_1492)
.L_1492:
        /*0020*/ 	.word	0x00000000
        /*0024*/ 	.short	0x0000
        /*0026*/ 	.short	0x0000
        /*0028*/ 	.byte	0x00, 0xf0, 0x81, 0x02


	//----- nvinfo : EIATTR_MAXREG_COUNT
	.align		4
.L_1493:
        /*002c*/ 	.byte	0x03, 0x1b
        /*002e*/ 	.short	0x0060


	//----- nvinfo : EIATTR_NUM_BARRIERS
	.align		4
        /*0030*/ 	.byte	0x02, 0x4c
        /*0032*/ 	.byte	0x01
	.zero		1


	//----- nvinfo : EIATTR_MERCURY_ISA_VERSION
	.align		4
        /*0034*/ 	.byte	0x03, 0x5f
        /*0036*/ 	.short	0x0000


	//----- nvinfo : EIATTR_COOP_GROUP_MASK_REGIDS
	.align		4
        /*0038*/ 	.byte	0x04, 0x29
        /*003a*/ 	.short	(.L_1495 - .L_1494)


	//   ....[0]....
.L_1494:
        /*003c*/ 	.word	0xffffffff


	//   ....[1]....
        /*0040*/ 	.word	0xffffffff


	//   ....[2]....
        /*0044*/ 	.word	0xffffffff


	//   ....[3]....
        /*0048*/ 	.word	0xffffffff


	//   ....[4]....
        /*004c*/ 	.word	0xffffffff


	//   ....[5]....
        /*0050*/ 	.word	0xffffffff


	//   ....[6]....
        /*0054*/ 	.word	0xffffffff


	//   ....[7]....
        /*0058*/ 	.word	0xffffffff


	//   ....[8]....
        /*005c*/ 	.word	0xffffffff


	//   ....[9]....
        /*0060*/ 	.word	0xffffffff


	//----- nvinfo : EIATTR_COOP_GROUP_INSTR_OFFSETS
	.align		4
.L_1495:
        /*0064*/ 	.byte	0x04, 0x28
        /*0066*/ 	.short	(.L_1497 - .L_1496)


	//   ....[0]....
.L_1496:
        /*0068*/ 	.word	0x00000e70


	//   ....[1]....
        /*006c*/ 	.word	0x00000e80


	//   ....[2]....
        /*0070*/ 	.word	0x00000eb0


	//   ....[3]....
        /*0074*/ 	.word	0x00000ec0


	//   ....[4]....
        /*0078*/ 	.word	0x00000f00


	//   ....[5]....
        /*007c*/ 	.word	0x00000f10


	//   ....[6]....
        /*0080*/ 	.word	0x00000f50


	//   ....[7]....
        /*0084*/ 	.word	0x00000f60


	//   ....[8]....
        /*0088*/ 	.word	0x00000fa0


	//   ....[9]....
        /*008c*/ 	.word	0x00000fb0


	//----- nvinfo : EIATTR_EXIT_INSTR_OFFSETS
	.align		4
.L_1497:
        /*0090*/ 	.byte	0x04, 0x1c
        /*0092*/ 	.short	(.L_1499 - .L_1498)


	//   ....[0]....
.L_1498:
        /*0094*/ 	.word	0x00000060


	//   ....[1]....
        /*0098*/ 	.word	0x00003020


	//----- nvinfo : EIATTR_MAX_THREADS
	.align		4
.L_1499:
        /*009c*/ 	.byte	0x04, 0x05
        /*009e*/ 	.short	(.L_1501 - .L_1500)
.L_1500:
        /*00a0*/ 	.word	0x00000280
        /*00a4*/ 	.word	0x00000001
        /*00a8*/ 	.word	0x00000001


	//----- nvinfo : EIATTR_CRS_STACK_SIZE
	.align		4
.L_1501:
        /*00ac*/ 	.byte	0x04, 0x1e
        /*00ae*/ 	.short	(.L_1503 - .L_1502)
.L_1502:
        /*00b0*/ 	.word	0x00000000
.L_1503:


//--------------------- .nv.info._Z35group_norm_nhwc_fwd_one_pass_kernelI11Fp16IOFp16WLi512ELi40ELi640EEv26Group_norm_nhwc_fwd_params --------------------------
	.section	.nv.info._Z35group_norm_nhwc_fwd_one_pass_kernelI11Fp16IOFp16WLi512ELi40ELi640EEv26Group_norm_nhwc_fwd_params,"",@"SHT_CUDA_INFO"
	.sectionflags	@""
	.align	4


	//----- nvinfo : EIATTR_CUDA_API_VERSION
	.align		4
        /*0000*/ 	.byte	0x04, 0x37
        /*0002*/ 	.short	(.L_1505 - .L_1504)
.L_1504:
        /*0004*/ 	.word	0x00000082


	//----- nvinfo : EIATTR_SW2861232_WAR
	.align		4
.L_1505:
        /*0008*/ 	.byte	0x01, 0x35
	.zero		2


	//----- nvinfo : EIATTR_PARAM_CBANK
	.align		4
        /*000c*/ 	.byte	0x04, 0x0a
        /*000e*/ 	.short	(.L_1507 - .L_1506)
	.align		4
.L_1506:
        /*0010*/ 	.word	index@(.nv.constant0._Z35group_norm_nhwc_fwd_one_pass_kernelI11Fp16IOFp16WLi512ELi40ELi640EEv26Group_norm_nhwc_fwd_params)
        /*0014*/ 	.short	0x0160
        /*0016*/ 	.short	0x00a0


	//----- nvinfo : EIATTR_CBANK_PARAM_SIZE
	.align		4
.L_1507:
        /*0018*/ 	.byte	0x03, 0x19
        /*001a*/ 	.short	0x00a0


	//----- nvinfo : EIATTR_KPARAM_INFO
	.align		4
        /*001c*/ 	.byte	0x04, 0x17
        /*001e*/ 	.short	(.L_1509 - .L_1508)
.L_1508:
        /*0020*/ 	.word	0x00000000
        /*0024*/ 	.short	0x0000
        /*0026*/ 	.short	0x0000
        /*0028*/ 	.byte	0x00, 0xf0, 0x81, 0x02


	//----- nvinfo : EIATTR_MAXREG_COUNT
	.align		4
.L_1509:
        /*002c*/ 	.byte	0x03, 0x1b
        /*002e*/ 	.short	0x0060


	//----- nvinfo : EIATTR_NUM_BARRIERS
	.align		4
        /*0030*/ 	.byte	0x02, 0x4c
        /*0032*/ 	.byte	0x01
	.zero		1


	//----- nvinfo : EIATTR_MERCURY_ISA_VERSION
	.align		4
        /*0034*/ 	.byte	0x03, 0x5f
        /*0036*/ 	.short	0x0000


	//----- nvinfo : EIATTR_COOP_GROUP_MASK_REGIDS
	.align		4
        /*0038*/ 	.byte	0x04, 0x29
        /*003a*/ 	.short	(.L_1511 - .L_1510)


	//   ....[0]....
.L_1510:
        /*003c*/ 	.word	0xffffffff


	//   ....[1]....
        /*0040*/ 	.word	0xffffffff


	//   ....[2]....
        /*0044*/ 	.word	0xffffffff


	//   ....[3]....
        /*0048*/ 	.word	0xffffffff


	//   ....[4]....
        /*004c*/ 	.word	0xffffffff


	//   ....[5]....
        /*0050*/ 	.word	0xffffffff


	//   ....[6]....
        /*0054*/ 	.word	0xffffffff


	//   ....[7]....
        /*0058*/ 	.word	0xffffffff


	//   ....[8]....
        /*005c*/ 	.word	0xffffffff


	//   ....[9]....
        /*0060*/ 	.word	0xffffffff


	//----- nvinfo : EIATTR_COOP_GROUP_INSTR_OFFSETS
	.align		4
.L_1511:
        /*0064*/ 	.byte	0x04, 0x28
        /*0066*/ 	.short	(.L_1513 - .L_1512)


	//   ....[0]....
.L_1512:
        /*0068*/ 	.word	0x00001980


	//   ....[1]....
        /*006c*/ 	.word	0x00001990


	//   ....[2]....
        /*0070*/ 	.word	0x000019c0


	//   ....[3]....
        /*0074*/ 	.word	0x000019d0


	//   ....[4]....
        /*0078*/ 	.word	0x00001a10


	//   ....[5]....
        /*007c*/ 	.word	0x00001a20


	//   ....[6]....
        /*0080*/ 	.word	0x00001a60


	//   ....[7]....
        /*0084*/ 	.word	0x00001a70


	//   ....[8]....
        /*0088*/ 	.word	0x00001ab0


	//   ....[9]....
        /*008c*/ 	.word	0x00001ac0


	//----- nvinfo : EIATTR_EXIT_INSTR_OFFSETS
	.align		4
.L_1513:
        /*0090*/ 	.byte	0x04, 0x1c
        /*0092*/ 	.short	(.L_1515 - .L_1514)


	//   ....[0]....
.L_1514:
        /*0094*/ 	.word	0x00000060


	//   ....[1]....
        /*0098*/ 	.word	0x00004ca0


	//----- nvinfo : EIATTR_MAX_THREADS
	.align		4
.L_1515:
        /*009c*/ 	.byte	0x04, 0x05
        /*009e*/ 	.short	(.L_1517 - .L_1516)
.L_1516:
        /*00a0*/ 	.word	0x00000280
        /*00a4*/ 	.word	0x00000001
        /*00a8*/ 	.word	0x00000001


	//----- nvinfo : EIATTR_CRS_STACK_SIZE
	.align		4
.L_1517:
        /*00ac*/ 	.byte	0x04, 0x1e
        /*00ae*/ 	.short	(.L_1519 - .L_1518)
.L_1518:
        /*00b0*/ 	.word	0x00000000
.L_1519:


//--------------------- .nv.info._Z35group_norm_nhwc_fwd_one_pass_kernelI11Fp32IOFp32WLi64ELi40ELi640EEv26Group_norm_nhwc_fwd_params --------------------------
	.section	.nv.info._Z35group_norm_nhwc_fwd_one_pass_kernelI11Fp32IOFp32WLi64ELi40ELi640EEv26Group_norm_nhwc_fwd_params,"",@"SHT_CUDA_INFO"
	.sectionflags	@""
	.align	4


	//----- nvinfo : EIATTR_CUDA_API_VERSION
	.align		4
        /*0000*/ 	.byte	0x04, 0x37
        /*0002*/ 	.short	(.L_1521 - .L_1520)
.L_1520:
        /*0004*/ 	.word	0x00000082


	//----- nvinfo : EIATTR_SW2861232_WAR
	.align		4
.L_1521:
        /*0008*/ 	.byte	0x01, 0x35
	.zero		2


	//----- nvinfo : EIATTR_PARAM_CBANK
	.align		4
        /*000c*/ 	.byte	0x04, 0x0a
        /*000e*/ 	.short	(.L_1523 - .L_1522)
	.align		4
.L_1522:
        /*0010*/ 	.word	index@(.nv.constant0._Z35group_norm_nhwc_fwd_one_pass_kernelI11Fp32IOFp32WLi64ELi40ELi640EEv26Group_norm_nhwc_fwd_params)
        /*0014*/ 	.short	0x0160
        /*0016*/ 	.short	0x00a0


	//----- nvinfo : EIATTR_CBANK_PARAM_SIZE
	.align		4
.L_1523:
        /*0018*/ 	.byte	0x03, 0x19
        /*001a*/ 	.short	0x00a0


	//----- nvinfo : EIATTR_KPARAM_INFO
	.align		4
        /*001c*/ 	.byte	0x04, 0x17
        /*001e*/ 	.short	(.L_1525 - .L_1524)
.L_1524:
        /*0020*/ 	.word	0x00000000
        /*0024*/ 	.short	0x0000
        /*0026*/ 	.short	0x0000
        /*0028*/ 	.byte	0x00, 0xf0, 0x81, 0x02


	//----- nvinfo : EIATTR_MAXREG_COUNT
	.align		4
.L_1525:
        /*002c*/ 	.byte	0x03, 0x1b
        /*002e*/ 	.short	0x0060


	//----- nvinfo : EIATTR_NUM_BARRIERS
	.align		4
        /*0030*/ 	.byte	0x02, 0x4c
        /*0032*/ 	.byte	0x01
	.zero		1


	//----- nvinfo : EIATTR_MERCURY_ISA_VERSION
	.align		4
        /*0034*/ 	.byte	0x03, 0x5f
        /*0036*/ 	.short	0x0000


	//----- nvinfo : EIATTR_COOP_GROUP_MASK_REGIDS
	.align		4
        /*0038*/ 	.byte	0x04, 0x29
        /*003a*/ 	.short	(.L_1527 - .L_1526)


	//   ....[0]....
.L_1526:
        /*003c*/ 	.word	0xffffffff


	//   ....[1]....
        /*0040*/ 	.word	0xffffffff


	//   ....[2]....
        /*0044*/ 	.word	0xffffffff


	//   ....[3]....
        /*0048*/ 	.word	0xffffffff


	//   ....[4]....
        /*004c*/ 	.word	0xffffffff


	//   ....[5]....
        /*0050*/ 	.word	0xffffffff


	//   ....[6]....
        /*0054*/ 	.word	0xffffffff


	//   ....[7]....
        /*0058*/ 	.word	0xffffffff


	//   ....[8]....
        /*005c*/ 	.word	0xffffffff


	//   ....[9]....
        /*0060*/ 	.word	0xffffffff


	//----- nvinfo : EIATTR_COOP_GROUP_INSTR_OFFSETS
	.align		4
.L_1527:
        /*0064*/ 	.byte	0x04, 0x28
        /*0066*/ 	.short	(.L_1529 - .L_1528)


	//   ....[0]....
.L_1528:
        /*0068*/ 	.word	0x00000610


	//   ....[1]....
        /*006c*/ 	.word	0x00000620


	//   ....[2]....
        /*0070*/ 	.word	0x00000650


	//   ....[3]....
        /*0074*/ 	.word	0x00000670


	//   ....[4]....
        /*0078*/ 	.word	0x000006a0


	//   ....[5]....
        /*007c*/ 	.word	0x000006c0


	//   ....[6]....
        /*0080*/ 	.word	0x000006f0


	//   ....[7]....
        /*0084*/ 	.word	0x00000710


	//   ....[8]....
        /*0088*/ 	.word	0x00000740


	//   ....[9]....
        /*008c*/ 	.word	0x00000760


	//----- nvinfo : EIATTR_EXIT_INSTR_OFFSETS
	.align		4
.L_1529:
        /*0090*/ 	.byte	0x04, 0x1c
        /*0092*/ 	.short	(.L_1531 - .L_1530)


	//   ....[0]....
.L_1530:
        /*0094*/ 	.word	0x00000060


	//   ....[1]....
        /*0098*/ 	.word	0x000019f0


	//----- nvinfo : EIATTR_MAX_THREADS
	.align		4
.L_1531:
        /*009c*/ 	.byte	0x04, 0x05
        /*009e*/ 	.short	(.L_1533 - .L_1532)
.L_1532:
        /*00a0*/ 	.word	0x00000280
        /*00a4*/ 	.word	0x00000001
        /*00a8*/ 	.word	0x00000001


	//----- nvinfo : EIATTR_CRS_STACK_SIZE
	.align		4
.L_1533:
        /*00ac*/ 	.byte	0x04, 0x1e
        /*00ae*/ 	.short	(.L_1535 - .L_1534)
.L_1534:
        /*00b0*/ 	.word	0x00000000
.L_1535:


//--------------------- .nv.info._Z35group_norm_nhwc_fwd_one_pass_kernelI11Fp32IOFp32WLi128ELi40ELi640EEv26Group_norm_nhwc_fwd_params --------------------------
	.section	.nv.info._Z35group_norm_nhwc_fwd_one_pass_kernelI11Fp32IOFp32WLi128ELi40ELi640EEv26Group_norm_nhwc_fwd_params,"",@"SHT_CUDA_INFO"
	.sectionflags	@""
	.align	4


	//----- nvinfo : EIATTR_CUDA_API_VERSION
	.align		4
        /*0000*/ 	.byte	0x04, 0x37
        /*0002*/ 	.short	(.L_1537 - .L_1536)
.L_1536:
        /*0004*/ 	.word	0x00000082


	//----- nvinfo : EIATTR_SW2861232_WAR
	.align		4
.L_1537:
        /*0008*/ 	.byte	0x01, 0x35
	.zero		2


	//----- nvinfo : EIATTR_PARAM_CBANK
	.align		4
        /*000c*/ 	.byte	0x04, 0x0a
        /*000e*/ 	.short	(.L_1539 - .L_1538)
	.align		4
.L_1538:
        /*0010*/ 	.word	index@(.nv.constant0._Z35group_norm_nhwc_fwd_one_pass_kernelI11Fp32IOFp32WLi128ELi40ELi640EEv26Group_norm_nhwc_fwd_params)
        /*0014*/ 	.short	0x0160
        /*0016*/ 	.short	0x00a0


	//----- nvinfo : EIATTR_CBANK_PARAM_SIZE
	.align		4
.L_1539:
        /*0018*/ 	.byte	0x03, 0x19
        /*001a*/ 	.short	0x00a0


	//----- nvinfo : EIATTR_KPARAM_INFO
	.align		4
        /*001c*/ 	.byte	0x04, 0x17
        /*001e*/ 	.short	(.L_1541 - .L_1540)
.L_1540:
        /*0020*/ 	.word	0x00000000
        /*0024*/ 	.short	0x0000
        /*0026*/ 	.short	0x0000
        /*0028*/ 	.byte	0x00, 0xf0, 0x81, 0x02


	//----- nvinfo : EIATTR_MAXREG_COUNT
	.align		4
.L_1541:
        /*002c*/ 	.byte	0x03, 0x1b
        /*002e*/ 	.short	0x0060


	//----- nvinfo : EIATTR_NUM_BARRIERS
	.align		4
        /*0030*/ 	.byte	0x02, 0x4c
        /*0032*/ 	.byte	0x01
	.zero		1


	//----- nvinfo : EIATTR_MERCURY_ISA_VERSION
	.align		4
        /*0034*/ 	.byte	0x03, 0x5f
        /*0036*/ 	.short	0x0000


	//----- nvinfo : EIATTR_COOP_GROUP_MASK_REGIDS
	.align		4
        /*0038*/ 	.byte	0x04, 0x29
        /*003a*/ 	.short	(.L_1543 - .L_1542)


	//   ....[0]....
.L_1542:
        /*003c*/ 	.word	0xffffffff


	//   ....[1]....
        /*0040*/ 	.word	0xffffffff


	//   ....[2]....
        /*0044*/ 	.word	0xffffffff


	//   ....[3]....
        /*0048*/ 	.word	0xffffffff


	//   ....[4]....
        /*004c*/ 	.word	0xffffffff


	//   ....[5]....
        /*0050*/ 	.word	0xffffffff


	//   ....[6]....
        /*0054*/ 	.word	0xffffffff


	//   ....[7]....
        /*0058*/ 	.word	0xffffffff


	//   ....[8]....
        /*005c*/ 	.word	0xffffffff


	//   ....[9]....
        /*0060*/ 	.word	0xffffffff


	//----- nvinfo : EIATTR_COOP_GROUP_INSTR_OFFSETS
	.align		4
.L_1543:
        /*0064*/ 	.byte	0x04, 0x28
        /*0066*/ 	.short	(.L_1545 - .L_1544)


	//   ....[0]....
.L_1544:
        /*0068*/ 	.word	0x000008a0


	//   ....[1]....
        /*006c*/ 	.word	0x000008b0


	//   ....[2]....
        /*0070*/ 	.word	0x000008e0


	//   ....[3]....
        /*0074*/ 	.word	0x000008f0


	//   ....[4]....
        /*0078*/ 	.word	0x00000930


	//   ....[5]....
        /*007c*/ 	.word	0x00000940


	//   ....[6]....
        /*0080*/ 	.word	0x00000980


	//   ....[7]....
        /*0084*/ 	.word	0x00000990


	//   ....[8]....
        /*0088*/ 	.word	0x000009d0


	//   ....[9]....
        /*008c*/ 	.word	0x000009e0


	//----- nvinfo : EIATTR_EXIT_INSTR_OFFSETS
	.align		4
.L_1545:
        /*0090*/ 	.byte	0x04, 0x1c
        /*0092*/ 	.short	(.L_1547 - .L_1546)


	//   ....[0]....
.L_1546:
        /*0094*/ 	.word	0x00000060


	//   ....[1]....
        /*0098*/ 	.word	0x00002080


	//----- nvinfo : EIATTR_MAX_THREADS
	.align		4
.L_1547:
        /*009c*/ 	.byte	0x04, 0x05
        /*009e*/ 	.short	(.L_1549 - .L_1548)
.L_1548:
        /*00a0*/ 	.word	0x00000280
        /*00a4*/ 	.word	0x00000001
        /*00a8*/ 	.word	0x00000001


	//----- nvinfo : EIATTR_CRS_STACK_SIZE
	.align		4
.L_1549:
        /*00ac*/ 	.byte	0x04, 0x1e
        /*00ae*/ 	.short	(.L_1551 - .L_1550)
.L_1550:
        /*00b0*/ 	.word	0x00000000
.L_1551:


//--------------------- .nv.info._Z35group_norm_nhwc_fwd_one_pass_kernelI11Fp32IOFp32WLi256ELi40ELi640EEv26Group_norm_nhwc_fwd_params --------------------------
	.section	.nv.info._Z35group_norm_nhwc_fwd_one_pass_kernelI11Fp32IOFp32WLi256ELi40ELi640EEv26Group_norm_nhwc_fwd_params,"",@"SHT_CUDA_INFO"
	.sectionflags	@""
	.align	4


	//----- nvinfo : EIATTR_CUDA_API_VERSION
	.align		4
        /*0000*/ 	.byte	0x04, 0x37
        /*0002*/ 	.short	(.L_1553 - .L_1552)
.L_1552:
        /*0004*/ 	.word	0x00000082


	//----- nvinfo : EIATTR_SW2861232_WAR
	.align		4
.L_1553:
        /*0008*/ 	.byte	0x01, 0x35
	.zero		2


	//----- nvinfo : EIATTR_PARAM_CBANK
	.align		4
        /*000c*/ 	.byte	0x04, 0x0a
        /*000e*/ 	.short	(.L_1555 - .L_1554)
	.align		4
.L_1554:
        /*0010*/ 	.word	index@(.nv.constant0._Z35group_norm_nhwc_fwd_one_pass_kernelI11Fp32IOFp32WLi256ELi40ELi640EEv26Group_norm_nhwc_fwd_params)
        /*0014*/ 	.short	0x0160
        /*0016*/ 	.short	0x00a0


	//----- nvinfo : EIATTR_CBANK_PARAM_SIZE
	.align		4
.L_1555:
        /*0018*/ 	.byte	0x03, 0x19
        /*001a*/ 	.short	0x00a0


	//----- nvinfo : EIATTR_KPARAM_INFO
	.align		4
        /*001c*/ 	.byte	0x04, 0x17
        /*001e*/ 	.short	(.L_1557 - .L_1556)
.L_1556:
        /*0020*/ 	.word	0x00000000
        /*0024*/ 	.short	0x0000
        /*0026*/ 	.short	0x0000
        /*0028*/ 	.byte	0x00, 0xf0, 0x81, 0x02


	//----- nvinfo : EIATTR_MAXREG_COUNT
	.align		4
.L_1557:
        /*002c*/ 	.byte	0x03, 0x1b
        /*002e*/ 	.short	0x0060


	//----- nvinfo : EIATTR_NUM_BARRIERS
	.align		4
        /*0030*/ 	.byte	0x02, 0x4c
        /*0032*/ 	.byte	0x01
	.zero		1


	//----- nvinfo : EIATTR_MERCURY_ISA_VERSION
	.align		4
        /*0034*/ 	.byte	0x03, 0x5f
        /*0036*/ 	.short	0x0000


	//----- nvinfo : EIATTR_COOP_GROUP_MASK_REGIDS
	.align		4
        /*0038*/ 	.byte	0x04, 0x29
        /*003a*/ 	.short	(.L_1559 - .L_1558)


	//   ....[0]....
.L_1558:
        /*003c*/ 	.word	0xffffffff


	//   ....[1]....
        /*0040*/ 	.word	0xffffffff


	//   ....[2]....
        /*0044*/ 	.word	0xffffffff


	//   ....[3]....
        /*0048*/ 	.word	0xffffffff


	//   ....[4]....
        /*004c*/ 	.word	0xffffffff


	//   ....[5]....
        /*0050*/ 	.word	0xffffffff


	//   ....[6]....
        /*0054*/ 	.word	0xffffffff


	//   ....[7]....
        /*0058*/ 	.word	0xffffffff


	//   ....[8]....
        /*005c*/ 	.word	0xffffffff


	//   ....[9]....
        /*0060*/ 	.word	0xffffffff


	//----- nvinfo : EIATTR_COOP_GROUP_INSTR_OFFSETS
	.align		4
.L_1559:
        /*0064*/ 	.byte	0x04, 0x28
        /*0066*/ 	.short	(.L_1561 - .L_1560)


	//   ....[0]....
.L_1560:
        /*0068*/ 	.word	0x00000d90


	//   ....[1]....
        /*006c*/ 	.word	0x00000da0


	//   ....[2]....
        /*0070*/ 	.word	0x00000dd0


	//   ....[3]....
        /*0074*/ 	.word	0x00000de0


	//   ....[4]....
        /*0078*/ 	.word	0x00000e20


	//   ....[5]....
        /*007c*/ 	.word	0x00000e30


	//   ....[6]....
        /*0080*/ 	.word	0x00000e70


	//   ....[7]....
        /*0084*/ 	.word	0x00000e80


	//   ....[8]....
        /*0088*/ 	.word	0x00000ec0


	//   ....[9]....
        /*008c*/ 	.word	0x00000ed0


	//----- nvinfo : EIATTR_EXIT_INSTR_OFFSETS
	.align		4
.L_1561:
        /*0090*/ 	.byte	0x04, 0x1c
        /*0092*/ 	.short	(.L_1563 - .L_1562)


	//   ....[0]....
.L_1562:
        /*0094*/ 	.word	0x00000060


	//   ....[1]....
        /*0098*/ 	.word	0x00002da0


	//----- nvinfo : EIATTR_MAX_THREADS
	.align		4
.L_1563:
        /*009c*/ 	.byte	0x04, 0x05
        /*009e*/ 	.short	(.L_1565 - .L_1564)
.L_1564:
        /*00a0*/ 	.word	0x00000280
        /*00a4*/ 	.word	0x00000001
        /*00a8*/ 	.word	0x00000001


	//----- nvinfo : EIATTR_CRS_STACK_SIZE
	.align		4
.L_1565:
        /*00ac*/ 	.byte	0x04, 0x1e
        /*00ae*/ 	.short	(.L_1567 - .L_1566)
.L_1566:
        /*00b0*/ 	.word	0x00000000
.L_1567:


//--------------------- .nv.info._Z35group_norm_nhwc_fwd_one_pass_kernelI11Fp32IOFp32WLi512ELi40ELi640EEv26Group_norm_nhwc_fwd_params --------------------------
	.section	.nv.info._Z35group_norm_nhwc_fwd_one_pass_kernelI11Fp32IOFp32WLi512ELi40ELi640EEv26Group_norm_nhwc_fwd_params,"",@"SHT_CUDA_INFO"
	.sectionflags	@""
	.align	4


	//----- nvinfo : EIATTR_CUDA_API_VERSION
	.align		4
        /*0000*/ 	.byte	0x04, 0x37
        /*0002*/ 	.short	(.L_1569 - .L_1568)
.L_1568:
        /*0004*/ 	.word	0x00000082


	//----- nvinfo : EIATTR_SW2861232_WAR
	.align		4
.L_1569:
        /*0008*/ 	.byte	0x01, 0x35
	.zero		2


	//----- nvinfo : EIATTR_PARAM_CBANK
	.align		4
        /*000c*/ 	.byte	0x04, 0x0a
        /*000e*/ 	.short	(.L_1571 - .L_1570)
	.align		4
.L_1570:
        /*0010*/ 	.word	index@(.nv.constant0._Z35group_norm_nhwc_fwd_one_pass_kernelI11Fp32IOFp32WLi512ELi40ELi640EEv26Group_norm_nhwc_fwd_params)
        /*0014*/ 	.short	0x0160
        /*0016*/ 	.short	0x00a0


	//----- nvinfo : EIATTR_CBANK_PARAM_SIZE
	.align		4
.L_1571:
        /*0018*/ 	.byte	0x03, 0x19
        /*001a*/ 	.short	0x00a0


	//----- nvinfo : EIATTR_KPARAM_INFO
	.align		4
        /*001c*/ 	.byte	0x04, 0x17
        /*001e*/ 	.short	(.L_1573 - .L_1572)
.L_1572:
        /*0020*/ 	.word	0x00000000
        /*0024*/ 	.short	0x0000
        /*0026*/ 	.short	0x0000
        /*0028*/ 	.byte	0x00, 0xf0, 0x81, 0x02


	//----- nvinfo : EIATTR_MAXREG_COUNT
	.align		4
.L_1573:
        /*002c*/ 	.byte	0x03, 0x1b
        /*002e*/ 	.short	0x0060


	//----- nvinfo : EIATTR_NUM_BARRIERS
	.align		4
        /*0030*/ 	.byte	0x02, 0x4c
        /*0032*/ 	.byte	0x01
	.zero		1


	//----- nvinfo : EIATTR_MERCURY_ISA_VERSION
	.align		4
        /*0034*/ 	.byte	0x03, 0x5f
        /*0036*/ 	.short	0x0000


	//----- nvinfo : EIATTR_COOP_GROUP_MASK_REGIDS
	.align		4
        /*0038*/ 	.byte	0x04, 0x29
        /*003a*/ 	.short	(.L_1575 - .L_1574)


	//   ....[0]....
.L_1574:
        /*003c*/ 	.word	0xffffffff


	//   ....[1]....
        /*0040*/ 	.word	0xffffffff


	//   ....[2]....
        /*0044*/ 	.word	0xffffffff


	//   ....[3]....
        /*0048*/ 	.word	0xffffffff


	//   ....[4]....
        /*004c*/ 	.word	0xffffffff


	//   ....[5]....
        /*0050*/ 	.word	0xffffffff


	//   ....[6]....
        /*0054*/ 	.word	0xffffffff


	//   ....[7]....
        /*0058*/ 	.word	0xffffffff


	//   ....[8]....
        /*005c*/ 	.word	0xffffffff


	//   ....[9]....
        /*0060*/ 	.word	0xffffffff


	//----- nvinfo : EIATTR_COOP_GROUP_INSTR_OFFSETS
	.align		4
.L_1575:
        /*0064*/ 	.byte	0x04, 0x28
        /*0066*/ 	.short	(.L_1577 - .L_1576)


	//   ....[0]....
.L_1576:
        /*0068*/ 	.word	0x00001770


	//   ....[1]....
        /*006c*/ 	.word	0x00001780


	//   ....[2]....
        /*0070*/ 	.word	0x000017b0


	//   ....[3]....
        /*0074*/ 	.word	0x000017c0


	//   ....[4]....
        /*0078*/ 	.word	0x00001800


	//   ....[5]....
        /*007c*/ 	.word	0x00001810


	//   ....[6]....
        /*0080*/ 	.word	0x00001850


	//   ....[7]....
        /*0084*/ 	.word	0x00001860


	//   ....[8]....
        /*0088*/ 	.word	0x000018a0


	//   ....[9]....
        /*008c*/ 	.word	0x000018b0


	//----- nvinfo : EIATTR_EXIT_INSTR_OFFSETS
	.align		4
.L_1577:
        /*0090*/ 	.byte	0x04, 0x1c
        /*0092*/ 	.short	(.L_1579 - .L_1578)


	//   ....[0]....
.L_1578:
        /*0094*/ 	.word	0x00000060


	//   ....[1]....
        /*0098*/ 	.word	0x00004770


	//----- nvinfo : EIATTR_MAX_THREADS
	.align		4
.L_1579:
        /*009c*/ 	.byte	0x04, 0x05
        /*009e*/ 	.short	(.L_1581 - .L_1580)
.L_1580:
        /*00a0*/ 	.word	0x00000280
        /*00a4*/ 	.word	0x00000001
        /*00a8*/ 	.word	0x00000001


	//----- nvinfo : EIATTR_CRS_STACK_SIZE
	.align		4
.L_1581:
        /*00ac*/ 	.byte	0x04, 0x1e
        /*00ae*/ 	.short	(.L_1583 - .L_1582)
.L_1582:
        /*00b0*/ 	.word	0x00000000
.L_1583:


//--------------------- .nv.info._Z35group_norm_nhwc_fwd_one_pass_kernelI11Fp32IOBf16WLi64ELi40ELi640EEv26Group_norm_nhwc_fwd_params --------------------------
	.section	.nv.info._Z35group_norm_nhwc_fwd_one_pass_kernelI11Fp32IOBf16WLi64ELi40ELi640EEv26Group_norm_nhwc_fwd_params,"",@"SHT_CUDA_INFO"
	.sectionflags	@""
	.align	4


	//----- nvinfo : EIATTR_CUDA_API_VERSION
	.align		4
        /*0000*/ 	.byte	0x04, 0x37
        /*0002*/ 	.short	(.L_1585 - .L_1584)
.L_1584:
        /*0004*/ 	.word	0x00000082


	//----- nvinfo : EIATTR_SW2861232_WAR
	.align		4
.L_1585:
        /*0008*/ 	.byte	0x01, 0x35
	.zero		2


	//----- nvinfo : EIATTR_PARAM_CBANK
	.align		4
        /*000c*/ 	.byte	0x04, 0x0a
        /*000e*/ 	.short	(.L_1587 - .L_1586)
	.align		4
.L_1586:
        /*0010*/ 	.word	index@(.nv.constant0._Z35group_norm_nhwc_fwd_one_pass_kernelI11Fp32IOBf16WLi64ELi40ELi640EEv26Group_norm_nhwc_fwd_params)
        /*0014*/ 	.short	0x0160
        /*0016*/ 	.short	0x00a0


	//----- nvinfo : EIATTR_CBANK_PARAM_SIZE
	.align		4
.L_1587:
        /*0018*/ 	.byte	0x03, 0x19
        /*001a*/ 	.short	0x00a0


	//----- nvinfo : EIATTR_KPARAM_INFO
	.align		4
        /*001c*/ 	.byte	0x04, 0x17
        /*001e*/ 	.short	(.L_1589 - .L_1588)
.L_1588:
        /*0020*/ 	.word	0x00000000
        /*0024*/ 	.short	0x0000
        /*0026*/ 	.short	0x0000
        /*0028*/ 	.byte	0x00, 0xf0, 0x81, 0x02


	//----- nvinfo : EIATTR_MAXREG_COUNT
	.align		4
.L_1589:
        /*002c*/ 	.byte	0x03, 0x1b
        /*002e*/ 	.short	0x0060


	//----- nvinfo : EIATTR_NUM_BARRIERS
	.align		4
        /*0030*/ 	.byte	0x02, 0x4c
        /*0032*/ 	.byte	0x01
	.zero		1


	//----- nvinfo : EIATTR_MERCURY_ISA_VERSION
	.align		4
        /*0034*/ 	.byte	0x03, 0x5f
        /*0036*/ 	.short	0x0000


	//----- nvinfo : EIATTR_COOP_GROUP_MASK_REGIDS
	.align		4
        /*0038*/ 	.byte	0x04, 0x29
        /*003a*/ 	.short	(.L_1591 - .L_1590)


	//   ....[0]....
.L_1590:
        /*003c*/ 	.word	0xffffffff


	//   ....[1]....
        /*0040*/ 	.word	0xffffffff


	//   ....[2]....
        /*0044*/ 	.word	0xffffffff


	//   ....[3]....
        /*0048*/ 	.word	0xffffffff


	//   ....[4]....
        /*004c*/ 	.word	0xffffffff


	//   ....[5]....
        /*0050*/ 	.word	0xffffffff


	//   ....[6]....
        /*0054*/ 	.word	0xffffffff


	//   ....[7]....
        /*0058*/ 	.word	0xffffffff


	//   ....[8]....
        /*005c*/ 	.word	0xffffffff


	//   ....[9]....
        /*0060*/ 	.word	0xffffffff


	//----- nvinfo : EIATTR_COOP_GROUP_INSTR_OFFSETS
	.align		4
.L_1591:
        /*0064*/ 	.byte	0x04, 0x28
        /*0066*/ 	.short	(.L_1593 - .L_1592)


	//   ....[0]....
.L_1592:
        /*0068*/ 	.word	0x00000620


	//   ....[1]....
        /*006c*/ 	.word	0x00000630


	//   ....[2]....
        /*0070*/ 	.word	0x00000660


	//   ....[3]....
        /*0074*/ 	.word	0x00000680


	//   ....[4]....
        /*0078*/ 	.word	0x000006b0


	//   ....[5]....
        /*007c*/ 	.word	0x000006d0


	//   ....[6]....
        /*0080*/ 	.word	0x00000700


	//   ....[7]....
        /*0084*/ 	.word	0x00000720


	//   ....[8]....
        /*0088*/ 	.word	0x00000750


	//   ....[9]....
        /*008c*/ 	.word	0x00000770


	//----- nvinfo : EIATTR_EXIT_INSTR_OFFSETS
	.align		4
.L_1593:
        /*0090*/ 	.byte	0x04, 0x1c
        /*0092*/ 	.short	(.L_1595 - .L_1594)


	//   ....[0]....
.L_1594:
        /*0094*/ 	.word	0x00000060


	//   ....[1]....
        /*0098*/ 	.word	0x00001a50


	//----- nvinfo : EIATTR_MAX_THREADS
	.align		4
.L_1595:
        /*009c*/ 	.byte	0x04, 0x05
        /*009e*/ 	.short	(.L_1597 - .L_1596)
.L_1596:
        /*00a0*/ 	.word	0x00000280
        /*00a4*/ 	.word	0x00000001
        /*00a8*/ 	.word	0x00000001


	//----- nvinfo : EIATTR_CRS_STACK_SIZE
	.align		4
.L_1597:
        /*00ac*/ 	.byte	0x04, 0x1e
        /*00ae*/ 	.short	(.L_1599 - .L_1598)
.L_1598:
        /*00b0*/ 	.word	0x00000000
.L_1599:


//--------------------- .nv.info._Z35group_norm_nhwc_fwd_one_pass_kernelI11Fp32IOBf16WLi128ELi40ELi640EEv26Group_norm_nhwc_fwd_params --------------------------
	.section	.nv.info._Z35group_norm_nhwc_fwd_one_pass_kernelI11Fp32IOBf16WLi128ELi40ELi640EEv26Group_norm_nhwc_fwd_params,"",@"SHT_CUDA_INFO"
	.sectionflags	@""
	.align	4


	//----- nvinfo : EIATTR_CUDA_API_VERSION
	.align		4
        /*0000*/ 	.byte	0x04, 0x37
        /*0002*/ 	.short	(.L_1601 - .L_1600)
.L_1600:
        /*0004*/ 	.word	0x00000082


	//----- nvinfo : EIATTR_SW2861232_WAR
	.align		4
.L_1601:
        /*0008*/ 	.byte	0x01, 0x35
	.zero		2


	//----- nvinfo : EIATTR_PARAM_CBANK
	.align		4
        /*000c*/ 	.byte	0x04, 0x0a
        /*000e*/ 	.short	(.L_1603 - .L_1602)
	.align		4
.L_1602:
        /*0010*/ 	.word	index@(.nv.constant0._Z35group_norm_nhwc_fwd_one_pass_kernelI11Fp32IOBf16WLi128ELi40ELi640EEv26Group_norm_nhwc_fwd_params)
        /*0014*/ 	.short	0x0160
        /*0016*/ 	.short	0x00a0


	//----- nvinfo : EIATTR_CBANK_PARAM_SIZE
	.align		4
.L_1603:
        /*0018*/ 	.byte	0x03, 0x19
        /*001a*/ 	.short	0x00a0


	//----- nvinfo : EIATTR_KPARAM_INFO
	.align		4
        /*001c*/ 	.byte	0x04, 0x17
        /*001e*/ 	.short	(.L_1605 - .L_1604)
.L_1604:
        /*0020*/ 	.word	0x00000000
        /*0024*/ 	.short	0x0000
        /*0026*/ 	.short	0x0000
        /*0028*/ 	.byte	0x00, 0xf0, 0x81, 0x02


	//----- nvinfo : EIATTR_MAXREG_COUNT
	.align		4
.L_1605:
        /*002c*/ 	.byte	0x03, 0x1b
        /*002e*/ 	.short	0x0060


	//----- nvinfo : EIATTR_NUM_BARRIERS
	.align		4
        /*0030*/ 	.byte	0x02, 0x4c
        /*0032*/ 	.byte	0x01
	.zero		1


	//----- nvinfo : EIATTR_MERCURY_ISA_VERSION
	.align		4
        /*0034*/ 	.byte	0x03, 0x5f
        /*0036*/ 	.short	0x0000


	//----- nvinfo : EIATTR_COOP_GROUP_MASK_REGIDS
	.align		4
        /*0038*/ 	.byte	0x04, 0x29
        /*003a*/ 	.short	(.L_1607 - .L_1606)


	//   ....[0]....
.L_1606:
        /*003c*/ 	.word	0xffffffff


	//   ....[1]....
        /*0040*/ 	.word	0xffffffff


	//   ....[2]....
        /*0044*/ 	.word	0xffffffff


	//   ....[3]....
        /*0048*/ 	.word	0xffffffff


	//   ....[4]....
        /*004c*/ 	.word	0xffffffff


	//   ....[5]....
        /*0050*/ 	.word	0xffffffff


	//   ....[6]....
        /*0054*/ 	.word	0xffffffff


	//   ....[7]....
        /*0058*/ 	.word	0xffffffff


	//   ....[8]....
        /*005c*/ 	.word	0xffffffff


	//   ....[9]....
        /*0060*/ 	.word	0xffffffff


	//----- nvinfo : EIATTR_COOP_GROUP_INSTR_OFFSETS
	.align		4
.L_1607:
        /*0064*/ 	.byte	0x04, 0x28
        /*0066*/ 	.short	(.L_1609 - .L_1608)


	//   ....[0]....
.L_1608:
        /*0068*/ 	.word	0x000008a0


	//   ....[1]....
        /*006c*/ 	.word	0x000008b0


	//   ....[2]....
        /*0070*/ 	.word	0x000008e0


	//   ....[3]....
        /*0074*/ 	.word	0x000008f0


	//   ....[4]....
        /*0078*/ 	.word	0x00000930


	//   ....[5]....
        /*007c*/ 	.word	0x00000940


	//   ....[6]....
        /*0080*/ 	.word	0x00000980


	//   ....[7]....
        /*0084*/ 	.word	0x00000990


	//   ....[8]....
        /*0088*/ 	.word	0x000009d0


	//   ....[9]....
        /*008c*/ 	.word	0x000009e0


	//----- nvinfo : EIATTR_EXIT_INSTR_OFFSETS
	.align		4
.L_1609:
        /*0090*/ 	.byte	0x04, 0x1c
        /*0092*/ 	.short	(.L_1611 - .L_1610)


	//   ....[0]....
.L_1610:
        /*0094*/ 	.word	0x00000060


	//   ....[1]....
        /*0098*/ 	.word	0x000020c0


	//----- nvinfo : EIATTR_MAX_THREADS
	.align		4
.L_1611:
        /*009c*/ 	.byte	0x04, 0x05
        /*009e*/ 	.short	(.L_1613 - .L_1612)
.L_1612:
        /*00a0*/ 	.word	0x00000280
        /*00a4*/ 	.word	0x00000001
        /*00a8*/ 	.word	0x00000001


	//----- nvinfo : EIATTR_CRS_STACK_SIZE
	.align		4
.L_1613:
        /*00ac*/ 	.byte	0x04, 0x1e
        /*00ae*/ 	.short	(.L_1615 - .L_1614)
.L_1614:
        /*00b0*/ 	.word	0x00000000
.L_1615:


//--------------------- .nv.info._Z35group_norm_nhwc_fwd_one_pass_kernelI11Fp32IOBf16WLi256ELi40ELi640EEv26Group_norm_nhwc_fwd_params --------------------------
	.section	.nv.info._Z35group_norm_nhwc_fwd_one_pass_kernelI11Fp32IOBf16WLi256ELi40ELi640EEv26Group_norm_nhwc_fwd_params,"",@"SHT_CUDA_INFO"
	.sectionflags	@""
	.align	4


	//----- nvinfo : EIATTR_CUDA_API_VERSION
	.align		4
        /*0000*/ 	.byte	0x04, 0x37
        /*0002*/ 	.short	(.L_1617 - .L_1616)
.L_1616:
        /*0004*/ 	.word	0x00000082


	//----- nvinfo : EIATTR_SW2861232_WAR
	.align		4
.L_1617:
        /*0008*/ 	.byte	0x01, 0x35
	.zero		2


	//----- nvinfo : EIATTR_PARAM_CBANK
	.align		4
        /*000c*/ 	.byte	0x04, 0x0a
        /*000e*/ 	.short	(.L_1619 - .L_1618)
	.align		4
.L_1618:
        /*0010*/ 	.word	index@(.nv.constant0._Z35group_norm_nhwc_fwd_one_pass_kernelI11Fp32IOBf16WLi256ELi40ELi640EEv26Group_norm_nhwc_fwd_params)
        /*0014*/ 	.short	0x0160
        /*0016*/ 	.short	0x00a0


	//----- nvinfo : EIATTR_CBANK_PARAM_SIZE
	.align		4
.L_1619:
        /*0018*/ 	.byte	0x03, 0x19
        /*001a*/ 	.short	0x00a0


	//----- nvinfo : EIATTR_KPARAM_INFO
	.align		4
        /*001c*/ 	.byte	0x04, 0x17
        /*001e*/ 	.short	(.L_1621 - .L_1620)
.L_1620:
        /*0020*/ 	.word	0x00000000
        /*0024*/ 	.short	0x0000
        /*0026*/ 	.short	0x0000
        /*0028*/ 	.byte	0x00, 0xf0, 0x81, 0x02


	//----- nvinfo : EIATTR_MAXREG_COUNT
	.align		4
.L_1621:
        /*002c*/ 	.byte	0x03, 0x1b
        /*002e*/ 	.short	0x0060


	//----- nvinfo : EIATTR_NUM_BARRIERS
	.align		4
        /*0030*/ 	.byte	0x02, 0x4c
        /*0032*/ 	.byte	0x01
	.zero		1


	//----- nvinfo : EIATTR_MERCURY_ISA_VERSION
	.align		4
        /*0034*/ 	.byte	0x03, 0x5f
        /*0036*/ 	.short	0x0000


	//----- nvinfo : EIATTR_COOP_GROUP_MASK_REGIDS
	.align		4
        /*0038*/ 	.byte	0x04, 0x29
        /*003a*/ 	.short	(.L_1623 - .L_1622)


	//   ....[0]....
.L_1622:
        /*003c*/ 	.word	0xffffffff


	//   ....[1]....
        /*0040*/ 	.word	0xffffffff


	//   ....[2]....
        /*0044*/ 	.word	0xffffffff


	//   ....[3]....
        /*0048*/ 	.word	0xffffffff


	//   ....[4]....
        /*004c*/ 	.word	0xffffffff


	//   ....[5]....
        /*0050*/ 	.word	0xffffffff


	//   ....[6]....
        /*0054*/ 	.word	0xffffffff


	//   ....[7]....
        /*0058*/ 	.word	0xffffffff


	//   ....[8]....
        /*005c*/ 	.word	0xffffffff


	//   ....[9]....
        /*0060*/ 	.word	0xffffffff


	//----- nvinfo : EIATTR_COOP_GROUP_INSTR_OFFSETS
	.align		4
.L_1623:
        /*0064*/ 	.byte	0x04, 0x28
        /*0066*/ 	.short	(.L_1625 - .L_1624)


	//   ....[0]....
.L_1624:
        /*0068*/ 	.word	0x00000d90


	//   ....[1]....
        /*006c*/ 	.word	0x00000da0


	//   ....[2]....
        /*0070*/ 	.word	0x00000dd0


	//   ....[3]....
        /*0074*/ 	.word	0x00000de0


	//   ....[4]....
        /*0078*/ 	.word	0x00000e20


	//   ....[5]....
        /*007c*/ 	.word	0x00000e30


	//   ....[6]....
        /*0080*/ 	.word	0x00000e70


	//   ....[7]....
        /*0084*/ 	.word	0x00000e80


	//   ....[8]....
        /*0088*/ 	.word	0x00000ec0


	//   ....[9]....
        /*008c*/ 	.word	0x00000ed0


	//----- nvinfo : EIATTR_EXIT_INSTR_OFFSETS
	.align		4
.L_1625:
        /*0090*/ 	.byte	0x04, 0x1c
        /*0092*/ 	.short	(.L_1627 - .L_1626)


	//   ....[0]....
.L_1626:
        /*0094*/ 	.word	0x00000060


	//   ....[1]....
        /*0098*/ 	.word	0x00002dc0


	//----- nvinfo : EIATTR_MAX_THREADS
	.align		4
.L_1627:
        /*009c*/ 	.byte	0x04, 0x05
        /*009e*/ 	.short	(.L_1629 - .L_1628)
.L_1628:
        /*00a0*/ 	.word	0x00000280
        /*00a4*/ 	.word	0x00000001
        /*00a8*/ 	.word	0x00000001


	//----- nvinfo : EIATTR_CRS_STACK_SIZE
	.align		4
.L_1629:
        /*00ac*/ 	.byte	0x04, 0x1e
        /*00ae*/ 	.short	(.L_1631 - .L_1630)
.L_1630:
        /*00b0*/ 	.word	0x00000000
.L_1631:


//--------------------- .nv.info._Z35group_norm_nhwc_fwd_one_pass_kernelI11Fp32IOBf16WLi512ELi40ELi640EEv26Group_norm_nhwc_fwd_params --------------------------
	.section	.nv.info._Z35group_norm_nhwc_fwd_one_pass_kernelI11Fp32IOBf16WLi512ELi40ELi640EEv26Group_norm_nhwc_fwd_params,"",@"SHT_CUDA_INFO"
	.sectionflags	@""
	.align	4


	//----- nvinfo : EIATTR_CUDA_API_VERSION
	.align		4
        /*0000*/ 	.byte	0x04, 0x37
        /*0002*/ 	.short	(.L_1633 - .L_1632)
.L_1632:
        /*0004*/ 	.word	0x00000082


	//----- nvinfo : EIATTR_SW2861232_WAR
	.align		4
.L_1633:
        /*0008*/ 	.byte	0x01, 0x35
	.zero		2


	//----- nvinfo : EIATTR_PARAM_CBANK
	.align		4
        /*000c*/ 	.byte	0x04, 0x0a
        /*000e*/ 	.short	(.L_1635 - .L_1634)
	.align		4
.L_1634:
        /*0010*/ 	.word	index@(.nv.constant0._Z35group_norm_nhwc_fwd_one_pass_kernelI11Fp32IOBf16WLi512ELi40ELi640EEv26Group_norm_nhwc_fwd_params)
        /*0014*/ 	.short	0x0160
        /*0016*/ 	.short	0x00a0


	//----- nvinfo : EIATTR_CBANK_PARAM_SIZE
	.align		4
.L_1635:
        /*0018*/ 	.byte	0x03, 0x19
        /*001a*/ 	.short	0x00a0


	//----- nvinfo : EIATTR_KPARAM_INFO
	.align		4
        /*001c*/ 	.byte	0x04, 0x17
        /*001e*/ 	.short	(.L_1637 - .L_1636)
.L_1636:
        /*0020*/ 	.word	0x00000000
        /*0024*/ 	.short	0x0000
        /*0026*/ 	.short	0x0000
        /*0028*/ 	.byte	0x00, 0xf0, 0x81, 0x02


	//----- nvinfo : EIATTR_MAXREG_COUNT
	.align		4
.L_1637:
        /*002c*/ 	.byte	0x03, 0x1b
        /*002e*/ 	.short	0x0060


	//----- nvinfo : EIATTR_NUM_BARRIERS
	.align		4
        /*0030*/ 	.byte	0x02, 0x4c
        /*0032*/ 	.byte	0x01
	.zero		1


	//----- nvinfo : EIATTR_MERCURY_ISA_VERSION
	.align		4
        /*0034*/ 	.byte	0x03, 0x5f
        /*0036*/ 	.short	0x0000


	//----- nvinfo : EIATTR_COOP_GROUP_MASK_REGIDS
	.align		4
        /*0038*/ 	.byte	0x04, 0x29
        /*003a*/ 	.short	(.L_1639 - .L_1638)


	//   ....[0]....
.L_1638:
        /*003c*/ 	.word	0xffffffff


	//   ....[1]....
        /*0040*/ 	.word	0xffffffff


	//   ....[2]....
        /*0044*/ 	.word	0xffffffff


	//   ....[3]....
        /*0048*/ 	.word	0xffffffff


	//   ....[4]....
        /*004c*/ 	.word	0xffffffff


	//   ....[5]....
        /*0050*/ 	.word	0xffffffff


	//   ....[6]....
        /*0054*/ 	.word	0xffffffff


	//   ....[7]....
        /*0058*/ 	.word	0xffffffff


	//   ....[8]....
        /*005c*/ 	.word	0xffffffff


	//   ....[9]....
        /*0060*/ 	.word	0xffffffff


	//----- nvinfo : EIATTR_COOP_GROUP_INSTR_OFFSETS
	.align		4
.L_1639:
        /*0064*/ 	.byte	0x04, 0x28
        /*0066*/ 	.short	(.L_1641 - .L_1640)


	//   ....[0]....
.L_1640:
        /*0068*/ 	.word	0x00001760


	//   ....[1]....
        /*006c*/ 	.word	0x00001770


	//   ....[2]....
        /*0070*/ 	.word	0x000017a0


	//   ....[3]....
        /*0074*/ 	.word	0x000017b0


	//   ....[4]....
        /*0078*/ 	.word	0x000017f0


	//   ....[5]....
        /*007c*/ 	.word	0x00001800


	//   ....[6]....
        /*0080*/ 	.word	0x00001840


	//   ....[7]....
        /*0084*/ 	.word	0x00001850


	//   ....[8]....
        /*0088*/ 	.word	0x00001890


	//   ....[9]....
        /*008c*/ 	.word	0x000018a0


	//----- nvinfo : EIATTR_EXIT_INSTR_OFFSETS
	.align		4
.L_1641:
        /*0090*/ 	.byte	0x04, 0x1c
        /*0092*/ 	.short	(.L_1643 - .L_1642)


	//   ....[0]....
.L_1642:
        /*0094*/ 	.word	0x00000060


	//   ....[1]....
        /*0098*/ 	.word	0x000047c0


	//----- nvinfo : EIATTR_MAX_THREADS
	.align		4
.L_1643:
        /*009c*/ 	.byte	0x04, 0x05
        /*009e*/ 	.short	(.L_1645 - .L_1644)
.L_1644:
        /*00a0*/ 	.word	0x00000280
        /*00a4*/ 	.word	0x00000001
        /*00a8*/ 	.word	0x00000001


	//----- nvinfo : EIATTR_CRS_STACK_SIZE
	.align		4
.L_1645:
        /*00ac*/ 	.byte	0x04, 0x1e
        /*00ae*/ 	.short	(.L_1647 - .L_1646)
.L_1646:
        /*00b0*/ 	.word	0x00000000
.L_1647:


//--------------------- .nv.info._Z35group_norm_nhwc_fwd_one_pass_kernelI11Fp32IOFp16WLi64ELi40ELi640EEv26Group_norm_nhwc_fwd_params --------------------------
	.section	.nv.info._Z35group_norm_nhwc_fwd_one_pass_kernelI11Fp32IOFp16WLi64ELi40ELi640EEv26Group_norm_nhwc_fwd_params,"",@"SHT_CUDA_INFO"
	.sectionflags	@""
	.align	4


	//----- nvinfo : EIATTR_CUDA_API_VERSION
	.align		4
        /*0000*/ 	.byte	0x04, 0x37
        /*0002*/ 	.short	(.L_1649 - .L_1648)
.L_1648:
        /*0004*/ 	.word	0x00000082


	//----- nvinfo : EIATTR_SW2861232_WAR
	.align		4
.L_1649:
        /*0008*/ 	.byte	0x01, 0x35
	.zero		2


	//----- nvinfo : EIATTR_PARAM_CBANK
	.align		4
        /*000c*/ 	.byte	0x04, 0x0a
        /*000e*/ 	.short	(.L_1651 - .L_1650)
	.align		4
.L_1650:
        /*0010*/ 	.word	index@(.nv.constant0._Z35group_norm_nhwc_fwd_one_pass_kernelI11Fp32IOFp16WLi64ELi40ELi640EEv26Group_norm_nhwc_fwd_params)
        /*0014*/ 	.short	0x0160
        /*0016*/ 	.short	0x00a0


	//----- nvinfo : EIATTR_CBANK_PARAM_SIZE
	.align		4
.L_1651:
        /*0018*/ 	.byte	0x03, 0x19
        /*001a*/ 	.short	0x00a0


	//----- nvinfo : EIATTR_KPARAM_INFO
	.align		4
        /*001c*/ 	.byte	0x04, 0x17
        /*001e*/ 	.short	(.L_1653 - .L_1652)
.L_1652:
        /*0020*/ 	.word	0x00000000
        /*0024*/ 	.short	0x0000
        /*0026*/ 	.short	0x0000
        /*0028*/ 	.byte	0x00, 0xf0, 0x81, 0x02


	//----- nvinfo : EIATTR_MAXREG_COUNT
	.align		4
.L_1653:
        /*002c*/ 	.byte	0x03, 0x1b
        /*002e*/ 	.short	0x0060


	//----- nvinfo : EIATTR_NUM_BARRIERS
	.align		4
        /*0030*/ 	.byte	0x02, 0x4c
        /*0032*/ 	.byte	0x01
	.zero		1


	//----- nvinfo : EIATTR_MERCURY_ISA_VERSION
	.align		4
        /*0034*/ 	.byte	0x03, 0x5f
        /*0036*/ 	.short	0x0000


	//----- nvinfo : EIATTR_COOP_GROUP_MASK_REGIDS
	.align		4
        /*0038*/ 	.byte	0x04, 0x29
        /*003a*/ 	.short	(.L_1655 - .L_1654)


	//   ....[0]....
.L_1654:
        /*003c*/ 	.word	0xffffffff


	//   ....[1]....
        /*0040*/ 	.word	0xffffffff


	//   ....[2]....
        /*0044*/ 	.word	0xffffffff


	//   ....[3]....
        /*0048*/ 	.word	0xffffffff


	//   ....[4]....
        /*004c*/ 	.word	0xffffffff


	//   ....[5]....
        /*0050*/ 	.word	0xffffffff


	//   ....[6]....
        /*0054*/ 	.word	0xffffffff


	//   ....[7]....
        /*0058*/ 	.word	0xffffffff


	//   ....[8]....
        /*005c*/ 	.word	0xffffffff


	//   ....[9]....
        /*0060*/ 	.word	0xffffffff


	//----- nvinfo : EIATTR_COOP_GROUP_INSTR_OFFSETS
	.align		4
.L_1655:
        /*0064*/ 	.byte	0x04, 0x28
        /*0066*/ 	.short	(.L_1657 - .L_1656)


	//   ....[0]....
.L_1656:
        /*0068*/ 	.word	0x00000620


	//   ....[1]....
        /*006c*/ 	.word	0x00000630


	//   ....[2]....
        /*0070*/ 	.word	0x00000660


	//   ....[3]....
        /*0074*/ 	.word	0x00000680


	//   ....[4]....
        /*0078*/ 	.word	0x000006b0


	//   ....[5]....
        /*007c*/ 	.word	0x000006d0


	//   ....[6]....
        /*0080*/ 	.word	0x00000700


	//   ....[7]....
        /*0084*/ 	.word	0x00000720


	//   ....[8]....
        /*0088*/ 	.word	0x00000750


	//   ....[9]....
        /*008c*/ 	.word	0x00000770


	//----- nvinfo : EIATTR_EXIT_INSTR_OFFSETS
	.align		4
.L_1657:
        /*0090*/ 	.byte	0x04, 0x1c
        /*0092*/ 	.short	(.L_1659 - .L_1658)


	//   ....[0]....
.L_1658:
        /*0094*/ 	.word	0x00000060


	//   ....[1]....
        /*0098*/ 	.word	0x00001a50


	//----- nvinfo : EIATTR_MAX_THREADS
	.align		4
.L_1659:
        /*009c*/ 	.byte	0x04, 0x05
        /*009e*/ 	.short	(.L_1661 - .L_1660)
.L_1660:
        /*00a0*/ 	.word	0x00000280
        /*00a4*/ 	.word	0x00000001
        /*00a8*/ 	.word	0x00000001


	//----- nvinfo : EIATTR_CRS_STACK_SIZE
	.align		4
.L_1661:
        /*00ac*/ 	.byte	0x04, 0x1e
        /*00ae*/ 	.short	(.L_1663 - .L_1662)
.L_1662:
        /*00b0*/ 	.word	0x00000000
.L_1663:


//--------------------- .nv.info._Z35group_norm_nhwc_fwd_one_pass_kernelI11Fp32IOFp16WLi128ELi40ELi640EEv26Group_norm_nhwc_fwd_params --------------------------
	.section	.nv.info._Z35group_norm_nhwc_fwd_one_pass_kernelI11Fp32IOFp16WLi128ELi40ELi640EEv26Group_norm_nhwc_fwd_params,"",@"SHT_CUDA_INFO"
	.sectionflags	@""
	.align	4


	//----- nvinfo : EIATTR_CUDA_API_VERSION
	.align		4
        /*0000*/ 	.byte	0x04, 0x37
        /*0002*/ 	.short	(.L_1665 - .L_1664)
.L_1664:
        /*0004*/ 	.word	0x00000082


	//----- nvinfo : EIATTR_SW2861232_WAR
	.align		4
.L_1665:
        /*0008*/ 	.byte	0x01, 0x35
	.zero		2


	//----- nvinfo : EIATTR_PARAM_CBANK
	.align		4
        /*000c*/ 	.byte	0x04, 0x0a
        /*000e*/ 	.short	(.L_1667 - .L_1666)
	.align		4
.L_1666:
        /*0010*/ 	.word	index@(.nv.constant0._Z35group_norm_nhwc_fwd_one_pass_kernelI11Fp32IOFp16WLi128ELi40ELi640EEv26Group_norm_nhwc_fwd_params)
        /*0014*/ 	.short	0x0160
        /*0016*/ 	.short	0x00a0


	//----- nvinfo : EIATTR_CBANK_PARAM_SIZE
	.align		4
.L_1667:
        /*0018*/ 	.byte	0x03, 0x19
        /*001a*/ 	.short	0x00a0


	//----- nvinfo : EIATTR_KPARAM_INFO
	.align		4
        /*001c*/ 	.byte	0x04, 0x17
        /*001e*/ 	.short	(.L_1669 - .L_1668)
.L_1668:
        /*0020*/ 	.word	0x00000000
        /*0024*/ 	.short	0x0000
        /*0026*/ 	.short	0x0000
        /*0028*/ 	.byte	0x00, 0xf0, 0x81, 0x02


	//----- nvinfo : EIATTR_MAXREG_COUNT
	.align		4
.L_1669:
        /*002c*/ 	.byte	0x03, 0x1b
        /*002e*/ 	.short	0x0060


	//----- nvinfo : EIATTR_NUM_BARRIERS
	.align		4
        /*0030*/ 	.byte	0x02, 0x4c
        /*0032*/ 	.byte	0x01
	.zero		1


	//----- nvinfo : EIATTR_MERCURY_ISA_VERSION
	.align		4
        /*0034*/ 	.byte	0x03, 0x5f
        /*0036*/ 	.short	0x0000


	//----- nvinfo : EIATTR_COOP_GROUP_MASK_REGIDS
	.align		4
        /*0038*/ 	.byte	0x04, 0x29
        /*003a*/ 	.short	(.L_1671 - .L_1670)


	//   ....[0]....
.L_1670:
        /*003c*/ 	.word	0xffffffff


	//   ....[1]....
        /*0040*/ 	.word	0xffffffff


	//   ....[2]....
        /*0044*/ 	.word	0xffffffff


	//   ....[3]....
        /*0048*/ 	.word	0xffffffff


	//   ....[4]....
        /*004c*/ 	.word	0xffffffff


	//   ....[5]....
        /*0050*/ 	.word	0xffffffff


	//   ....[6]....
        /*0054*/ 	.word	0xffffffff


	//   ....[7]....
        /*0058*/ 	.word	0xffffffff


	//   ....[8]....
        /*005c*/ 	.word	0xffffffff


	//   ....[9]....
        /*0060*/ 	.word	0xffffffff


	//----- nvinfo : EIATTR_COOP_GROUP_INSTR_OFFSETS
	.align		4
.L_1671:
        /*0064*/ 	.byte	0x04, 0x28
        /*0066*/ 	.short	(.L_1673 - .L_1672)


	//   ....[0]....
.L_1672:
        /*0068*/ 	.word	0x000008a0


	//   ....[1]....
        /*006c*/ 	.word	0x000008b0


	//   ....[2]....
        /*0070*/ 	.word	0x000008e0


	//   ....[3]....
        /*0074*/ 	.word	0x000008f0


	//   ....[4]....
        /*0078*/ 	.word	0x00000930


	//   ....[5]....
        /*007c*/ 	.word	0x00000940


	//   ....[6]....
        /*0080*/ 	.word	0x00000980


	//   ....[7]....
        /*0084*/ 	.word	0x00000990


	//   ....[8]....
        /*0088*/ 	.word	0x000009d0


	//   ....[9]....
        /*008c*/ 	.word	0x000009e0


	//----- nvinfo : EIATTR_EXIT_INSTR_OFFSETS
	.align		4
.L_1673:
        /*0090*/ 	.byte	0x04, 0x1c
        /*0092*/ 	.short	(.L_1675 - .L_1674)


	//   ....[0]....
.L_1674:
        /*0094*/ 	.word	0x00000060


	//   ....[1]....
        /*0098*/ 	.word	0x000020c0


	//----- nvinfo : EIATTR_MAX_THREADS
	.align		4
.L_1675:
        /*009c*/ 	.byte	0x04, 0x05
        /*009e*/ 	.short	(.L_1677 - .L_1676)
.L_1676:
        /*00a0*/ 	.word	0x00000280
        /*00a4*/ 	.word	0x00000001
        /*00a8*/ 	.word	0x00000001


	//----- nvinfo : EIATTR_CRS_STACK_SIZE
	.align		4
.L_1677:
        /*00ac*/ 	.byte	0x04, 0x1e
        /*00ae*/ 	.short	(.L_1679 - .L_1678)
.L_1678:
        /*00b0*/ 	.word	0x00000000
.L_1679:


//--------------------- .nv.info._Z35group_norm_nhwc_fwd_one_pass_kernelI11Fp32IOFp16WLi256ELi40ELi640EEv26Group_norm_nhwc_fwd_params --------------------------
	.section	.nv.info._Z35group_norm_nhwc_fwd_one_pass_kernelI11Fp32IOFp16WLi256ELi40ELi640EEv26Group_norm_nhwc_fwd_params,"",@"SHT_CUDA_INFO"
	.sectionflags	@""
	.align	4


	//----- nvinfo : EIATTR_CUDA_API_VERSION
	.align		4
        /*0000*/ 	.byte	0x04, 0x37
        /*0002*/ 	.short	(.L_1681 - .L_1680)
.L_1680:
        /*0004*/ 	.word	0x00000082


	//----- nvinfo : EIATTR_SW2861232_WAR
	.align		4
.L_1681:
        /*0008*/ 	.byte	0x01, 0x35
	.zero		2


	//----- nvinfo : EIATTR_PARAM_CBANK
	.align		4
        /*000c*/ 	.byte	0x04, 0x0a
        /*000e*/ 	.short	(.L_1683 - .L_1682)
	.align		4
.L_1682:
        /*0010*/ 	.word	index@(.nv.constant0._Z35group_norm_nhwc_fwd_one_pass_kernelI11Fp32IOFp16WLi256ELi40ELi640EEv26Group_norm_nhwc_fwd_params)
        /*0014*/ 	.short	0x0160
        /*0016*/ 	.short	0x00a0


	//----- nvinfo : EIATTR_CBANK_PARAM_SIZE
	.align		4
.L_1683:
        /*0018*/ 	.byte	0x03, 0x19
        /*001a*/ 	.short	0x00a0


	//----- nvinfo : EIATTR_KPARAM_INFO
	.align		4
        /*001c*/ 	.byte	0x04, 0x17
        /*001e*/ 	.short	(.L_1685 - .L_1684)
.L_1684:
        /*0020*/ 	.word	0x00000000
        /*0024*/ 	.short	0x0000
        /*0026*/ 	.short	0x0000
        /*0028*/ 	.byte	0x00, 0xf0, 0x81, 0x02


	//----- nvinfo : EIATTR_MAXREG_COUNT
	.align		4
.L_1685:
        /*002c*/ 	.byte	0x03, 0x1b
        /*002e*/ 	.short	0x0060


	//----- nvinfo : EIATTR_NUM_BARRIERS
	.align		4
        /*0030*/ 	.byte	0x02, 0x4c
        /*0032*/ 	.byte	0x01
	.zero		1


	//----- nvinfo : EIATTR_MERCURY_ISA_VERSION
	.align		4
        /*0034*/ 	.byte	0x03, 0x5f
        /*0036*/ 	.short	0x0000


	//----- nvinfo : EIATTR_COOP_GROUP_MASK_REGIDS
	.align		4
        /*0038*/ 	.byte	0x04, 0x29
        /*003a*/ 	.short	(.L_1687 - .L_1686)


	//   ....[0]....
.L_1686:
        /*003c*/ 	.word	0xffffffff


	//   ....[1]....
        /*0040*/ 	.word	0xffffffff


	//   ....[2]....
        /*0044*/ 	.word	0xffffffff


	//   ....[3]....
        /*0048*/ 	.word	0xffffffff


	//   ....[4]....
        /*004c*/ 	.word	0xffffffff


	//   ....[5]....
        /*0050*/ 	.word	0xffffffff


	//   ....[6]....
        /*0054*/ 	.word	0xffffffff


	//   ....[7]....
        /*0058*/ 	.word	0xffffffff


	//   ....[8]....
        /*005c*/ 	.word	0xffffffff


	//   ....[9]....
        /*0060*/ 	.word	0xffffffff


	//----- nvinfo : EIATTR_COOP_GROUP_INSTR_OFFSETS
	.align		4
.L_1687:
        /*0064*/ 	.byte	0x04, 0x28
        /*0066*/ 	.short	(.L_1689 - .L_1688)


	//   ....[0]....
.L_1688:
        /*0068*/ 	.word	0x00000d90


	//   ....[1]....
        /*006c*/ 	.word	0x00000da0


	//   ....[2]....
        /*0070*/ 	.word	0x00000dd0


	//   ....[3]....
        /*0074*/ 	.word	0x00000de0


	//   ....[4]....
        /*0078*/ 	.word	0x00000e20


	//   ....[5]....
        /*007c*/ 	.word	0x00000e30


	//   ....[6]....
        /*0080*/ 	.word	0x00000e70


	//   ....[7]....
        /*0084*/ 	.word	0x00000e80


	//   ....[8]....
        /*0088*/ 	.word	0x00000ec0


	//   ....[9]....
        /*008c*/ 	.word	0x00000ed0


	//----- nvinfo : EIATTR_EXIT_INSTR_OFFSETS
	.align		4
.L_1689:
        /*0090*/ 	.byte	0x04, 0x1c
        /*0092*/ 	.short	(.L_1691 - .L_1690)


	//   ....[0]....
.L_1690:
        /*0094*/ 	.word	0x00000060


	//   ....[1]....
        /*0098*/ 	.word	0x00002dc0


	//----- nvinfo : EIATTR_MAX_THREADS
	.align		4
.L_1691:
        /*009c*/ 	.byte	0x04, 0x05
        /*009e*/ 	.short	(.L_1693 - .L_1692)
.L_1692:
        /*00a0*/ 	.word	0x00000280
        /*00a4*/ 	.word	0x00000001
        /*00a8*/ 	.word	0x00000001


	//----- nvinfo : EIATTR_CRS_STACK_SIZE
	.align		4
.L_1693:
        /*00ac*/ 	.byte	0x04, 0x1e
        /*00ae*/ 	.short	(.L_1695 - .L_1694)
.L_1694:
        /*00b0*/ 	.word	0x00000000
.L_1695:


//--------------------- .nv.info._Z35group_norm_nhwc_fwd_one_pass_kernelI11Fp32IOFp16WLi512ELi40ELi640EEv26Group_norm_nhwc_fwd_params --------------------------
	.section	.nv.info._Z35group_norm_nhwc_fwd_one_pass_kernelI11Fp32IOFp16WLi512ELi40ELi640EEv26Group_norm_nhwc_fwd_params,"",@"SHT_CUDA_INFO"
	.sectionflags	@""
	.align	4


	//----- nvinfo : EIATTR_CUDA_API_VERSION
	.align		4
        /*0000*/ 	.byte	0x04, 0x37
        /*0002*/ 	.short	(.L_1697 - .L_1696)
.L_1696:
        /*0004*/ 	.word	0x00000082


	//----- nvinfo : EIATTR_SW2861232_WAR
	.align		4
.L_1697:
        /*0008*/ 	.byte	0x01, 0x35
	.zero		2


	//----- nvinfo : EIATTR_PARAM_CBANK
	.align		4
        /*000c*/ 	.byte	0x04, 0x0a
        /*000e*/ 	.short	(.L_1699 - .L_1698)
	.align		4
.L_1698:
        /*0010*/ 	.word	index@(.nv.constant0._Z35group_norm_nhwc_fwd_one_pass_kernelI11Fp32IOFp16WLi512ELi40ELi640EEv26Group_norm_nhwc_fwd_params)
        /*0014*/ 	.short	0x0160
        /*0016*/ 	.short	0x00a0


	//----- nvinfo : EIATTR_CBANK_PARAM_SIZE
	.align		4
.L_1699:
        /*0018*/ 	.byte	0x03, 0x19
        /*001a*/ 	.short	0x00a0


	//----- nvinfo : EIATTR_KPARAM_INFO
	.align		4
        /*001c*/ 	.byte	0x04, 0x17
        /*001e*/ 	.short	(.L_1701 - .L_1700)
.L_1700:
        /*0020*/ 	.word	0x00000000
        /*0024*/ 	.short	0x0000
        /*0026*/ 	.short	0x0000
        /*0028*/ 	.byte	0x00, 0xf0, 0x81, 0x02


	//----- nvinfo : EIATTR_MAXREG_COUNT
	.align		4
.L_1701:
        /*002c*/ 	.byte	0x03, 0x1b
        /*002e*/ 	.short	0x0060


	//----- nvinfo : EIATTR_NUM_BARRIERS
	.align		4
        /*0030*/ 	.byte	0x02, 0x4c
        /*0032*/ 	.byte	0x01
	.zero		1


	//----- nvinfo : EIATTR_MERCURY_ISA_VERSION
	.align		4
        /*0034*/ 	.byte	0x03, 0x5f
        /*0036*/ 	.short	0x0000


	//----- nvinfo : EIATTR_COOP_GROUP_MASK_REGIDS
	.align		4
        /*0038*/ 	.byte	0x04, 0x29
        /*003a*/ 	.short	(.L_1703 - .L_1702)


	//   ....[0]....
.L_1702:
        /*003c*/ 	.word	0xffffffff


	//   ....[1]....
        /*0040*/ 	.word	0xffffffff


	//   ....[2]....
        /*0044*/ 	.word	0xffffffff


	//   ....[3]....
        /*0048*/ 	.word	0xffffffff


	//   ....[4]....
        /*004c*/ 	.word	0xffffffff


	//   ....[5]....
        /*0050*/ 	.word	0xffffffff


	//   ....[6]....
        /*0054*/ 	.word	0xffffffff


	//   ....[7]....
        /*0058*/ 	.word	0xffffffff


	//   ....[8]....
        /*005c*/ 	.word	0xffffffff


	//   ....[9]....
        /*0060*/ 	.word	0xffffffff


	//----- nvinfo : EIATTR_COOP_GROUP_INSTR_OFFSETS
	.align		4
.L_1703:
        /*0064*/ 	.byte	0x04, 0x28
        /*0066*/ 	.short	(.L_1705 - .L_1704)


	//   ....[0]....
.L_1704:
        /*0068*/ 	.word	0x00001760


	//   ....[1]....
        /*006c*/ 	.word	0x00001770


	//   ....[2]....
        /*0070*/ 	.word	0x000017a0


	//   ....[3]....
        /*0074*/ 	.word	0x000017b0


	//   ....[4]....
        /*0078*/ 	.word	0x000017f0


	//   ....[5]....
        /*007c*/ 	.word	0x00001800


	//   ....[6]....
        /*0080*/ 	.word	0x00001840


	//   ....[7]....
        /*0084*/ 	.word	0x00001850


	//   ....[8]....
        /*0088*/ 	.word	0x00001890


	//   ....[9]....
        /*008c*/ 	.word	0x000018a0


	//----- nvinfo : EIATTR_EXIT_INSTR_OFFSETS
	.align		4
.L_1705:
        /*0090*/ 	.byte	0x04, 0x1c
        /*0092*/ 	.short	(.L_1707 - .L_1706)


	//   ....[0]....
.L_1706:
        /*0094*/ 	.word	0x00000060


	//   ....[1]....
        /*0098*/ 	.word	0x000047c0


	//----- nvinfo : EIATTR_MAX_THREADS
	.align		4
.L_1707:
        /*009c*/ 	.byte	0x04, 0x05
        /*009e*/ 	.short	(.L_1709 - .L_1708)
.L_1708:
        /*00a0*/ 	.word	0x00000280
        /*00a4*/ 	.word	0x00000001
        /*00a8*/ 	.word	0x00000001


	//----- nvinfo : EIATTR_CRS_STACK_SIZE
	.align		4
.L_1709:
        /*00ac*/ 	.byte	0x04, 0x1e
        /*00ae*/ 	.short	(.L_1711 - .L_1710)
.L_1710:
        /*00b0*/ 	.word	0x00000000
.L_1711:


//--------------------- .nv.callgraph             --------------------------
	.section	.nv.callgraph,"",@"SHT_CUDA_CALLGRAPH"
	.align	4
	.sectionentsize	8
	.align		4
        /*0000*/ 	.word	0x00000000
	.align		4
        /*0004*/ 	.word	0xffffffff
	.align		4
        /*0008*/ 	.word	0x00000000
	.align		4
        /*000c*/ 	.word	0xfffffffe
	.align		4
        /*0010*/ 	.word	0x00000000
	.align		4
        /*0014*/ 	.word	0xfffffffd
	.align		4
        /*0018*/ 	.word	0x00000000
	.align		4
        /*001c*/ 	.word	0xfffffffc


//--------------------- .nv.rel.action            --------------------------
	.section	.nv.rel.action,"",@"SHT_CUDA_RELOCINFO"
	.align	8
	.sectionentsize	8
        /*0000*/ 	.byte	0x73, 0x00, 0x00, 0x00, 0x00, 0x00, 0x00, 0x00, 0x00, 0x00, 0x00, 0x11, 0x25, 0x00, 0x05, 0x36


//--------------------- .nv.constant4             --------------------------
	.section	.nv.constant4,"a",@progbits
	.align	8
	.align		8
.nv.constant4:
        /*0000*/ 	.dword	_ZN61_INTERNAL_09d2a404_30_group_norm_nhwc_one_pass_40_cu_c3adb94c4cuda3std3__45__cpo5beginE
	.align		8
        /*0008*/ 	.dword	_ZN61_INTERNAL_09d2a404_30_group_norm_nhwc_one_pass_40_cu_c3adb94c4cuda3std3__45__cpo3endE
	.align		8
        /*0010*/ 	.dword	_ZN61_INTERNAL_09d2a404_30_group_norm_nhwc_one_pass_40_cu_c3adb94c4cuda3std3__45__cpo6cbeginE
	.align		8
        /*0018*/ 	.dword	_ZN61_INTERNAL_09d2a404_30_group_norm_nhwc_one_pass_40_cu_c3adb94c4cuda3std3__45__cpo4cendE
	.align		8
        /*0020*/ 	.dword	_ZN61_INTERNAL_09d2a404_30_group_norm_nhwc_one_pass_40_cu_c3adb94c4cuda3std3__45__cpo6rbeginE
	.align		8
        /*0028*/ 	.dword	_ZN61_INTERNAL_09d2a404_30_group_norm_nhwc_one_pass_40_cu_c3adb94c4cuda3std3__45__cpo4rendE
	.align		8
        /*0030*/ 	.dword	_ZN61_INTERNAL_09d2a404_30_group_norm_nhwc_one_pass_40_cu_c3adb94c4cuda3std3__45__cpo7crbeginE
	.align		8
        /*0038*/ 	.dword	_ZN61_INTERNAL_09d2a404_30_group_norm_nhwc_one_pass_40_cu_c3adb94c4cuda3std3__45__cpo5crendE
	.align		8
        /*0040*/ 	.dword	_ZN61_INTERNAL_09d2a404_30_group_norm_nhwc_one_pass_40_cu_c3adb94c4cuda3std3__463_GLOBAL__N__09d2a404_30_group_norm_nhwc_one_pass_40_cu_c3adb94c6ignoreE
	.align		8
        /*0048*/ 	.dword	_ZN61_INTERNAL_09d2a404_30_group_norm_nhwc_one_pass_40_cu_c3adb94c4cuda3std3__419piecewise_constructE
	.align		8
        /*0050*/ 	.dword	_ZN61_INTERNAL_09d2a404_30_group_norm_nhwc_one_pass_40_cu_c3adb94c4cuda3std3__48in_placeE
	.align		8
        /*0058*/ 	.dword	_ZN61_INTERNAL_09d2a404_30_group_norm_nhwc_one_pass_40_cu_c3adb94c4cuda3std3__420unreachable_sentinelE
	.align		8
        /*0060*/ 	.dword	_ZN61_INTERNAL_09d2a404_30_group_norm_nhwc_one_pass_40_cu_c3adb94c4cuda3std3__47nulloptE
	.align		8
        /*0068*/ 	.dword	_ZN61_INTERNAL_09d2a404_30_group_norm_nhwc_one_pass_40_cu_c3adb94c4cuda3std3__48unexpectE
	.align		8
        /*0070*/ 	.dword	_ZN61_INTERNAL_09d2a404_30_group_norm_nhwc_one_pass_40_cu_c3adb94c4cuda3std6ranges3__45__cpo4swapE
	.align		8
        /*0078*/ 	.dword	_ZN61_INTERNAL_09d2a404_30_group_norm_nhwc_one_pass_40_cu_c3adb94c4cuda3std6ranges3__45__cpo9iter_moveE
	.align		8
        /*0080*/ 	.dword	_ZN61_INTERNAL_09d2a404_30_group_norm_nhwc_one_pass_40_cu_c3adb94c4cuda3std6ranges3__45__cpo5beginE
	.align		8
        /*0088*/ 	.dword	_ZN61_INTERNAL_09d2a404_30_group_norm_nhwc_one_pass_40_cu_c3adb94c4cuda3std6ranges3__45__cpo3endE
	.align		8
        /*0090*/ 	.dword	_ZN61_INTERNAL_09d2a404_30_group_norm_nhwc_one_pass_40_cu_c3adb94c4cuda3std6ranges3__45__cpo6cbeginE
	.align		8
        /*0098*/ 	.dword	_ZN61_INTERNAL_09d2a404_30_group_norm_nhwc_one_pass_40_cu_c3adb94c4cuda3std6ranges3__45__cpo4cendE
	.align		8
        /*00a0*/ 	.dword	_ZN61_INTERNAL_09d2a404_30_group_norm_nhwc_one_pass_40_cu_c3adb94c4cuda3std6ranges3__45__cpo7advanceE
	.align		8
        /*00a8*/ 	.dword	_ZN61_INTERNAL_09d2a404_30_group_norm_nhwc_one_pass_40_cu_c3adb94c4cuda3std6ranges3__45__cpo9iter_swapE
	.align		8
        /*00b0*/ 	.dword	_ZN61_INTERNAL_09d2a404_30_group_norm_nhwc_one_pass_40_cu_c3adb94c4cuda3std6ranges3__45__cpo4nextE
	.align		8
        /*00b8*/ 	.dword	_ZN61_INTERNAL_09d2a404_30_group_norm_nhwc_one_pass_40_cu_c3adb94c4cuda3std6ranges3__45__cpo4prevE
	.align		8
        /*00c0*/ 	.dword	_ZN61_INTERNAL_09d2a404_30_group_norm_nhwc_one_pass_40_cu_c3adb94c4cuda3std6ranges3__45__cpo4dataE
	.align		8
        /*00c8*/ 	.dword	_ZN61_INTERNAL_09d2a404_30_group_norm_nhwc_one_pass_40_cu_c3adb94c4cuda3std6ranges3__45__cpo5cdataE
	.align		8
        /*00d0*/ 	.dword	_ZN61_INTERNAL_09d2a404_30_group_norm_nhwc_one_pass_40_cu_c3adb94c4cuda3std6ranges3__45__cpo4sizeE
	.align		8
        /*00d8*/ 	.dword	_ZN61_INTERNAL_09d2a404_30_group_norm_nhwc_one_pass_40_cu_c3adb94c4cuda3std6ranges3__45__cpo5ssizeE
	.align		8
        /*00e0*/ 	.dword	_ZN61_INTERNAL_09d2a404_30_group_norm_nhwc_one_pass_40_cu_c3adb94c4cuda3std6ranges3__45__cpo8distanceE
	.align		8
        /*00e8*/ 	.dword	_ZN61_INTERNAL_09d2a404_30_group_norm_nhwc_one_pass_40_cu_c3adb94c6thrust23THRUST_300001_SM_800_NS6system6detail10sequential3seqE
	.align		8
        /*00f0*/ 	.dword	_ZN61_INTERNAL_09d2a404_30_group_norm_nhwc_one_pass_40_cu_c3adb94c6thrust23THRUST_300001_SM_800_NS12placeholders2_1E
	.align		8
        /*00f8*/ 	.dword	_ZN61_INTERNAL_09d2a404_30_group_norm_nhwc_one_pass_40_cu_c3adb94c6thrust23THRUST_300001_SM_800_NS12placeholders2_2E
	.align		8
        /*0100*/ 	.dword	_ZN61_INTERNAL_09d2a404_30_group_norm_nhwc_one_pass_40_cu_c3adb94c6thrust23THRUST_300001_SM_800_NS12placeholders2_3E
	.align		8
        /*0108*/ 	.dword	_ZN61_INTERNAL_09d2a404_30_group_norm_nhwc_one_pass_40_cu_c3adb94c6thrust23THRUST_300001_SM_800_NS12placeholders2_4E
	.align		8
        /*0110*/ 	.dword	_ZN61_INTERNAL_09d2a404_30_group_norm_nhwc_one_pass_40_cu_c3adb94c6thrust23THRUST_300001_SM_800_NS12placeholders2_5E
	.align		8
        /*0118*/ 	.dword	_ZN61_INTERNAL_09d2a404_30_group_norm_nhwc_one_pass_40_cu_c3adb94c6thrust23THRUST_300001_SM_800_NS12placeholders2_6E
	.align		8
        /*0120*/ 	.dword	_ZN61_INTERNAL_09d2a404_30_group_norm_nhwc_one_pass_40_cu_c3adb94c6thrust23THRUST_300001_SM_800_NS12placeholders2_7E
	.align		8
        /*0128*/ 	.dword	_ZN61_INTERNAL_09d2a404_30_group_norm_nhwc_one_pass_40_cu_c3adb94c6thrust23THRUST_300001_SM_800_NS12placeholders2_8E
	.align		8
        /*0130*/ 	.dword	_ZN61_INTERNAL_09d2a404_30_group_norm_nhwc_one_pass_40_cu_c3adb94c6thrust23THRUST_300001_SM_800_NS12placeholders2_9E
	.align		8
        /*0138*/ 	.dword	_ZN61_INTERNAL_09d2a404_30_group_norm_nhwc_one_pass_40_cu_c3adb94c6thrust23THRUST_300001_SM_800_NS12placeholders3_10E


//--------------------- .nv.constant0._ZN3cub17CUB_300001_SM_8006detail11EmptyKernelIvEEvv --------------------------
	.section	.nv.constant0._ZN3cub17CUB_300001_SM_8006detail11EmptyKernelIvEEvv,"a",@progbits
	.sectionflags	@""
	.align	4
.nv.constant0._ZN3cub17CUB_300001_SM_8006detail11EmptyKernelIvEEvv:
	.zero		352


//--------------------- .nv.constant0._Z35group_norm_nhwc_bwd_one_pass_kernelI11Bf16IOFp32WLi64ELi40ELi640EEv26Group_norm_nhwc_bwd_params --------------------------
	.section	.nv.constant0._Z35group_norm_nhwc_bwd_one_pass_kernelI11Bf16IOFp32WLi64ELi40ELi640EEv26Group_norm_nhwc_bwd_params,"a",@progbits
	.sectionflags	@""
	.align	4
.nv.constant0._Z35group_norm_nhwc_bwd_one_pass_kernelI11Bf16IOFp32WLi64ELi40ELi640EEv26Group_norm_nhwc_bwd_params:
	.zero		536


//--------------------- .nv.constant0._Z35group_norm_nhwc_bwd_one_pass_kernelI11Bf16IOFp32WLi128ELi40ELi640EEv26Group_norm_nhwc_bwd_params --------------------------
	.section	.nv.constant0._Z35group_norm_nhwc_bwd_one_pass_kernelI11Bf16IOFp32WLi128ELi40ELi640EEv26Group_norm_nhwc_bwd_params,"a",@progbits
	.sectionflags	@""
	.align	4
.nv.constant0._Z35group_norm_nhwc_bwd_one_pass_kernelI11Bf16IOFp32WLi128ELi40ELi640EEv26Group_norm_nhwc_bwd_params:
	.zero		536


//--------------------- .nv.constant0._Z35group_norm_nhwc_bwd_one_pass_kernelI11Bf16IOFp32WLi256ELi40ELi640EEv26Group_norm_nhwc_bwd_params --------------------------
	.section	.nv.constant0._Z35group_norm_nhwc_bwd_one_pass_kernelI11Bf16IOFp32WLi256ELi40ELi640EEv26Group_norm_nhwc_bwd_params,"a",@progbits
	.sectionflags	@""
	.align	4
.nv.constant0._Z35group_norm_nhwc_bwd_one_pass_kernelI11Bf16IOFp32WLi256ELi40ELi640EEv26Group_norm_nhwc_bwd_params:
	.zero		536


//--------------------- .nv.constant0._Z35group_norm_nhwc_bwd_one_pass_kernelI11Bf16IOFp32WLi512ELi40ELi640EEv26Group_norm_nhwc_bwd_params --------------------------
	.section	.nv.constant0._Z35group_norm_nhwc_bwd_one_pass_kernelI11Bf16IOFp32WLi512ELi40ELi640EEv26Group_norm_nhwc_bwd_params,"a",@progbits
	.sectionflags	@""
	.align	4
.nv.constant0._Z35group_norm_nhwc_bwd_one_pass_kernelI11Bf16IOFp32WLi512ELi40ELi640EEv26Group_norm_nhwc_bwd_params:
	.zero		536


//--------------------- .nv.constant0._Z35group_norm_nhwc_bwd_one_pass_kernelI11Bf16IOBf16WLi64ELi40ELi640EEv26Group_norm_nhwc_bwd_params --------------------------
	.section	.nv.constant0._Z35group_norm_nhwc_bwd_one_pass_kernelI11Bf16IOBf16WLi64ELi40ELi640EEv26Group_norm_nhwc_bwd_params,"a",@progbits
	.sectionflags	@""
	.align	4
.nv.constant0._Z35group_norm_nhwc_bwd_one_pass_kernelI11Bf16IOBf16WLi64ELi40ELi640EEv26Group_norm_nhwc_bwd_params:
	.zero		536


//--------------------- .nv.constant0._Z35group_norm_nhwc_bwd_one_pass_kernelI11Bf16IOBf16WLi128ELi40ELi640EEv26Group_norm_nhwc_bwd_params --------------------------
	.section	.nv.constant0._Z35group_norm_nhwc_bwd_one_pass_kernelI11Bf16IOBf16WLi128ELi40ELi640EEv26Group_norm_nhwc_bwd_params,"a",@progbits
	.sectionflags	@""
	.align	4
.nv.constant0._Z35group_norm_nhwc_bwd_one_pass_kernelI11Bf16IOBf16WLi128ELi40ELi640EEv26Group_norm_nhwc_bwd_params:
	.zero		536


//--------------------- .nv.constant0._Z35group_norm_nhwc_bwd_one_pass_kernelI11Bf16IOBf16WLi256ELi40ELi640EEv26Group_norm_nhwc_bwd_params --------------------------
	.section	.nv.constant0._Z35group_norm_nhwc_bwd_one_pass_kernelI11Bf16IOBf16WLi256ELi40ELi640EEv26Group_norm_nhwc_bwd_params,"a",@progbits
	.sectionflags	@""
	.align	4
.nv.constant0._Z35group_norm_nhwc_bwd_one_pass_kernelI11Bf16IOBf16WLi256ELi40ELi640EEv26Group_norm_nhwc_bwd_params:
	.zero		536


//--------------------- .nv.constant0._Z35group_norm_nhwc_bwd_one_pass_kernelI11Bf16IOBf16WLi512ELi40ELi640EEv26Group_norm_nhwc_bwd_params --------------------------
	.section	.nv.constant0._Z35group_norm_nhwc_bwd_one_pass_kernelI11Bf16IOBf16WLi512ELi40ELi640EEv26Group_norm_nhwc_bwd_params,"a",@progbits
	.sectionflags	@""
	.align	4
.nv.constant0._Z35group_norm_nhwc_bwd_one_pass_kernelI11Bf16IOBf16WLi512ELi40ELi640EEv26Group_norm_nhwc_bwd_params:
	.zero		536


//--------------------- .nv.constant0._Z35group_norm_nhwc_bwd_one_pass_kernelI11Bf16IOFp16WLi64ELi40ELi640EEv26Group_norm_nhwc_bwd_params --------------------------
	.section	.nv.constant0._Z35group_norm_nhwc_bwd_one_pass_kernelI11Bf16IOFp16WLi64ELi40ELi640EEv26Group_norm_nhwc_bwd_params,"a",@progbits
	.sectionflags	@""
	.align	4
.nv.constant0._Z35group_norm_nhwc_bwd_one_pass_kernelI11Bf16IOFp16WLi64ELi40ELi640EEv26Group_norm_nhwc_bwd_params:
	.zero		536


//--------------------- .nv.constant0._Z35group_norm_nhwc_bwd_one_pass_kernelI11Bf16IOFp16WLi128ELi40ELi640EEv26Group_norm_nhwc_bwd_params --------------------------
	.section	.nv.constant0._Z35group_norm_nhwc_bwd_one_pass_kernelI11Bf16IOFp16WLi128ELi40ELi640EEv26Group_norm_nhwc_bwd_params,"a",@progbits
	.sectionflags	@""
	.align	4
.nv.constant0._Z35group_norm_nhwc_bwd_one_pass_kernelI11Bf16IOFp16WLi128ELi40ELi640EEv26Group_norm_nhwc_bwd_params:
	.zero		536


//--------------------- .nv.constant0._Z35group_norm_nhwc_bwd_one_pass_kernelI11Bf16IOFp16WLi256ELi40ELi640EEv26Group_norm_nhwc_bwd_params --------------------------
	.section	.nv.constant0._Z35group_norm_nhwc_bwd_one_pass_kernelI11Bf16IOFp16WLi256ELi40ELi640EEv26Group_norm_nhwc_bwd_params,"a",@progbits
	.sectionflags	@""
	.align	4
.nv.constant0._Z35group_norm_nhwc_bwd_one_pass_kernelI11Bf16IOFp16WLi256ELi40ELi640EEv26Group_norm_nhwc_bwd_params:
	.zero		536


//--------------------- .nv.constant0._Z35group_norm_nhwc_bwd_one_pass_kernelI11Bf16IOFp16WLi512ELi40ELi640EEv26Group_norm_nhwc_bwd_params --------------------------
	.section	.nv.constant0._Z35group_norm_nhwc_bwd_one_pass_kernelI11Bf16IOFp16WLi512ELi40ELi640EEv26Group_norm_nhwc_bwd_params,"a",@progbits
	.sectionflags	@""
	.align	4
.nv.constant0._Z35group_norm_nhwc_bwd_one_pass_kernelI11Bf16IOFp16WLi512ELi40ELi640EEv26Group_norm_nhwc_bwd_params:
	.zero		536


//--------------------- .nv.constant0._Z35group_norm_nhwc_bwd_one_pass_kernelI11Fp16IOFp32WLi64ELi40ELi640EEv26Group_norm_nhwc_bwd_params --------------------------
	.section	.nv.constant0._Z35group_norm_nhwc_bwd_one_pass_kernelI11Fp16IOFp32WLi64ELi40ELi640EEv26Group_norm_nhwc_bwd_params,"a",@progbits
	.sectionflags	@""
	.align	4
.nv.constant0._Z35group_norm_nhwc_bwd_one_pass_kernelI11Fp16IOFp32WLi64ELi40ELi640EEv26Group_norm_nhwc_bwd_params:
	.zero		536


//--------------------- .nv.constant0._Z35group_norm_nhwc_bwd_one_pass_kernelI11Fp16IOFp32WLi128ELi40ELi640EEv26Group_norm_nhwc_bwd_params --------------------------
	.section	.nv.constant0._Z35group_norm_nhwc_bwd_one_pass_kernelI11Fp16IOFp32WLi128ELi40ELi640EEv26Group_norm_nhwc_bwd_params,"a",@progbits
	.sectionflags	@""
	.align	4
.nv.constant0._Z35group_norm_nhwc_bwd_one_pass_kernelI11Fp16IOFp32WLi128ELi40ELi640EEv26Group_norm_nhwc_bwd_params:
	.zero		536


//--------------------- .nv.constant0._Z35group_norm_nhwc_bwd_one_pass_kernelI11Fp16IOFp32WLi256ELi40ELi640EEv26Group_norm_nhwc_bwd_params --------------------------
	.section	.nv.constant0._Z35group_norm_nhwc_bwd_one_pass_kernelI11Fp16IOFp32WLi256ELi40ELi640EEv26Group_norm_nhwc_bwd_params,"a",@progbits
	.sectionflags	@""
	.align	4
.nv.constant0._Z35group_norm_nhwc_bwd_one_pass_kernelI11Fp16IOFp32WLi256ELi40ELi640EEv26Group_norm_nhwc_bwd_params:
	.zero		536


//--------------------- .nv.constant0._Z35group_norm_nhwc_bwd_one_pass_kernelI11Fp16IOFp32WLi512ELi40ELi640EEv26Group_norm_nhwc_bwd_params --------------------------
	.section	.nv.constant0._Z35group_norm_nhwc_bwd_one_pass_kernelI11Fp16IOFp32WLi512ELi40ELi640EEv26Group_norm_nhwc_bwd_params,"a",@progbits
	.sectionflags	@""
	.align	4
.nv.constant0._Z35group_norm_nhwc_bwd_one_pass_kernelI11Fp16IOFp32WLi512ELi40ELi640EEv26Group_norm_nhwc_bwd_params:
	.zero		536


//--------------------- .nv.constant0._Z35group_norm_nhwc_bwd_one_pass_kernelI11Fp16IOBf16WLi64ELi40ELi640EEv26Group_norm_nhwc_bwd_params --------------------------
	.section	.nv.constant0._Z35group_norm_nhwc_bwd_one_pass_kernelI11Fp16IOBf16WLi64ELi40ELi640EEv26Group_norm_nhwc_bwd_params,"a",@progbits
	.sectionflags	@""
	.align	4
.nv.constant0._Z35group_norm_nhwc_bwd_one_pass_kernelI11Fp16IOBf16WLi64ELi40ELi640EEv26Group_norm_nhwc_bwd_params:
	.zero		536


//--------------------- .nv.constant0._Z35group_norm_nhwc_bwd_one_pass_kernelI11Fp16IOBf16WLi128ELi40ELi640EEv26Group_norm_nhwc_bwd_params --------------------------
	.section	.nv.constant0._Z35group_norm_nhwc_bwd_one_pass_kernelI11Fp16IOBf16WLi128ELi40ELi640EEv26Group_norm_nhwc_bwd_params,"a",@progbits
	.sectionflags	@""
	.align	4
.nv.constant0._Z35group_norm_nhwc_bwd_one_pass_kernelI11Fp16IOBf16WLi128ELi40ELi640EEv26Group_norm_nhwc_bwd_params:
	.zero		536


//--------------------- .nv.constant0._Z35group_norm_nhwc_bwd_one_pass_kernelI11Fp16IOBf16WLi256ELi40ELi640EEv26Group_norm_nhwc_bwd_params --------------------------
	.section	.nv.constant0._Z35group_norm_nhwc_bwd_one_pass_kernelI11Fp16IOBf16WLi256ELi40ELi640EEv26Group_norm_nhwc_bwd_params,"a",@progbits
	.sectionflags	@""
	.align	4
.nv.constant0._Z35group_norm_nhwc_bwd_one_pass_kernelI11Fp16IOBf16WLi256ELi40ELi640EEv26Group_norm_nhwc_bwd_params:
	.zero		536


//--------------------- .nv.constant0._Z35group_norm_nhwc_bwd_one_pass_kernelI11Fp16IOBf16WLi512ELi40ELi640EEv26Group_norm_nhwc_bwd_params --------------------------
	.section	.nv.constant0._Z35group_norm_nhwc_bwd_one_pass_kernelI11Fp16IOBf16WLi512ELi40ELi640EEv26Group_norm_nhwc_bwd_params,"a",@progbits
	.sectionflags	@""
	.align	4
.nv.constant0._Z35group_norm_nhwc_bwd_one_pass_kernelI11Fp16IOBf16WLi512ELi40ELi640EEv26Group_norm_nhwc_bwd_params:
	.zero		536


//--------------------- .nv.constant0._Z35group_norm_nhwc_bwd_one_pass_kernelI11Fp16IOFp16WLi64ELi40ELi640EEv26Group_norm_nhwc_bwd_params --------------------------
	.section	.nv.constant0._Z35group_norm_nhwc_bwd_one_pass_kernelI11Fp16IOFp16WLi64ELi40ELi640EEv26Group_norm_nhwc_bwd_params,"a",@progbits
	.sectionflags	@""
	.align	4
.nv.constant0._Z35group_norm_nhwc_bwd_one_pass_kernelI11Fp16IOFp16WLi64ELi40ELi640EEv26Group_norm_nhwc_bwd_params:
	.zero		536


//--------------------- .nv.constant0._Z35group_norm_nhwc_bwd_one_pass_kernelI11Fp16IOFp16WLi128ELi40ELi640EEv26Group_norm_nhwc_bwd_params --------------------------
	.section	.nv.constant0._Z35group_norm_nhwc_bwd_one_pass_kernelI11Fp16IOFp16WLi128ELi40ELi640EEv26Group_norm_nhwc_bwd_params,"a",@progbits
	.sectionflags	@""
	.align	4
.nv.constant0._Z35group_norm_nhwc_bwd_one_pass_kernelI11Fp16IOFp16WLi128ELi40ELi640EEv26Group_norm_nhwc_bwd_params:
	.zero		536


//--------------------- .nv.constant0._Z35group_norm_nhwc_bwd_one_pass_kernelI11Fp16IOFp16WLi256ELi40ELi640EEv26Group_norm_nhwc_bwd_params --------------------------
	.section	.nv.constant0._Z35group_norm_nhwc_bwd_one_pass_kernelI11Fp16IOFp16WLi256ELi40ELi640EEv26Group_norm_nhwc_bwd_params,"a",@progbits
	.sectionflags	@""
	.align	4
.nv.constant0._Z35group_norm_nhwc_bwd_one_pass_kernelI11Fp16IOFp16WLi256ELi40ELi640EEv26Group_norm_nhwc_bwd_params:
	.zero		536


//--------------------- .nv.constant0._Z35group_norm_nhwc_bwd_one_pass_kernelI11Fp16IOFp16WLi512ELi40ELi640EEv26Group_norm_nhwc_bwd_params --------------------------
	.section	.nv.constant0._Z35group_norm_nhwc_bwd_one_pass_kernelI11Fp16IOFp16WLi512ELi40ELi640EEv26Group_norm_nhwc_bwd_params,"a",@progbits
	.sectionflags	@""
	.align	4
.nv.constant0._Z35group_norm_nhwc_bwd_one_pass_kernelI11Fp16IOFp16WLi512ELi40ELi640EEv26Group_norm_nhwc_bwd_params:
	.zero		536


//--------------------- .nv.constant0._Z35group_norm_nhwc_bwd_one_pass_kernelI11Fp32IOFp32WLi64ELi40ELi640EEv26Group_norm_nhwc_bwd_params --------------------------
	.section	.nv.constant0._Z35group_norm_nhwc_bwd_one_pass_kernelI11Fp32IOFp32WLi64ELi40ELi640EEv26Group_norm_nhwc_bwd_params,"a",@progbits
	.sectionflags	@""
	.align	4
.nv.constant0._Z35group_norm_nhwc_bwd_one_pass_kernelI11Fp32IOFp32WLi64ELi40ELi640EEv26Group_norm_nhwc_bwd_params:
	.zero		536


//--------------------- .nv.constant0._Z35group_norm_nhwc_bwd_one_pass_kernelI11Fp32IOFp32WLi128ELi40ELi640EEv26Group_norm_nhwc_bwd_params --------------------------
	.section	.nv.constant0._Z35group_norm_nhwc_bwd_one_pass_kernelI11Fp32IOFp32WLi128ELi40ELi640EEv26Group_norm_nhwc_bwd_params,"a",@progbits
	.sectionflags	@""
	.align	4
.nv.constant0._Z35group_norm_nhwc_bwd_one_pass_kernelI11Fp32IOFp32WLi128ELi40ELi640EEv26Group_norm_nhwc_bwd_params:
	.zero		536


//--------------------- .nv.constant0._Z35group_norm_nhwc_bwd_one_pass_kernelI11Fp32IOFp32WLi256ELi40ELi640EEv26Group_norm_nhwc_bwd_params --------------------------
	.section	.nv.constant0._Z35group_norm_nhwc_bwd_one_pass_kernelI11Fp32IOFp32WLi256ELi40ELi640EEv26Group_norm_nhwc_bwd_params,"a",@progbits
	.sectionflags	@""
	.align	4
.nv.constant0._Z35group_norm_nhwc_bwd_one_pass_kernelI11Fp32IOFp32WLi256ELi40ELi640EEv26Group_norm_nhwc_bwd_params:
	.zero		536


//--------------------- .nv.constant0._Z35group_norm_nhwc_bwd_one_pass_kernelI11Fp32IOFp32WLi512ELi40ELi640EEv26Group_norm_nhwc_bwd_params --------------------------
	.section	.nv.constant0._Z35group_norm_nhwc_bwd_one_pass_kernelI11Fp32IOFp32WLi512ELi40ELi640EEv26Group_norm_nhwc_bwd_params,"a",@progbits
	.sectionflags	@""
	.align	4
.nv.constant0._Z35group_norm_nhwc_bwd_one_pass_kernelI11Fp32IOFp32WLi512ELi40ELi640EEv26Group_norm_nhwc_bwd_params:
	.zero		536


//--------------------- .nv.constant0._Z35group_norm_nhwc_bwd_one_pass_kernelI11Fp32IOBf16WLi64ELi40ELi640EEv26Group_norm_nhwc_bwd_params --------------------------
	.section	.nv.constant0._Z35group_norm_nhwc_bwd_one_pass_kernelI11Fp32IOBf16WLi64ELi40ELi640EEv26Group_norm_nhwc_bwd_params,"a",@progbits
	.sectionflags	@""
	.align	4
.nv.constant0._Z35group_norm_nhwc_bwd_one_pass_kernelI11Fp32IOBf16WLi64ELi40ELi640EEv26Group_norm_nhwc_bwd_params:
	.zero		536


//--------------------- .nv.constant0._Z35group_norm_nhwc_bwd_one_pass_kernelI11Fp32IOBf16WLi128ELi40ELi640EEv26Group_norm_nhwc_bwd_params --------------------------
	.section	.nv.constant0._Z35group_norm_nhwc_bwd_one_pass_kernelI11Fp32IOBf16WLi128ELi40ELi640EEv26Group_norm_nhwc_bwd_params,"a",@progbits
	.sectionflags	@""
	.align	4
.nv.constant0._Z35group_norm_nhwc_bwd_one_pass_kernelI11Fp32IOBf16WLi128ELi40ELi640EEv26Group_norm_nhwc_bwd_params:
	.zero		536


//--------------------- .nv.constant0._Z35group_norm_nhwc_bwd_one_pass_kernelI11Fp32IOBf16WLi256ELi40ELi640EEv26Group_norm_nhwc_bwd_params --------------------------
	.section	.nv.constant0._Z35group_norm_nhwc_bwd_one_pass_kernelI11Fp32IOBf16WLi256ELi40ELi640EEv26Group_norm_nhwc_bwd_params,"a",@progbits
	.sectionflags	@""
	.align	4
.nv.constant0._Z35group_norm_nhwc_bwd_one_pass_kernelI11Fp32IOBf16WLi256ELi40ELi640EEv26Group_norm_nhwc_bwd_params:
	.zero		536


//--------------------- .nv.constant0._Z35group_norm_nhwc_bwd_one_pass_kernelI11Fp32IOBf16WLi512ELi40ELi640EEv26Group_norm_nhwc_bwd_params --------------------------
	.section	.nv.constant0._Z35group_norm_nhwc_bwd_one_pass_kernelI11Fp32IOBf16WLi512ELi40ELi640EEv26Group_norm_nhwc_bwd_params,"a",@progbits
	.sectionflags	@""
	.align	4
.nv.constant0._Z35group_norm_nhwc_bwd_one_pass_kernelI11Fp32IOBf16WLi512ELi40ELi640EEv26Group_norm_nhwc_bwd_params:
	.zero		536


//--------------------- .nv.constant0._Z35group_norm_nhwc_bwd_one_pass_kernelI11Fp32IOFp16WLi64ELi40ELi640EEv26Group_norm_nhwc_bwd_params --------------------------
	.section	.nv.constant0._Z35group_norm_nhwc_bwd_one_pass_kernelI11Fp32IOFp16WLi64ELi40ELi640EEv26Group_norm_nhwc_bwd_params,"a",@progbits
	.sectionflags	@""
	.align	4
.nv.constant0._Z35group_norm_nhwc_bwd_one_pass_kernelI11Fp32IOFp16WLi64ELi40ELi640EEv26Group_norm_nhwc_bwd_params:
	.zero		536


//--------------------- .nv.constant0._Z35group_norm_nhwc_bwd_one_pass_kernelI11Fp32IOFp16WLi128ELi40ELi640EEv26Group_norm_nhwc_bwd_params --------------------------
	.section	.nv.constant0._Z35group_norm_nhwc_bwd_one_pass_kernelI11Fp32IOFp16WLi128ELi40ELi640EEv26Group_norm_nhwc_bwd_params,"a",@progbits
	.sectionflags	@""
	.align	4
.nv.constant0._Z35group_norm_nhwc_bwd_one_pass_kernelI11Fp32IOFp16WLi128ELi40ELi640EEv26Group_norm_nhwc_bwd_params:
	.zero		536


//--------------------- .nv.constant0._Z35group_norm_nhwc_bwd_one_pass_kernelI11Fp32IOFp16WLi256ELi40ELi640EEv26Group_norm_nhwc_bwd_params --------------------------
	.section	.nv.constant0._Z35group_norm_nhwc_bwd_one_pass_kernelI11Fp32IOFp16WLi256ELi40ELi640EEv26Group_norm_nhwc_bwd_params,"a",@progbits
	.sectionflags	@""
	.align	4
.nv.constant0._Z35group_norm_nhwc_bwd_one_pass_kernelI11Fp32IOFp16WLi256ELi40ELi640EEv26Group_norm_nhwc_bwd_params:
	.zero		536


//--------------------- .nv.constant0._Z35group_norm_nhwc_bwd_one_pass_kernelI11Fp32IOFp16WLi512ELi40ELi640EEv26Group_norm_nhwc_bwd_params --------------------------
	.section	.nv.constant0._Z35group_norm_nhwc_bwd_one_pass_kernelI11Fp32IOFp16WLi512ELi40ELi640EEv26Group_norm_nhwc_bwd_params,"a",@progbits
	.sectionflags	@""
	.align	4
.nv.constant0._Z35group_norm_nhwc_bwd_one_pass_kernelI11Fp32IOFp16WLi512ELi40ELi640EEv26Group_norm_nhwc_bwd_params:
	.zero		536


//--------------------- .nv.constant0._Z35group_norm_nhwc_fwd_one_pass_kernelI11Bf16IOFp32WLi64ELi40ELi640EEv26Group_norm_nhwc_fwd_params --------------------------
	.section	.nv.constant0._Z35group_norm_nhwc_fwd_one_pass_kernelI11Bf16IOFp32WLi64ELi40ELi640EEv26Group_norm_nhwc_fwd_params,"a",@progbits
	.sectionflags	@""
	.align	4
.nv.constant0._Z35group_norm_nhwc_fwd_one_pass_kernelI11Bf16IOFp32WLi64ELi40ELi640EEv26Group_norm_nhwc_fwd_params:
	.zero		512


//--------------------- .nv.constant0._Z35group_norm_nhwc_fwd_one_pass_kernelI11Bf16IOFp32WLi128ELi40ELi640EEv26Group_norm_nhwc_fwd_params --------------------------
	.section	.nv.constant0._Z35group_norm_nhwc_fwd_one_pass_kernelI11Bf16IOFp32WLi128ELi40ELi640EEv26Group_norm_nhwc_fwd_params,"a",@progbits
	.sectionflags	@""
	.align	4
.nv.constant0._Z35group_norm_nhwc_fwd_one_pass_kernelI11Bf16IOFp32WLi128ELi40ELi640EEv26Group_norm_nhwc_fwd_params:
	.zero		512


//--------------------- .nv.constant0._Z35group_norm_nhwc_fwd_one_pass_kernelI11Bf16IOFp32WLi256ELi40ELi640EEv26Group_norm_nhwc_fwd_params --------------------------
	.section	.nv.constant0._Z35group_norm_nhwc_fwd_one_pass_kernelI11Bf16IOFp32WLi256ELi40ELi640EEv26Group_norm_nhwc_fwd_params,"a",@progbits
	.sectionflags	@""
	.align	4
.nv.constant0._Z35group_norm_nhwc_fwd_one_pass_kernelI11Bf16IOFp32WLi256ELi40ELi640EEv26Group_norm_nhwc_fwd_params:
	.zero		512


//--------------------- .nv.constant0._Z35group_norm_nhwc_fwd_one_pass_kernelI11Bf16IOFp32WLi512ELi40ELi640EEv26Group_norm_nhwc_fwd_params --------------------------
	.section	.nv.constant0._Z35group_norm_nhwc_fwd_one_pass_kernelI11Bf16IOFp32WLi512ELi40ELi640EEv26Group_norm_nhwc_fwd_params,"a",@progbits
	.sectionflags	@""
	.align	4
.nv.constant0._Z35group_norm_nhwc_fwd_one_pass_kernelI11Bf16IOFp32WLi512ELi40ELi640EEv26Group_norm_nhwc_fwd_params:
	.zero		512


//--------------------- .nv.constant0._Z35group_norm_nhwc_fwd_one_pass_kernelI11Bf16IOBf16WLi64ELi40ELi640EEv26Group_norm_nhwc_fwd_params --------------------------
	.section	.nv.constant0._Z35group_norm_nhwc_fwd_one_pass_kernelI11Bf16IOBf16WLi64ELi40ELi640EEv26Group_norm_nhwc_fwd_params,"a",@progbits
	.sectionflags	@""
	.align	4
.nv.constant0._Z35group_norm_nhwc_fwd_one_pass_kernelI11Bf16IOBf16WLi64ELi40ELi640EEv26Group_norm_nhwc_fwd_params:
	.zero		512


//--------------------- .nv.constant0._Z35group_norm_nhwc_fwd_one_pass_kernelI11Bf16IOBf16WLi128ELi40ELi640EEv26Group_norm_nhwc_fwd_params --------------------------
	.section	.nv.constant0._Z35group_norm_nhwc_fwd_one_pass_kernelI11Bf16IOBf16WLi128ELi40ELi640EEv26Group_norm_nhwc_fwd_params,"a",@progbits
	.sectionflags	@""
	.align	4
.nv.constant0._Z35group_norm_nhwc_fwd_one_pass_kernelI11Bf16IOBf16WLi128ELi40ELi640EEv26Group_norm_nhwc_fwd_params:
	.zero		512


//--------------------- .nv.constant0._Z35group_norm_nhwc_fwd_one_pass_kernelI11Bf16IOBf16WLi256ELi40ELi640EEv26Group_norm_nhwc_fwd_params --------------------------
	.section	.nv.constant0._Z35group_norm_nhwc_fwd_one_pass_kernelI11Bf16IOBf16WLi256ELi40ELi640EEv26Group_norm_nhwc_fwd_params,"a",@progbits
	.sectionflags	@""
	.align	4
.nv.constant0._Z35group_norm_nhwc_fwd_one_pass_kernelI11Bf16IOBf16WLi256ELi40ELi640EEv26Group_norm_nhwc_fwd_params:
	.zero		512


//--------------------- .nv.constant0._Z35group_norm_nhwc_fwd_one_pass_kernelI11Bf16IOBf16WLi512ELi40ELi640EEv26Group_norm_nhwc_fwd_params --------------------------
	.section	.nv.constant0._Z35group_norm_nhwc_fwd_one_pass_kernelI11Bf16IOBf16WLi512ELi40ELi640EEv26Group_norm_nhwc_fwd_params,"a",@progbits
	.sectionflags	@""
	.align	4
.nv.constant0._Z35group_norm_nhwc_fwd_one_pass_kernelI11Bf16IOBf16WLi512ELi40ELi640EEv26Group_norm_nhwc_fwd_params:
	.zero		512


//--------------------- .nv.constant0._Z35group_norm_nhwc_fwd_one_pass_kernelI11Bf16IOFp16WLi64ELi40ELi640EEv26Group_norm_nhwc_fwd_params --------------------------
	.section	.nv.constant0._Z35group_norm_nhwc_fwd_one_pass_kernelI11Bf16IOFp16WLi64ELi40ELi640EEv26Group_norm_nhwc_fwd_params,"a",@progbits
	.sectionflags	@""
	.align	4
.nv.constant0._Z35group_norm_nhwc_fwd_one_pass_kernelI11Bf16IOFp16WLi64ELi40ELi640EEv26Group_norm_nhwc_fwd_params:
	.zero		512


//--------------------- .nv.constant0._Z35group_norm_nhwc_fwd_one_pass_kernelI11Bf16IOFp16WLi128ELi40ELi640EEv26Group_norm_nhwc_fwd_params --------------------------
	.section	.nv.constant0._Z35group_norm_nhwc_fwd_one_pass_kernelI11Bf16IOFp16WLi128ELi40ELi640EEv26Group_norm_nhwc_fwd_params,"a",@progbits
	.sectionflags	@""
	.align	4
.nv.constant0._Z35group_norm_nhwc_fwd_one_pass_kernelI11Bf16IOFp16WLi128ELi40ELi640EEv26Group_norm_nhwc_fwd_params:
	.zero		512


//--------------------- .nv.constant0._Z35group_norm_nhwc_fwd_one_pass_kernelI11Bf16IOFp16WLi256ELi40ELi640EEv26Group_norm_nhwc_fwd_params --------------------------
	.section	.nv.constant0._Z35group_norm_nhwc_fwd_one_pass_kernelI11Bf16IOFp16WLi256ELi40ELi640EEv26Group_norm_nhwc_fwd_params,"a",@progbits
	.sectionflags	@""
	.align	4
.nv.constant0._Z35group_norm_nhwc_fwd_one_pass_kernelI11Bf16IOFp16WLi256ELi40ELi640EEv26Group_norm_nhwc_fwd_params:
	.zero		512


//--------------------- .nv.constant0._Z35group_norm_nhwc_fwd_one_pass_kernelI11Bf16IOFp16WLi512ELi40ELi640EEv26Group_norm_nhwc_fwd_params --------------------------
	.section	.nv.constant0._Z35group_norm_nhwc_fwd_one_pass_kernelI11Bf16IOFp16WLi512ELi40ELi640EEv26Group_norm_nhwc_fwd_params,"a",@progbits
	.sectionflags	@""
	.align	4
.nv.constant0._Z35group_norm_nhwc_fwd_one_pass_kernelI11Bf16IOFp16WLi512ELi40ELi640EEv26Group_norm_nhwc_fwd_params:
	.zero		512


//--------------------- .nv.constant0._Z35group_norm_nhwc_fwd_one_pass_kernelI11Fp16IOFp32WLi64ELi40ELi640EEv26Group_norm_nhwc_fwd_params --------------------------
	.section	.nv.constant0._Z35group_norm_nhwc_fwd_one_pass_kernelI11Fp16IOFp32WLi64ELi40ELi640EEv26Group_norm_nhwc_fwd_params,"a",@progbits
	.sectionflags	@""
	.align	4
.nv.constant0._Z35group_norm_nhwc_fwd_one_pass_kernelI11Fp16IOFp32WLi64ELi40ELi640EEv26Group_norm_nhwc_fwd_params:
	.zero		512


//--------------------- .nv.constant0._Z35group_norm_nhwc_fwd_one_pass_kernelI11Fp16IOFp32WLi128ELi40ELi640EEv26Group_norm_nhwc_fwd_params --------------------------
	.section	.nv.constant0._Z35group_norm_nhwc_fwd_one_pass_kernelI11Fp16IOFp32WLi128ELi40ELi640EEv26Group_norm_nhwc_fwd_params,"a",@progbits
	.sectionflags	@""
	.align	4
.nv.constant0._Z35group_norm_nhwc_fwd_one_pass_kernelI11Fp16IOFp32WLi128ELi40ELi640EEv26Group_norm_nhwc_fwd_params:
	.zero		512


//--------------------- .nv.constant0._Z35group_norm_nhwc_fwd_one_pass_kernelI11Fp16IOFp32WLi256ELi40ELi640EEv26Group_norm_nhwc_fwd_params --------------------------
	.section	.nv.constant0._Z35group_norm_nhwc_fwd_one_pass_kernelI11Fp16IOFp32WLi256ELi40ELi640EEv26Group_norm_nhwc_fwd_params,"a",@progbits
	.sectionflags	@""
	.align	4
.nv.constant0._Z35group_norm_nhwc_fwd_one_pass_kernelI11Fp16IOFp32WLi256ELi40ELi640EEv26Group_norm_nhwc_fwd_params:
	.zero		512


//--------------------- .nv.constant0._Z35group_norm_nhwc_fwd_one_pass_kernelI11Fp16IOFp32WLi512ELi40ELi640EEv26Group_norm_nhwc_fwd_params --------------------------
	.section	.nv.constant0._Z35group_norm_nhwc_fwd_one_pass_kernelI11Fp16IOFp32WLi512ELi40ELi640EEv26Group_norm_nhwc_fwd_params,"a",@progbits
	.sectionflags	@""
	.align	4
.nv.constant0._Z35group_norm_nhwc_fwd_one_pass_kernelI11Fp16IOFp32WLi512ELi40ELi640EEv26Group_norm_nhwc_fwd_params:
	.zero		512


//--------------------- .nv.constant0._Z35group_norm_nhwc_fwd_one_pass_kernelI11Fp16IOBf16WLi64ELi40ELi640EEv26Group_norm_nhwc_fwd_params --------------------------
	.section	.nv.constant0._Z35group_norm_nhwc_fwd_one_pass_kernelI11Fp16IOBf16WLi64ELi40ELi640EEv26Group_norm_nhwc_fwd_params,"a",@progbits
	.sectionflags	@""
	.align	4
.nv.constant0._Z35group_norm_nhwc_fwd_one_pass_kernelI11Fp16IOBf16WLi64ELi40ELi640EEv26Group_norm_nhwc_fwd_params:
	.zero		512


//--------------------- .nv.constant0._Z35group_norm_nhwc_fwd_one_pass_kernelI11Fp16IOBf16WLi128ELi40ELi640EEv26Group_norm_nhwc_fwd_params --------------------------
	.section	.nv.constant0._Z35group_norm_nhwc_fwd_one_pass_kernelI11Fp16IOBf16WLi128ELi40ELi640EEv26Group_norm_nhwc_fwd_params,"a",@progbits
	.sectionflags	@""
	.align	4
.nv.constant0._Z35group_norm_nhwc_fwd_one_pass_kernelI11Fp16IOBf16WLi128ELi40ELi640EEv26Group_norm_nhwc_fwd_params:
	.zero		512


//--------------------- .nv.constant0._Z35group_norm_nhwc_fwd_one_pass_kernelI11Fp16IOBf16WLi256ELi40ELi640EEv26Group_norm_nhwc_fwd_params --------------------------
	.section	.nv.constant0._Z35group_norm_nhwc_fwd_one_pass_kernelI11Fp16IOBf16WLi256ELi40ELi640EEv26Group_norm_nhwc_fwd_params,"a",@progbits
	.sectionflags	@""
	.align	4
.nv.constant0._Z35group_norm_nhwc_fwd_one_pass_kernelI11Fp16IOBf16WLi256ELi40ELi640EEv26Group_norm_nhwc_fwd_params:
	.zero		512


//--------------------- .nv.constant0._Z35group_norm_nhwc_fwd_one_pass_kernelI11Fp16IOBf16WLi512ELi40ELi640EEv26Group_norm_nhwc_fwd_params --------------------------
	.section	.nv.constant0._Z35group_norm_nhwc_fwd_one_pass_kernelI11Fp16IOBf16WLi512ELi40ELi640EEv26Group_norm_nhwc_fwd_params,"a",@progbits
	.sectionflags	@""
	.align	4
.nv.constant0._Z35group_norm_nhwc_fwd_one_pass_kernelI11Fp16IOBf16WLi512ELi40ELi640EEv26Group_norm_nhwc_fwd_params:
	.zero		512


//--------------------- .nv.constant0._Z35group_norm_nhwc_fwd_one_pass_kernelI11Fp16IOFp16WLi64ELi40ELi640EEv26Group_norm_nhwc_fwd_params --------------------------
	.section	.nv.constant0._Z35group_norm_nhwc_fwd_one_pass_kernelI11Fp16IOFp16WLi64ELi40ELi640EEv26Group_norm_nhwc_fwd_params,"a",@progbits
	.sectionflags	@""
	.align	4
.nv.constant0._Z35group_norm_nhwc_fwd_one_pass_kernelI11Fp16IOFp16WLi64ELi40ELi640EEv26Group_norm_nhwc_fwd_params:
	.zero		512


//--------------------- .nv.constant0._Z35group_norm_nhwc_fwd_one_pass_kernelI11Fp16IOFp16WLi128ELi40ELi640EEv26Group_norm_nhwc_fwd_params --------------------------
	.section	.nv.constant0._Z35group_norm_nhwc_fwd_one_pass_kernelI11Fp16IOFp16WLi128ELi40ELi640EEv26Group_norm_nhwc_fwd_params,"a",@progbits
	.sectionflags	@""
	.align	4
.nv.constant0._Z35group_norm_nhwc_fwd_one_pass_kernelI11Fp16IOFp16WLi128ELi40ELi640EEv26Group_norm_nhwc_fwd_params:
	.zero		512


//--------------------- .nv.constant0._Z35group_norm_nhwc_fwd_one_pass_kernelI11Fp16IOFp16WLi256ELi40ELi640EEv26Group_norm_nhwc_fwd_params --------------------------
	.section	.nv.constant0._Z35group_norm_nhwc_fwd_one_pass_kernelI11Fp16IOFp16WLi256ELi40ELi640EEv26Group_norm_nhwc_fwd_params,"a",@progbits
	.sectionflags	@""
	.align	4
.nv.constant0._Z35group_norm_nhwc_fwd_one_pass_kernelI11Fp16IOFp16WLi256ELi40ELi640EEv26Group_norm_nhwc_fwd_params:
	.zero		512


//--------------------- .nv.constant0._Z35group_norm_nhwc_fwd_one_pass_kernelI11Fp16IOFp16WLi512ELi40ELi640EEv26Group_norm_nhwc_fwd_params --------------------------
	.section	.nv.constant0._Z35group_norm_nhwc_fwd_one_pass_kernelI11Fp16IOFp16WLi512ELi40ELi640EEv26Group_norm_nhwc_fwd_params,"a",@progbits
	.sectionflags	@""
	.align	4
.nv.constant0._Z35group_norm_nhwc_fwd_one_pass_kernelI11Fp16IOFp16WLi512ELi40ELi640EEv26Group_norm_nhwc_fwd_params:
	.zero		512


//--------------------- .nv.constant0._Z35group_norm_nhwc_fwd_one_pass_kernelI11Fp32IOFp32WLi64ELi40ELi640EEv26Group_norm_nhwc_fwd_params --------------------------
	.section	.nv.constant0._Z35group_norm_nhwc_fwd_one_pass_kernelI11Fp32IOFp32WLi64ELi40ELi640EEv26Group_norm_nhwc_fwd_params,"a",@progbits
	.sectionflags	@""
	.align	4
.nv.constant0._Z35group_norm_nhwc_fwd_one_pass_kernelI11Fp32IOFp32WLi64ELi40ELi640EEv26Group_norm_nhwc_fwd_params:
	.zero		512


//--------------------- .nv.constant0._Z35group_norm_nhwc_fwd_one_pass_kernelI11Fp32IOFp32WLi128ELi40ELi640EEv26Group_norm_nhwc_fwd_params --------------------------
	.section	.nv.constant0._Z35group_norm_nhwc_fwd_one_pass_kernelI11Fp32IOFp32WLi128ELi40ELi640EEv26Group_norm_nhwc_fwd_params,"a",@progbits
	.sectionflags	@""
	.align	4
.nv.constant0._Z35group_norm_nhwc_fwd_one_pass_kernelI11Fp32IOFp32WLi128ELi40ELi640EEv26Group_norm_nhwc_fwd_params:
	.zero		512


//--------------------- .nv.constant0._Z35group_norm_nhwc_fwd_one_pass_kernelI11Fp32IOFp32WLi256ELi40ELi640EEv26Group_norm_nhwc_fwd_params --------------------------
	.section	.nv.constant0._Z35group_norm_nhwc_fwd_one_pass_kernelI11Fp32IOFp32WLi256ELi40ELi640EEv26Group_norm_nhwc_fwd_params,"a",@progbits
	.sectionflags	@""
	.align	4
.nv.constant0._Z35group_norm_nhwc_fwd_one_pass_kernelI11Fp32IOFp32WLi256ELi40ELi640EEv26Group_norm_nhwc_fwd_params:
	.zero		512


//--------------------- .nv.constant0._Z35group_norm_nhwc_fwd_one_pass_kernelI11Fp32IOFp32WLi512ELi40ELi640EEv26Group_norm_nhwc_fwd_params --------------------------
	.section	.nv.constant0._Z35group_norm_nhwc_fwd_one_pass_kernelI11Fp32IOFp32WLi512ELi40ELi640EEv26Group_norm_nhwc_fwd_params,"a",@progbits
	.sectionflags	@""
	.align	4
.nv.constant0._Z35group_norm_nhwc_fwd_one_pass_kernelI11Fp32IOFp32WLi512ELi40ELi640EEv26Group_norm_nhwc_fwd_params:
	.zero		512


//--------------------- .nv.constant0._Z35group_norm_nhwc_fwd_one_pass_kernelI11Fp32IOBf16WLi64ELi40ELi640EEv26Group_norm_nhwc_fwd_params --------------------------
	.section	.nv.constant0._Z35group_norm_nhwc_fwd_one_pass_kernelI11Fp32IOBf16WLi64ELi40ELi640EEv26Group_norm_nhwc_fwd_params,"a",@progbits
	.sectionflags	@""
	.align	4
.nv.constant0._Z35group_norm_nhwc_fwd_one_pass_kernelI11Fp32IOBf16WLi64ELi40ELi640EEv26Group_norm_nhwc_fwd_params:
	.zero		512


//--------------------- .nv.constant0._Z35group_norm_nhwc_fwd_one_pass_kernelI11Fp32IOBf16WLi128ELi40ELi640EEv26Group_norm_nhwc_fwd_params --------------------------
	.section	.nv.constant0._Z35group_norm_nhwc_fwd_one_pass_kernelI11Fp32IOBf16WLi128ELi40ELi640EEv26Group_norm_nhwc_fwd_params,"a",@progbits
	.sectionflags	@""
	.align	4
.nv.constant0._Z35group_norm_nhwc_fwd_one_pass_kernelI11Fp32IOBf16WLi128ELi40ELi640EEv26Group_norm_nhwc_fwd_params:
	.zero		512


//--------------------- .nv.constant0._Z35group_norm_nhwc_fwd_one_pass_kernelI11Fp32IOBf16WLi256ELi40ELi640EEv26Group_norm_nhwc_fwd_params --------------------------
	.section	.nv.constant0._Z35group_norm_nhwc_fwd_one_pass_kernelI11Fp32IOBf16WLi256ELi40ELi640EEv26Group_norm_nhwc_fwd_params,"a",@progbits
	.sectionflags	@""
	.align	4
.nv.constant0._Z35group_norm_nhwc_fwd_one_pass_kernelI11Fp32IOBf16WLi256ELi40ELi640EEv26Group_norm_nhwc_fwd_params:
	.zero		512


//--------------------- .nv.constant0._Z35group_norm_nhwc_fwd_one_pass_kernelI11Fp32IOBf16WLi512ELi40ELi640EEv26Group_norm_nhwc_fwd_params --------------------------
	.section	.nv.constant0._Z35group_norm_nhwc_fwd_one_pass_kernelI11Fp32IOBf16WLi512ELi40ELi640EEv26Group_norm_nhwc_fwd_params,"a",@progbits
	.sectionflags	@""
	.align	4
.nv.constant0._Z35group_norm_nhwc_fwd_one_pass_kernelI11Fp32IOBf16WLi512ELi40ELi640EEv26Group_norm_nhwc_fwd_params:
	.zero		512


//--------------------- .nv.constant0._Z35group_norm_nhwc_fwd_one_pass_kernelI11Fp32IOFp16WLi64ELi40ELi640EEv26Group_norm_nhwc_fwd_params --------------------------
	.section	.nv.constant0._Z35group_norm_nhwc_fwd_one_pass_kernelI11Fp32IOFp16WLi64ELi40ELi640EEv26Group_norm_nhwc_fwd_params,"a",@progbits
	.sectionflags	@""
	.align	4
.nv.constant0._Z35group_norm_nhwc_fwd_one_pass_kernelI11Fp32IOFp16WLi64ELi40ELi640EEv26Group_norm_nhwc_fwd_params:
	.zero		512


//--------------------- .nv.constant0._Z35group_norm_nhwc_fwd_one_pass_kernelI11Fp32IOFp16WLi128ELi40ELi640EEv26Group_norm_nhwc_fwd_params --------------------------
	.section	.nv.constant0._Z35group_norm_nhwc_fwd_one_pass_kernelI11Fp32IOFp16WLi128ELi40ELi640EEv26Group_norm_nhwc_fwd_params,"a",@progbits
	.sectionflags	@""
	.align	4
.nv.constant0._Z35group_norm_nhwc_fwd_one_pass_kernelI11Fp32IOFp16WLi128ELi40ELi640EEv26Group_norm_nhwc_fwd_params:
	.zero		512


//--------------------- .nv.constant0._Z35group_norm_nhwc_fwd_one_pass_kernelI11Fp32IOFp16WLi256ELi40ELi640EEv26Group_norm_nhwc_fwd_params --------------------------
	.section	.nv.constant0._Z35group_norm_nhwc_fwd_one_pass_kernelI11Fp32IOFp16WLi256ELi40ELi640EEv26Group_norm_nhwc_fwd_params,"a",@progbits
	.sectionflags	@""
	.align	4
.nv.constant0._Z35group_norm_nhwc_fwd_one_pass_kernelI11Fp32IOFp16WLi256ELi40ELi640EEv26Group_norm_nhwc_fwd_params:
	.zero		512


//--------------------- .nv.constant0._Z35group_norm_nhwc_fwd_one_pass_kernelI11Fp32IOFp16WLi512ELi40ELi640EEv26Group_norm_nhwc_fwd_params --------------------------
	.section	.nv.constant0._Z35group_norm_nhwc_fwd_one_pass_kernelI11Fp32IOFp16WLi512ELi40ELi640EEv26Group_norm_nhwc_fwd_params,"a",@progbits
	.sectionflags	@""
	.align	4
.nv.constant0._Z35group_norm_nhwc_fwd_one_pass_kernelI11Fp32IOFp16WLi512ELi40ELi640EEv26Group_norm_nhwc_fwd_params:
	.zero		512


//--------------------- .text._ZN3cub17CUB_300001_SM_8006detail11EmptyKernelIvEEvv --------------------------
	.section	.text._ZN3cub17CUB_300001_SM_8006detail11EmptyKernelIvEEvv,"ax",@progbits
	.sectioninfo	@"SHI_REGISTERS=4"
	.align	128
        .global         _ZN3cub17CUB_300001_SM_8006detail11EmptyKernelIvEEvv
        .type           _ZN3cub17CUB_300001_SM_8006detail11EmptyKernelIvEEvv,@function
        .size           _ZN3cub17CUB_300001_SM_8006detail11EmptyKernelIvEEvv,(.L_x_3259 - _ZN3cub17CUB_300001_SM_8006detail11EmptyKernelIvEEvv)
        .other          _ZN3cub17CUB_300001_SM_8006detail11EmptyKernelIvEEvv,@"STO_CUDA_ENTRY STV_DEFAULT"
_ZN3cub17CUB_300001_SM_8006detail11EmptyKernelIvEEvv:
.text._ZN3cub17CUB_300001_SM_8006detail11EmptyKernelIvEEvv:
[----:B------:R-:W-:Y:S02]  /*0000*/  MOV R1, c[0x0][0x28] ;  /* 0x00000a0000017a02 */ /* 0x000fe40000000f00 */
[----:B------:R-:W-:Y:S05]  /*0010*/  EXIT ;  /* 0x000000000000794d */ /* 0x000fea0003800000 */
.L_x_0:
[----:B------:R-:W-:-:S00]  /*0020*/  BRA `(.L_x_0) ;  /* 0xfffffff000007947 */ /* 0x000fc0000383ffff */
[----:B------:R-:W-:-:S00]  /*0030*/  NOP ;  /* 0x0000000000007918 */ /* 0x000fc00000000000 */
        /* <DEDUP_REMOVED lines=12> */
.L_x_3259:


//--------------------- .text._Z35group_norm_nhwc_bwd_one_pass_kernelI11Bf16IOFp32WLi64ELi40ELi640EEv26Group_norm_nhwc_bwd_params --------------------------
	.section	.text._Z35group_norm_nhwc_bwd_one_pass_kernelI11Bf16IOFp32WLi64ELi40ELi640EEv26Group_norm_nhwc_bwd_params,"ax",@progbits
	.sectioninfo	@"SHI_REGISTERS=48"
	.align	128
        .global         _Z35group_norm_nhwc_bwd_one_pass_kernelI11Bf16IOFp32WLi64ELi40ELi640EEv26Group_norm_nhwc_bwd_params
        .type           _Z35group_norm_nhwc_bwd_one_pass_kernelI11Bf16IOFp32WLi64ELi40ELi640EEv26Group_norm_nhwc_bwd_params,@function
        .size           _Z35group_norm_nhwc_bwd_one_pass_kernelI11Bf16IOFp32WLi64ELi40ELi640EEv26Group_norm_nhwc_bwd_params,(.L_x_3260 - _Z35group_norm_nhwc_bwd_one_pass_kernelI11Bf16IOFp32WLi64ELi40ELi640EEv26Group_norm_nhwc_bwd_params)
        .other          _Z35group_norm_nhwc_bwd_one_pass_kernelI11Bf16IOFp32WLi64ELi40ELi640EEv26Group_norm_nhwc_bwd_params,@"STO_CUDA_ENTRY STV_DEFAULT"
_Z35group_norm_nhwc_bwd_one_pass_kernelI11Bf16IOFp32WLi64ELi40ELi640EEv26Group_norm_nhwc_bwd_params:
.text._Z35group_norm_nhwc_bwd_one_pass_kernelI11Bf16IOFp32WLi64ELi40ELi640EEv26Group_norm_nhwc_bwd_params:
[----:B------:R-:W-:Y:S02]  /*0000*/  MOV R1, c[0x0][0x28] ;  /* 0x00000a0000017a02 */ /* 0x000fe40000000f00 */
[----:B------:R-:W0:Y:S01]  /*0010*/  S2UR UR7, SR_CTAID.Y ;  /* 0x00000000000779c3 */ /* 0x000e220000002600 */
[----:B------:R-:W-:Y:S01]  /*0020*/  ULDC UR6, c[0x0][0x1f0] ;  /* 0x00007c0000067ab9 */ /* 0x000fe20000000800 */
[----:B------:R-:W1:Y:S01]  /*0030*/  S2R R0, SR_TID.X ;  /* 0x0000000000007919 */ /* 0x000e620000002100 */
[----:B------:R-:W-:Y:S02]  /*0040*/  ULDC UR4, c[0x0][0x1c0] ;  /* 0x0000700000047ab9 */ /* 0x000fe40000000800 */
[----:B------:R-:W-:Y:S02]  /*0050*/  UIMAD UR6, UR6, UR4, URZ ;  /* 0x00000004060672a4 */ /* 0x000fe4000f8e023f */
[----:B------:R-:W-:Y:S02]  /*0060*/  ULDC.64 UR14, c[0x0][0x118] ;  /* 0x00004600000e7ab9 */ /* 0x000fe40000000a00 */
[----:B0-----:R-:W-:-:S06]  /*0070*/  UISETP.GE.AND UP0, UPT, UR7, UR6, UPT ;  /* 0x000000060700728c */ /* 0x001fcc000bf06270 */
[----:B------:R-:W-:-:S13]  /*0080*/  PLOP3.LUT P0, PT, PT, PT, UP0, 0x80, 0x0 ;  /* 0x000000000000781c */ /* 0x000fda0003f0f008 */
[----:B------:R-:W-:Y:S05]  /*0090*/  @P0 BRA `(.L_x_1) ;  /* 0x000036e000000947 */ /* 0x000fea0003800000 */
[----:B-1----:R-:W0:Y:S01]  /*00a0*/  S2R R40, SR_CTAID.X ;  /* 0x0000000000287919 */ /* 0x002e220000002500 */
[----:B------:R-:W-:Y:S01]  /*00b0*/  IMAD.WIDE.U32 R2, R0, -0x33333333, RZ ;  /* 0xcccccccd00027825 */ /* 0x000fe200078e00ff */
[----:B------:R-:W-:Y:S01]  /*00c0*/  UMOV UR8, 0x3 ;  /* 0x0000000300087882 */ /* 0x000fe20000000000 */
[----:B------:R-:W-:Y:S01]  /*00d0*/  SHF.R.S32.HI R5, RZ, 0x1f, R0 ;  /* 0x0000001fff057819 */ /* 0x000fe20000011400 */
[----:B------:R-:W-:Y:S01]  /*00e0*/  ULDC.64 UR12, c[0x0][0x1d8] ;  /* 0x00007600000c7ab9 */ /* 0x000fe20000000a00 */
[----:B------:R-:W-:Y:S01]  /*00f0*/  HFMA2.MMA R38, -RZ, RZ, 0, 0 ;  /* 0x00000000ff267435 */ /* 0x000fe200000001ff */
[----:B------:R-:W-:Y:S01]  /*0100*/  UIMAD.WIDE.U32 UR4, UR8, UR12, URZ ;  /* 0x0000000c080472a5 */ /* 0x000fe2000f8e003f */
[----:B------:R-:W-:Y:S01]  /*0110*/  SHF.R.U32.HI R39, RZ, 0x4, R3 ;  /* 0x00000004ff277819 */ /* 0x000fe20000011603 */
[----:B------:R-:W-:Y:S01]  /*0120*/  UIMAD UR8, UR8, UR13, URZ ;  /* 0x0000000d080872a4 */ /* 0x000fe2000f8e023f */
[----:B------:R-:W-:Y:S01]  /*0130*/  LEA.HI R5, R5, R0, RZ, 0x5 ;  /* 0x0000000005057211 */ /* 0x000fe200078f28ff */
[----:B------:R-:W-:-:S02]  /*0140*/  ULEA.HI UR11, UP0, UR13, UR12, URZ, 0x1 ;  /* 0x0000000c0d0b7291 */ /* 0x000fc4000f81083f */
[----:B------:R-:W-:Y:S01]  /*0150*/  UIADD3 UR8, UR5, UR8, URZ ;  /* 0x0000000805087290 */ /* 0x000fe2000fffe03f */
[----:B------:R-:W-:Y:S01]  /*0160*/  SHF.R.S32.HI R44, RZ, 0x5, R5 ;  /* 0x00000005ff2c7819 */ /* 0x000fe20000011405 */
[----:B------:R-:W-:Y:S02]  /*0170*/  UIADD3.X UR9, URZ, UR13, URZ, UP0, !UPT ;  /* 0x0000000d3f097290 */ /* 0x000fe400087fe43f */
[----:B------:R-:W-:Y:S02]  /*0180*/  ULEA.HI UR10, UP0, UR8, UR4, URZ, 0x1 ;  /* 0x00000004080a7291 */ /* 0x000fe4000f81083f */
[----:B------:R-:W-:Y:S02]  /*0190*/  USHF.R.S64 UR11, UR11, 0x1, UR9 ;  /* 0x000000010b0b7899 */ /* 0x000fe40008001009 */
[----:B------:R-:W-:Y:S02]  /*01a0*/  UIADD3.X UR8, URZ, UR8, URZ, UP0, !UPT ;  /* 0x000000083f087290 */ /* 0x000fe400087fe43f */
[----:B------:R-:W-:Y:S01]  /*01b0*/  USHF.R.S32.HI UR9, URZ, 0x1, UR9 ;  /* 0x000000013f097899 */ /* 0x000fe20008011409 */
[----:B0-----:R-:W-:Y:S01]  /*01c0*/  IMAD R3, R40, c[0x0][0x1fc], R39 ;  /* 0x00007f0028037a24 */ /* 0x001fe200078e0227 */
[----:B------:R-:W-:Y:S01]  /*01d0*/  USHF.R.S64 UR10, UR10, 0x1, UR8 ;  /* 0x000000010a0a7899 */ /* 0x000fe20008001008 */
[----:B------:R-:W-:Y:S01]  /*01e0*/  IMAD R39, R39, -0x14, R0 ;  /* 0xffffffec27277824 */ /* 0x000fe200078e0200 */
[----:B------:R-:W-:-:S02]  /*01f0*/  USHF.R.S32.HI UR8, URZ, 0x1, UR8 ;  /* 0x000000013f087899 */ /* 0x000fc40008011408 */
[----:B------:R-:W-:Y:S01]  /*0200*/  ISETP.GE.U32.AND P1, PT, R3, c[0x0][0x1e0], PT ;  /* 0x0000780003007a0c */ /* 0x000fe20003f26070 */
[----:B------:R-:W-:Y:S01]  /*0210*/  USHF.L.U64.HI UR9, UR11, 0x2, UR9 ;  /* 0x000000020b097899 */ /* 0x000fe20008010209 */
[----:B------:R-:W-:Y:S01]  /*0220*/  SHF.R.S32.HI R45, RZ, 0x1f, R3 ;  /* 0x0000001fff2d7819 */ /* 0x000fe20000011403 */
[----:B------:R-:W-:Y:S01]  /*0230*/  USHF.L.U64.HI UR8, UR10, 0x2, UR8 ;  /* 0x000000020a087899 */ /* 0x000fe20008010208 */
[----:B------:R-:W-:Y:S01]  /*0240*/  SHF.L.U32 R39, R39, 0x1, RZ ;  /* 0x0000000127277819 */ /* 0x000fe200000006ff */
[----:B------:R-:W-:Y:S01]  /*0250*/  ULDC.U8 UR16, c[0x0][0x1f4] ;  /* 0x00007d0000107ab9 */ /* 0x000fe20000000000 */
[----:B------:R-:W-:Y:S02]  /*0260*/  ISETP.GE.AND.EX P1, PT, R45, c[0x0][0x1e4], PT, P1 ;  /* 0x000079002d007a0c */ /* 0x000fe40003f26310 */
[----:B------:R-:W-:Y:S02]  /*0270*/  IADD3 R42, R3, 0x20, RZ ;  /* 0x00000020032a7810 */ /* 0x000fe40007ffe0ff */
[----:B------:R-:W-:-:S02]  /*0280*/  ISETP.LT.U32.AND P1, PT, R0, 0x280, !P1 ;  /* 0x000002800000780c */ /* 0x000fc40004f21070 */
.L_x_28:
[----:B------:R-:W-:Y:S01]  /*0290*/  IABS R9, c[0x0][0x1f0] ;  /* 0x00007c0000097a13 */ /* 0x000fe20000000000 */
[----:B------:R-:W-:-:S02]  /*02a0*/  UMOV UR12, 0x8 ;  /* 0x00000008000c7882 */ /* 0x000fc40000000000 */
[----:B------:R-:W-:Y:S01]  /*02b0*/  ULDC.64 UR4, c[0x0][0x198] ;  /* 0x0000660000047ab9 */ /* 0x000fe20000000a00 */
[----:B0-----:R-:W0:Y:S01]  /*02c0*/  I2F.RP R2, R9 ;  /* 0x0000000900027306 */ /* 0x001e220000209400 */
[----:B------:R-:W-:-:S07]  /*02d0*/  UIMAD.WIDE UR4, UR7, UR12, UR4 ;  /* 0x0000000c070472a5 */ /* 0x000fce000f8e0204 */
[----:B0-----:R-:W0:Y:S02]  /*02e0*/  MUFU.RCP R2, R2 ;  /* 0x0000000200027308 */ /* 0x001e240000001000 */
[----:B0-----:R-:W-:Y:S02]  /*02f0*/  IADD3 R4, R2, 0xffffffe, RZ ;  /* 0x0ffffffe02047810 */ /* 0x001fe40007ffe0ff */
[----:B------:R-:W-:-:S04]  /*0300*/  IABS R2, UR7 ;  /* 0x0000000700027c13 */ /* 0x000fc80008000000 */
[----:B------:R0:W1:Y:S02]  /*0310*/  F2I.FTZ.U32.TRUNC.NTZ R5, R4 ;  /* 0x0000000400057305 */ /* 0x000064000021f000 */
[----:B0-----:R-:W-:Y:S02]  /*0320*/  MOV R4, RZ ;  /* 0x000000ff00047202 */ /* 0x001fe40000000f00 */
[----:B-1----:R-:W-:-:S05]  /*0330*/  IADD3 R6, RZ, -R5, RZ ;  /* 0x80000005ff067210 */ /* 0x002fca0007ffe0ff */
[----:B------:R-:W-:Y:S01]  /*0340*/  IMAD R7, R6, R9, RZ ;  /* 0x0000000906077224 */ /* 0x000fe200078e02ff */
[----:B------:R-:W-:-:S03]  /*0350*/  MOV R6, UR4 ;  /* 0x0000000400067c02 */ /* 0x000fc60008000f00 */
[----:B------:R-:W-:Y:S01]  /*0360*/  IMAD.HI.U32 R5, R5, R7, R4 ;  /* 0x0000000705057227 */ /* 0x000fe200078e0004 */
[----:B------:R-:W-:-:S05]  /*0370*/  MOV R7, UR5 ;  /* 0x0000000500077c02 */ /* 0x000fca0008000f00 */
[----:B------:R-:W-:Y:S01]  /*0380*/  IMAD.HI.U32 R5, R5, R2, RZ ;  /* 0x0000000205057227 */ /* 0x000fe200078e00ff */
[----:B------:R-:W2:Y:S04]  /*0390*/  LDG.E.64 R6, [R6.64] ;  /* 0x0000000e06067981 */ /* 0x000ea8000c1e1b00 */
[----:B------:R-:W-:-:S05]  /*03a0*/  IADD3 R4, -R5, RZ, RZ ;  /* 0x000000ff05047210 */ /* 0x000fca0007ffe1ff */
[----:B------:R-:W-:-:S05]  /*03b0*/  IMAD R2, R9, R4, R2 ;  /* 0x0000000409027224 */ /* 0x000fca00078e0202 */
[----:B------:R-:W-:Y:S01]  /*03c0*/  ISETP.GT.U32.AND P0, PT, R9, R2, PT ;  /* 0x000000020900720c */ /* 0x000fe20003f04070 */
[----:B------:R-:W-:Y:S01]  /*03d0*/  ULDC UR4, c[0x0][0x1f0] ;  /* 0x00007c0000047ab9 */ /* 0x000fe20000000800 */
[----:B------:R-:W-:Y:S01]  /*03e0*/  ISETP.LE.AND P4, PT, RZ, UR7, PT ;  /* 0x00000007ff007c0c */ /* 0x000fe2000bf83270 */
[----:B------:R-:W-:-:S10]  /*03f0*/  ULOP3.LUT UR4, UR7, UR4, URZ, 0x3c, !UPT ;  /* 0x0000000407047292 */ /* 0x000fd4000f8e3c3f */
[----:B------:R-:W-:-:S04]  /*0400*/  @!P0 IADD3 R2, R2, -R9, RZ ;  /* 0x8000000902028210 */ /* 0x000fc80007ffe0ff */
[CC--:B------:R-:W-:Y:S02]  /*0410*/  ISETP.GE.U32.AND P2, PT, R2.reuse, R9.reuse, PT ;  /* 0x000000090200720c */ /* 0x0c0fe40003f46070 */
[-C--:B------:R-:W-:Y:S02]  /*0420*/  ISETP.GT.U32.AND P3, PT, R9, R2.reuse, PT ;  /* 0x000000020900720c */ /* 0x080fe40003f64070 */
[----:B------:R-:W-:Y:S02]  /*0430*/  IADD3 R9, R2, -R9, RZ ;  /* 0x8000000902097210 */ /* 0x000fe40007ffe0ff */
[----:B------:R-:W-:Y:S02]  /*0440*/  ISETP.LE.AND P5, PT, RZ, UR4, PT ;  /* 0x00000004ff007c0c */ /* 0x000fe4000bfa3270 */
[----:B------:R-:W-:Y:S02]  /*0450*/  SEL R2, R9, R2, !P3 ;  /* 0x0000000209027207 */ /* 0x000fe40005800000 */
[----:B------:R-:W-:-:S02]  /*0460*/  @!P0 IADD3 R5, R5, 0x1, RZ ;  /* 0x0000000105058810 */ /* 0x000fc40007ffe0ff */
[----:B------:R-:W-:Y:S02]  /*0470*/  ISETP.NE.AND P0, PT, RZ, c[0x0][0x1f0], PT ;  /* 0x00007c00ff007a0c */ /* 0x000fe40003f05270 */
[----:B------:R-:W-:Y:S02]  /*0480*/  LOP3.LUT R9, RZ, c[0x0][0x1f0], RZ, 0x33, !PT ;  /* 0x00007c00ff097a12 */ /* 0x000fe400078e33ff */
[----:B------:R-:W-:Y:S02]  /*0490*/  @!P4 IADD3 R2, -R2, RZ, RZ ;  /* 0x000000ff0202c210 */ /* 0x000fe40007ffe1ff */
[----:B------:R-:W-:Y:S02]  /*04a0*/  @P2 IADD3 R5, R5, 0x1, RZ ;  /* 0x0000000105052810 */ /* 0x000fe40007ffe0ff */
[----:B------:R-:W-:Y:S02]  /*04b0*/  SEL R41, R9, R2, !P0 ;  /* 0x0000000209297207 */ /* 0x000fe40004000000 */
[----:B------:R-:W-:-:S02]  /*04c0*/  @!P5 IADD3 R5, -R5, RZ, RZ ;  /* 0x000000ff0505d210 */ /* 0x000fc40007ffe1ff */
[----:B------:R-:W-:Y:S01]  /*04d0*/  SHF.R.S32.HI R43, RZ, 0x1f, R42 ;  /* 0x0000001fff2b7819 */ /* 0x000fe2000001142a */
[----:B------:R-:W-:Y:S01]  /*04e0*/  IMAD R2, R41, 0x28, RZ ;  /* 0x0000002829027824 */ /* 0x000fe200078e02ff */
[----:B------:R-:W-:Y:S02]  /*04f0*/  SEL R5, R9, R5, !P0 ;  /* 0x0000000509057207 */ /* 0x000fe40004000000 */
[----:B------:R-:W-:Y:S02]  /*0500*/  ISETP.GE.U32.AND P0, PT, R42, c[0x0][0x1e0], PT ;  /* 0x000078002a007a0c */ /* 0x000fe40003f06070 */
[----:B------:R-:W-:Y:S02]  /*0510*/  SHF.R.S32.HI R4, RZ, 0x1f, R5 ;  /* 0x0000001fff047819 */ /* 0x000fe40000011405 */
[----:B------:R-:W-:Y:S02]  /*0520*/  SHF.R.S32.HI R9, RZ, 0x1f, R39 ;  /* 0x0000001fff097819 */ /* 0x000fe40000011427 */
[----:B------:R-:W-:-:S02]  /*0530*/  IADD3 R32, P2, R39, R2, RZ ;  /* 0x0000000227207210 */ /* 0x000fc40007f5e0ff */
[----:B------:R-:W-:Y:S01]  /*0540*/  ISETP.GE.AND.EX P0, PT, R43, c[0x0][0x1e4], PT, P0 ;  /* 0x000079002b007a0c */ /* 0x000fe20003f06300 */
[----:B------:R-:W-:Y:S01]  /*0550*/  IMAD R4, R4, c[0x0][0x1e8], RZ ;  /* 0x00007a0004047a24 */ /* 0x000fe200078e02ff */
[----:B------:R-:W-:Y:S02]  /*0560*/  LEA.HI.X.SX32 R33, R2, R9, 0x1, P2 ;  /* 0x0000000902217211 */ /* 0x000fe400010f0eff */
[----:B------:R-:W-:Y:S01]  /*0570*/  ISETP.GT.U32.OR P0, PT, R0, 0x27f, P0 ;  /* 0x0000027f0000780c */ /* 0x000fe20000704470 */
[C---:B------:R-:W-:Y:S02]  /*0580*/  IMAD R9, R5.reuse, c[0x0][0x1ec], R4 ;  /* 0x00007b0005097a24 */ /* 0x040fe400078e0204 */
[----:B------:R-:W-:-:S04]  /*0590*/  IMAD.WIDE.U32 R32, R5, c[0x0][0x1e8], R32 ;  /* 0x00007a0005207a25 */ /* 0x000fc800078e0020 */
[----:B------:R-:W-:Y:S01]  /*05a0*/  @P1 IMAD R4, R45, c[0x0][0x1d8], RZ ;  /* 0x000076002d041a24 */ /* 0x000fe200078e02ff */
[----:B------:R-:W-:-:S03]  /*05b0*/  IADD3 R5, R33, R9, RZ ;  /* 0x0000000921057210 */ /* 0x000fc60007ffe0ff */
[----:B------:R-:W-:Y:S01]  /*05c0*/  @P1 IMAD R13, R3, c[0x0][0x1dc], R4 ;  /* 0x00007700030d1a24 */ /* 0x000fe200078e0204 */
[-C--:B------:R-:W-:Y:S01]  /*05d0*/  @P1 MOV R4, R32.reuse ;  /* 0x0000002000041202 */ /* 0x080fe20000000f00 */
[----:B------:R-:W-:Y:S01]  /*05e0*/  @!P0 IMAD R9, R43, c[0x0][0x1d8], RZ ;  /* 0x000076002b098a24 */ /* 0x000fe200078e02ff */
[----:B------:R-:W-:-:S03]  /*05f0*/  @!P0 MOV R8, R32 ;  /* 0x0000002000088202 */ /* 0x000fc60000000f00 */
[----:B------:R-:W-:-:S04]  /*0600*/  @P1 IMAD.WIDE.U32 R10, R3, c[0x0][0x1d8], R4 ;  /* 0x00007600030a1a25 */ /* 0x000fc800078e0004 */
[----:B------:R-:W-:Y:S01]  /*0610*/  @!P0 IMAD R15, R42, c[0x0][0x1dc], R9 ;  /* 0x000077002a0f8a24 */ /* 0x000fe200078e0209 */
[----:B------:R-:W-:Y:S02]  /*0620*/  @!P0 MOV R9, R5 ;  /* 0x0000000500098202 */ /* 0x000fe40000000f00 */
[----:B------:R-:W-:Y:S02]  /*0630*/  @P1 IADD3 R13, R11, R13, RZ ;  /* 0x0000000d0b0d1210 */ /* 0x000fe40007ffe0ff */
[----:B------:R-:W-:Y:S01]  /*0640*/  @P1 SHF.L.U32 R11, R10, 0x1, RZ ;  /* 0x000000010a0b1819 */ /* 0x000fe200000006ff */
[----:B------:R-:W-:Y:S01]  /*0650*/  @!P0 IMAD.WIDE.U32 R8, R42, c[0x0][0x1d8], R8 ;  /* 0x000076002a088a25 */ /* 0x000fe200078e0008 */
[----:B------:R-:W-:Y:S02]  /*0660*/  @P1 SHF.L.U64.HI R16, R10, 0x1, R13 ;  /* 0x000000010a101819 */ /* 0x000fe4000001020d */
[----:B------:R-:W-:Y:S01]  /*0670*/  @P1 IADD3 R14, P2, R11, c[0x0][0x180], RZ ;  /* 0x000060000b0e1a10 */ /* 0x000fe20007f5e0ff */
[----:B------:R-:W-:Y:S01]  /*0680*/  CS2R R34, SRZ ;  /* 0x0000000000227805 */ /* 0x000fe2000001ff00 */
[----:B------:R-:W-:-:S02]  /*0690*/  @!P0 IADD3 R13, R9, R15, RZ ;  /* 0x0000000f090d8210 */ /* 0x000fc40007ffe0ff */
[----:B------:R-:W-:Y:S02]  /*06a0*/  @P1 IADD3.X R15, R16, c[0x0][0x184], RZ, P2, !PT ;  /* 0x00006100100f1a10 */ /* 0x000fe400017fe4ff */
[C---:B------:R-:W-:Y:S02]  /*06b0*/  @!P0 SHF.L.U32 R12, R8.reuse, 0x1, RZ ;  /* 0x00000001080c8819 */ /* 0x040fe400000006ff */
[----:B------:R-:W-:Y:S01]  /*06c0*/  @!P0 SHF.L.U64.HI R13, R8, 0x1, R13 ;  /* 0x00000001080d8819 */ /* 0x000fe2000001020d */
[----:B------:R0:W5:Y:S01]  /*06d0*/  @P1 LDG.E R34, [R14.64] ;  /* 0x0000000e0e221981 */ /* 0x000162000c1e1900 */
[C---:B------:R-:W-:Y:S02]  /*06e0*/  @!P0 IADD3 R10, P3, R12.reuse, c[0x0][0x180], RZ ;  /* 0x000060000c0a8a10 */ /* 0x040fe40007f7e0ff */
[----:B------:R-:W-:Y:S01]  /*06f0*/  @!P0 IADD3 R12, P4, R12, c[0x0][0x178], RZ ;  /* 0x00005e000c0c8a10 */ /* 0x000fe20007f9e0ff */
[----:B------:R-:W-:Y:S01]  /*0700*/  CS2R R36, SRZ ;  /* 0x0000000000247805 */ /* 0x000fe2000001ff00 */
[----:B------:R-:W-:-:S02]  /*0710*/  @P1 IADD3 R8, P2, R11, c[0x0][0x178], RZ ;  /* 0x00005e000b081a10 */ /* 0x000fc40007f5e0ff */
[C---:B------:R-:W-:Y:S02]  /*0720*/  @!P0 IADD3.X R11, R13.reuse, c[0x0][0x184], RZ, P3, !PT ;  /* 0x000061000d0b8a10 */ /* 0x040fe40001ffe4ff */
[----:B------:R-:W-:-:S03]  /*0730*/  @!P0 IADD3.X R13, R13, c[0x0][0x17c], RZ, P4, !PT ;  /* 0x00005f000d0d8a10 */ /* 0x000fc600027fe4ff */
[----:B------:R1:W5:Y:S04]  /*0740*/  @!P0 LDG.E R35, [R10.64] ;  /* 0x0000000e0a238981 */ /* 0x000368000c1e1900 */
[----:B------:R1:W5:Y:S01]  /*0750*/  @!P0 LDG.E R36, [R12.64] ;  /* 0x0000000e0c248981 */ /* 0x000362000c1e1900 */
[----:B------:R-:W-:Y:S01]  /*0760*/  @P1 IADD3.X R9, R16, c[0x0][0x17c], RZ, P2, !PT ;  /* 0x00005f0010091a10 */ /* 0x000fe200017fe4ff */
[----:B------:R-:W-:Y:S01]  /*0770*/  UMOV UR12, 0x3f800000 ;  /* 0x3f800000000c7882 */ /* 0x000fe20000000000 */
[----:B------:R-:W-:Y:S03]  /*0780*/  BSSY B0, `(.L_x_2) ;  /* 0x0000019000007945 */ /* 0x000fe60003800000 */
[----:B------:R3:W5:Y:S02]  /*0790*/  @P1 LDG.E R37, [R8.64] ;  /* 0x0000000e08251981 */ /* 0x000764000c1e1900 */
[----:B---3--:R-:W-:Y:S01]  /*07a0*/  CS2R R8, SRZ ;  /* 0x0000000000087805 */ /* 0x008fe2000001ff00 */
[----:B--2---:R-:W0:Y:S02]  /*07b0*/  R2UR UR17, R6 ;  /* 0x00000000061173c2 */ /* 0x004e2400000e0000 */
[----:B0-----:R-:W-:-:S05]  /*07c0*/  MOV R14, UR17 ;  /* 0x00000011000e7c02 */ /* 0x001fca0008000f00 */
[----:B------:R-:W-:-:S05]  /*07d0*/  FFMA.FTZ R7, -R14, UR17, R7 ;  /* 0x000000110e077c23 */ /* 0x000fca0008010107 */
[----:B------:R-:W-:-:S13]  /*07e0*/  FSETP.GTU.FTZ.AND P0, PT, R7, RZ, PT ;  /* 0x000000ff0700720b */ /* 0x000fda0003f1c000 */
[----:B------:R-:W-:Y:S01]  /*07f0*/  VOTEU.ANY UP0, P0 ;  /* 0x00000000003f7886 */ /* 0x000fe20000000100 */
[----:B------:R-:W-:-:S13]  /*0800*/  PLOP3.LUT P0, PT, PT, PT, UP0, 0x80, 0x0 ;  /* 0x000000000000781c */ /* 0x000fda0003f0f008 */
[----:B------:R-:W-:-:S06]  /*0810*/  @P0 FADD.FTZ R14, R7, c[0x0][0x1a0] ;  /* 0x00006800070e0621 */ /* 0x000fcc0000010000 */
[----:B------:R-:W0:Y:S02]  /*0820*/  @P0 MUFU.RSQ R14, R14 ;  /* 0x0000000e000e0308 */ /* 0x000e240000001400 */
[----:B0-----:R-:W0:Y:S01]  /*0830*/  @P0 R2UR UR4, R14 ;  /* 0x000000000e0403c2 */ /* 0x001e2200000e0000 */
[----:B------:R-:W-:Y:S01]  /*0840*/  ISETP.GT.U32.AND P0, PT, R0, 0x27f, PT ;  /* 0x0000027f0000780c */ /* 0x000fe20003f04070 */
[----:B------:R-:W-:Y:S01]  /*0850*/  CS2R R6, SRZ ;  /* 0x0000000000067805 */ /* 0x000fe2000001ff00 */
[----:B0-----:R-:W-:-:S11]  /*0860*/  @UP0 UMOV UR12, UR4 ;  /* 0x00000004000c0c82 */ /* 0x001fd60008000000 */
[----:B------:R-:W-:Y:S05]  /*0870*/  @P0 BRA `(.L_x_3) ;  /* 0x0000009000000947 */ /* 0x000fea0003800000 */
[----:B-1----:R-:W-:Y:S01]  /*0880*/  ISETP.NE.AND P0, PT, RZ, UR16, PT ;  /* 0x00000010ff007c0c */ /* 0x002fe2000bf05270 */
[----:B------:R-:W-:Y:S01]  /*0890*/  HFMA2.MMA R6, -RZ, RZ, 0, 2.384185791015625e-07 ;  /* 0x00000004ff067435 */ /* 0x000fe200000001ff */
[----:B------:R-:W-:-:S04]  /*08a0*/  IADD3 R11, R39, R2, RZ ;  /* 0x00000002270b7210 */ /* 0x000fc80007ffe0ff */
[----:B------:R-:W-:-:S05]  /*08b0*/  SHF.R.S32.HI R2, RZ, 0x1f, R11 ;  /* 0x0000001fff027819 */ /* 0x000fca000001140b */
[C---:B------:R-:W-:Y:S02]  /*08c0*/  IMAD.WIDE R6, R11.reuse, R6, c[0x0][0x188] ;  /* 0x000062000b067625 */ /* 0x040fe400078e0206 */
[----:B------:R-:W-:-:S04]  /*08d0*/  @P0 LEA R10, P2, R11, c[0x0][0x190], 0x2 ;  /* 0x000064000b0a0a11 */ /* 0x000fc800078410ff */
[----:B------:R-:W-:Y:S01]  /*08e0*/  @P0 LEA.HI.X R11, R11, c[0x0][0x194], R2, 0x2, P2 ;  /* 0x000065000b0b0a11 */ /* 0x000fe200010f1402 */
[----:B------:R-:W5:Y:S04]  /*08f0*/  LDG.E.64 R6, [R6.64] ;  /* 0x0000000e06067981 */ /* 0x000f68000c1e1b00 */
[----:B------:R0:W5:Y:S04]  /*0900*/  @P0 LDG.E.64 R8, [R10.64] ;  /* 0x0000000e0a080981 */ /* 0x000168000c1e1b00 */
.L_x_3:
[----:B-1----:R-:W-:Y:S05]  /*0910*/  BSYNC B0 ;  /* 0x0000000000007941 */ /* 0x002fea0003800000 */
.L_x_2:
[----:B------:R-:W-:Y:S02]  /*0920*/  ISETP.NE.AND P2, PT, RZ, UR16, PT ;  /* 0x00000010ff007c0c */ /* 0x000fe4000bf45270 */
[--C-:B-----5:R-:W-:Y:S02]  /*0930*/  PRMT R2, RZ, 0x5410, R34.reuse ;  /* 0x00005410ff027816 */ /* 0x120fe40000000022 */
[----:B------:R-:W-:Y:S02]  /*0940*/  PRMT R12, RZ, 0x7610, R34 ;  /* 0x00007610ff0c7816 */ /* 0x000fe40000000022 */
[----:B------:R-:W-:Y:S01]  /*0950*/  PRMT R16, RZ, 0x5410, R35 ;  /* 0x00005410ff107816 */ /* 0x000fe20000000023 */
[----:B------:R-:W-:Y:S01]  /*0960*/  FADD.FTZ R15, R2, -UR17 ;  /* 0x80000011020f7e21 */ /* 0x000fe20008010000 */
[--C-:B------:R-:W-:Y:S01]  /*0970*/  PRMT R13, RZ, 0x5410, R37.reuse ;  /* 0x00005410ff0d7816 */ /* 0x100fe20000000025 */
[----:B------:R-:W-:Y:S01]  /*0980*/  FADD.FTZ R12, R12, -UR17 ;  /* 0x800000110c0c7e21 */ /* 0x000fe20008010000 */
[----:B0-----:R-:W-:Y:S01]  /*0990*/  PRMT R10, RZ, 0x7610, R37 ;  /* 0x00007610ff0a7816 */ /* 0x001fe20000000025 */
[----:B------:R-:W-:Y:S01]  /*09a0*/  FADD.FTZ R16, R16, -UR17 ;  /* 0x8000001110107e21 */ /* 0x000fe20008010000 */
[----:B------:R-:W-:Y:S01]  /*09b0*/  PRMT R14, RZ, 0x7610, R35 ;  /* 0x00007610ff0e7816 */ /* 0x000fe20000000023 */
[----:B------:R-:W-:Y:S01]  /*09c0*/  FMUL.FTZ R15, R15, UR12 ;  /* 0x0000000c0f0f7c20 */ /* 0x000fe20008410000 */
[--C-:B------:R-:W-:Y:S01]  /*09d0*/  PRMT R11, RZ, 0x5410, R36.reuse ;  /* 0x00005410ff0b7816 */ /* 0x100fe20000000024 */
[----:B------:R-:W-:Y:S01]  /*09e0*/  FMUL.FTZ R12, R12, UR12 ;  /* 0x0000000c0c0c7c20 */ /* 0x000fe20008410000 */
[----:B------:R-:W-:Y:S01]  /*09f0*/  PRMT R2, RZ, 0x7610, R36 ;  /* 0x00007610ff027816 */ /* 0x000fe20000000024 */
[----:B------:R-:W-:Y:S05]  /*0a00*/  @!P2 BRA `(.L_x_4) ;  /* 0x000001200000a947 */ /* 0x000fea0003800000 */
[----:B------:R-:W-:Y:S02]  /*0a10*/  FFMA.FTZ R18, R15, R6, R8 ;  /* 0x000000060f127223 */ /* 0x000fe40000010008 */
[----:B------:R-:W-:-:S02]  /*0a20*/  FFMA.FTZ R17, R12, R7, R9 ;  /* 0x000000070c117223 */ /* 0x000fc40000010009 */
[----:B------:R-:W-:Y:S02]  /*0a30*/  FMUL.FTZ R19, R18, -1.4426950216293334961 ;  /* 0xbfb8aa3b12137820 */ /* 0x000fe40000410000 */
[----:B------:R-:W-:-:S04]  /*0a40*/  FMUL.FTZ R21, R17, -1.4426950216293334961 ;  /* 0xbfb8aa3b11157820 */ /* 0x000fc80000410000 */
[----:B------:R-:W0:Y:S08]  /*0a50*/  MUFU.EX2 R19, R19 ;  /* 0x0000001300137308 */ /* 0x000e300000000800 */
[----:B------:R-:W1:Y:S01]  /*0a60*/  MUFU.EX2 R21, R21 ;  /* 0x0000001500157308 */ /* 0x000e620000000800 */
[----:B0-----:R-:W-:-:S07]  /*0a70*/  FADD.FTZ R20, R19, 1 ;  /* 0x3f80000013147421 */ /* 0x001fce0000010000 */
[----:B------:R-:W0:Y:S01]  /*0a80*/  MUFU.RCP R20, R20 ;  /* 0x0000001400147308 */ /* 0x000e220000001000 */
[----:B-1----:R-:W-:-:S07]  /*0a90*/  FADD.FTZ R22, R21, 1 ;  /* 0x3f80000015167421 */ /* 0x002fce0000010000 */
[----:B------:R-:W1:Y:S01]  /*0aa0*/  MUFU.RCP R23, R22 ;  /* 0x0000001600177308 */ /* 0x000e620000001000 */
[----:B0-----:R-:W-:Y:S02]  /*0ab0*/  FADD.FTZ R25, -R20, 1 ;  /* 0x3f80000014197421 */ /* 0x001fe40000010100 */
[----:B------:R-:W-:Y:S02]  /*0ac0*/  FMUL.FTZ R13, R13, R20 ;  /* 0x000000140d0d7220 */ /* 0x000fe40000410000 */
[----:B------:R-:W-:Y:S02]  /*0ad0*/  FFMA.FTZ R18, R18, R25, 1 ;  /* 0x3f80000012127423 */ /* 0x000fe40000010019 */
[----:B-1----:R-:W-:Y:S02]  /*0ae0*/  FADD.FTZ R24, -R23, 1 ;  /* 0x3f80000017187421 */ /* 0x002fe40000010100 */
[----:B------:R-:W-:Y:S02]  /*0af0*/  FMUL.FTZ R10, R10, R23 ;  /* 0x000000170a0a7220 */ /* 0x000fe40000410000 */
[----:B------:R-:W-:-:S02]  /*0b00*/  FFMA.FTZ R17, R17, R24, 1 ;  /* 0x3f80000011117423 */ /* 0x000fc40000010018 */
[----:B------:R-:W-:Y:S02]  /*0b10*/  FMUL.FTZ R13, R13, R18 ;  /* 0x000000120d0d7220 */ /* 0x000fe40000410000 */
[----:B------:R-:W-:Y:S02]  /*0b20*/  FMUL.FTZ R10, R10, R17 ;  /* 0x000000110a0a7220 */ /* 0x000fe40000410000 */
.L_x_4:
[----:B------:R-:W-:Y:S02]  /*0b30*/  FMUL.FTZ R18, R13, R6 ;  /* 0x000000060d127220 */ /* 0x000fe40000410000 */
[----:B------:R-:W-:Y:S02]  /*0b40*/  FADD.FTZ R14, R14, -UR17 ;  /* 0x800000110e0e7e21 */ /* 0x000fe40008010000 */
[----:B------:R-:W-:Y:S02]  /*0b50*/  FMUL.FTZ R17, R16, UR12 ;  /* 0x0000000c10117c20 */ /* 0x000fe40008410000 */
[----:B------:R-:W-:Y:S02]  /*0b60*/  FFMA.FTZ R16, R15, R18, RZ ;  /* 0x000000120f107223 */ /* 0x000fe400000100ff */
[----:B------:R-:W-:-:S02]  /*0b70*/  FMUL.FTZ R19, R10, R7 ;  /* 0x000000070a137220 */ /* 0x000fc40000410000 */
[----:B------:R-:W-:Y:S02]  /*0b80*/  FADD.FTZ R18, RZ, R18 ;  /* 0x00000012ff127221 */ /* 0x000fe40000010000 */
[----:B------:R-:W-:Y:S01]  /*0b90*/  FMUL.FTZ R14, R14, UR12 ;  /* 0x0000000c0e0e7c20 */ /* 0x000fe20008410000 */
[----:B------:R-:W-:Y:S05]  /*0ba0*/  @!P2 BRA `(.L_x_5) ;  /* 0x000001200000a947 */ /* 0x000fea0003800000 */
[----:B------:R-:W-:Y:S02]  /*0bb0*/  FFMA.FTZ R21, R17, R6, R8 ;  /* 0x0000000611157223 */ /* 0x000fe40000010008 */
[----:B------:R-:W-:Y:S02]  /*0bc0*/  FFMA.FTZ R20, R14, R7, R9 ;  /* 0x000000070e147223 */ /* 0x000fe40000010009 */
        /* <DEDUP_REMOVED lines=16> */
.L_x_5:
[----:B------:R-:W-:Y:S01]  /*0cd0*/  FFMA.FTZ R20, R12, R19, R16 ;  /* 0x000000130c147223 */ /* 0x000fe20000010010 */
[----:B------:R-:W0:Y:S01]  /*0ce0*/  S2R R22, SR_LANEID ;  /* 0x0000000000167919 */ /* 0x000e220000000000 */
[----:B------:R-:W-:Y:S01]  /*0cf0*/  FMUL.FTZ R16, R11, R6 ;  /* 0x000000060b107220 */ /* 0x000fe20000410000 */
[----:B------:R-:W-:Y:S01]  /*0d00*/  ISETP.NE.AND P3, PT, R0, RZ, PT ;  /* 0x000000ff0000720c */ /* 0x000fe20003f65270 */
[----:B------:R-:W-:Y:S01]  /*0d10*/  FADD.FTZ R21, R19, R18 ;  /* 0x0000001213157221 */ /* 0x000fe20000010000 */
[----:B------:R-:W-:Y:S01]  /*0d20*/  ULDC UR5, c[0x0][0xc] ;  /* 0x0000030000057ab9 */ /* 0x000fe20000000800 */
[----:B------:R-:W-:Y:S01]  /*0d30*/  FMUL.FTZ R18, R2, R7 ;  /* 0x0000000702127220 */ /* 0x000fe20000410000 */
[----:B------:R-:W-:Y:S01]  /*0d40*/  BSSY B0, `(.L_x_6) ;  /* 0x000005f000007945 */ /* 0x000fe20003800000 */
[----:B------:R-:W-:-:S02]  /*0d50*/  FFMA.FTZ R19, R17, R16, R20 ;  /* 0x0000001011137223 */ /* 0x000fc40000010014 */
[----:B------:R-:W-:Y:S02]  /*0d60*/  FADD.FTZ R21, R21, R16 ;  /* 0x0000001015157221 */ /* 0x000fe40000010000 */
[----:B------:R-:W-:Y:S02]  /*0d70*/  FFMA.FTZ R16, R14, R18, R19 ;  /* 0x000000120e107223 */ /* 0x000fe40000010013 */
[----:B------:R-:W-:Y:S02]  /*0d80*/  FADD.FTZ R18, R18, R21 ;  /* 0x0000001512127221 */ /* 0x000fe40000010000 */
[----:B------:R-:W-:Y:S01]  /*0d90*/  FADD.FTZ R20, RZ, R13 ;  /* 0x0000000dff147221 */ /* 0x000fe20000010000 */
[----:B------:R-:W1:Y:S04]  /*0da0*/  SHFL.DOWN PT, R19, R16, 0x1, 0x1f ;  /* 0x08201f0010137f89 */ /* 0x000e6800000e0000 */
[----:B------:R-:W2:Y:S01]  /*0db0*/  SHFL.DOWN PT, R21, R18, 0x1, 0x1f ;  /* 0x08201f0012157f89 */ /* 0x000ea200000e0000 */
[----:B0-----:R-:W-:-:S02]  /*0dc0*/  ISETP.GT.AND P0, PT, R22, 0x1e, PT ;  /* 0x0000001e1600780c */ /* 0x001fc40003f04270 */
[----:B------:R-:W-:-:S11]  /*0dd0*/  ISETP.NE.AND P4, PT, R22, RZ, PT ;  /* 0x000000ff1600720c */ /* 0x000fd60003f85270 */
[----:B-1----:R-:W-:Y:S02]  /*0de0*/  @!P0 FADD.FTZ R16, R16, R19 ;  /* 0x0000001310108221 */ /* 0x002fe40000010000 */
[----:B--2---:R-:W-:-:S03]  /*0df0*/  @!P0 FADD.FTZ R18, R18, R21 ;  /* 0x0000001512128221 */ /* 0x004fc60000010000 */
[----:B------:R-:W0:Y:S01]  /*0e00*/  SHFL.DOWN PT, R19, R16, 0x2, 0x1f ;  /* 0x08401f0010137f89 */ /* 0x000e2200000e0000 */
[----:B------:R-:W-:-:S03]  /*0e10*/  ISETP.GT.AND P0, PT, R22, 0x1d, PT ;  /* 0x0000001d1600780c */ /* 0x000fc60003f04270 */
[----:B------:R-:W1:Y:S10]  /*0e20*/  SHFL.DOWN PT, R21, R18, 0x2, 0x1f ;  /* 0x08401f0012157f89 */ /* 0x000e7400000e0000 */
[----:B0-----:R-:W-:-:S02]  /*0e30*/  @!P0 FADD.FTZ R16, R16, R19 ;  /* 0x0000001310108221 */ /* 0x001fc40000010000 */
[----:B-1----:R-:W-:-:S03]  /*0e40*/  @!P0 FADD.FTZ R18, R18, R21 ;  /* 0x0000001512128221 */ /* 0x002fc60000010000 */
        /* <DEDUP_REMOVED lines=11> */
[----:B------:R-:W-:Y:S01]  /*0f00*/  ISETP.GT.AND P0, PT, R22, 0xf, PT ;  /* 0x0000000f1600780c */ /* 0x000fe20003f04270 */
[----:B------:R-:W-:Y:S02]  /*0f10*/  FFMA.FTZ R22, R15, R13, RZ ;  /* 0x0000000d0f167223 */ /* 0x000fe400000100ff */
[----:B------:R-:W1:Y:S01]  /*0f20*/  SHFL.DOWN PT, R21, R18, 0x10, 0x1f ;  /* 0x0a001f0012157f89 */ /* 0x000e6200000e0000 */
[----:B------:R-:W-:-:S04]  /*0f30*/  FADD.FTZ R15, RZ, R10 ;  /* 0x0000000aff0f7221 */ /* 0x000fc80000010000 */
[----:B------:R-:W-:-:S05]  /*0f40*/  FADD.FTZ R15, R15, R2 ;  /* 0x000000020f0f7221 */ /* 0x000fca0000010000 */
[----:B0-----:R-:W-:Y:S02]  /*0f50*/  @!P0 FADD.FTZ R16, R16, R19 ;  /* 0x0000001310108221 */ /* 0x001fe40000010000 */
[----:B------:R-:W-:Y:S02]  /*0f60*/  FFMA.FTZ R19, R12, R10, RZ ;  /* 0x0000000a0c137223 */ /* 0x000fe400000100ff */
[----:B-1----:R-:W-:Y:S01]  /*0f70*/  @!P0 FADD.FTZ R18, R18, R21 ;  /* 0x0000001512128221 */ /* 0x002fe20000010000 */
[----:B------:R-:W-:Y:S01]  /*0f80*/  MOV R10, R16 ;  /* 0x00000010000a7202 */ /* 0x000fe20000000f00 */
[----:B------:R-:W-:Y:S01]  /*0f90*/  FFMA.FTZ R13, R14, R2, R19 ;  /* 0x000000020e0d7223 */ /* 0x000fe20000010013 */
[C---:B------:R-:W-:Y:S01]  /*0fa0*/  ISETP.GT.U32.AND P0, PT, R0.reuse, 0x13, PT ;  /* 0x000000130000780c */ /* 0x040fe20003f04070 */
[----:B------:R-:W-:Y:S01]  /*0fb0*/  FFMA.FTZ R12, R17, R11, R22 ;  /* 0x0000000b110c7223 */ /* 0x000fe20000010016 */
[----:B------:R-:W-:Y:S01]  /*0fc0*/  SHF.L.U32 R2, R0, 0x4, RZ ;  /* 0x0000000400027819 */ /* 0x000fe200000006ff */
[----:B------:R-:W-:Y:S01]  /*0fd0*/  FADD.FTZ R14, R20, R11 ;  /* 0x0000000b140e7221 */ /* 0x000fe20000010000 */
[----:B------:R-:W-:-:S04]  /*0fe0*/  MOV R11, R18 ;  /* 0x00000012000b7202 */ /* 0x000fc80000000f00 */
[----:B------:R0:W-:Y:S04]  /*0ff0*/  STS.128 [R0.X16+0xd0], R12 ;  /* 0x0000d00c00007388 */ /* 0x0001e8000000cc00 */
[----:B------:R0:W-:Y:S04]  /*1000*/  @!P4 STS.64 [R44.X8+0x18], R10 ;  /* 0x0000180a2c00c388 */ /* 0x0001e80000008a00 */
[----:B------:R-:W-:Y:S06]  /*1010*/  BAR.SYNC.DEFER_BLOCKING 0x0 ;  /* 0x0000000000007b1d */ /* 0x000fec0000010000 */
[----:B------:R-:W-:Y:S05]  /*1020*/  @P3 BRA `(.L_x_7) ;  /* 0x0000030000003947 */ /* 0x000fea0003800000 */
[----:B------:R-:W1:Y:S04]  /*1030*/  LDS.128 R16, [0x20] ;  /* 0x00002000ff107984 */ /* 0x000e680000000c00 */
[----:B------:R-:W2:Y:S04]  /*1040*/  LDS.128 R24, [0x30] ;  /* 0x00003000ff187984 */ /* 0x000ea80000000c00 */
[----:B------:R-:W3:Y:S01]  /*1050*/  LDS.128 R20, [0x40] ;  /* 0x00004000ff147984 */ /* 0x000ee20000000c00 */
[----:B-1----:R-:W-:-:S02]  /*1060*/  FADD.FTZ R29, R10, R16 ;  /* 0x000000100a1d7221 */ /* 0x002fc40000010000 */
[----:B0-----:R-:W-:Y:S02]  /*1070*/  FADD.FTZ R10, R11, R17 ;  /* 0x000000110b0a7221 */ /* 0x001fe40000010000 */
[----:B------:R-:W-:Y:S02]  /*1080*/  FADD.FTZ R11, R29, R18 ;  /* 0x000000121d0b7221 */ /* 0x000fe40000010000 */
[----:B------:R-:W-:Y:S01]  /*1090*/  FADD.FTZ R10, R10, R19 ;  /* 0x000000130a0a7221 */ /* 0x000fe20000010000 */
[----:B------:R-:W0:Y:S01]  /*10a0*/  LDS.128 R28, [0x50] ;  /* 0x00005000ff1c7984 */ /* 0x000e220000000c00 */
[----:B--2---:R-:W-:Y:S02]  /*10b0*/  FADD.FTZ R11, R11, R24 ;  /* 0x000000180b0b7221 */ /* 0x004fe40000010000 */
[----:B------:R-:W-:Y:S01]  /*10c0*/  FADD.FTZ R10, R10, R25 ;  /* 0x000000190a0a7221 */ /* 0x000fe20000010000 */
[----:B------:R-:W-:Y:S01]  /*10d0*/  LDS.128 R16, [0x70] ;  /* 0x00007000ff107984 */ /* 0x000fe20000000c00 */
[----:B------:R-:W-:-:S02]  /*10e0*/  FADD.FTZ R11, R11, R26 ;  /* 0x0000001a0b0b7221 */ /* 0x000fc40000010000 */
[----:B------:R-:W-:Y:S02]  /*10f0*/  FADD.FTZ R10, R10, R27 ;  /* 0x0000001b0a0a7221 */ /* 0x000fe40000010000 */
[----:B------:R-:W1:Y:S01]  /*1100*/  LDS.128 R24, [0x60] ;  /* 0x00006000ff187984 */ /* 0x000e620000000c00 */
[----:B---3--:R-:W-:Y:S02]  /*1110*/  FADD.FTZ R11, R11, R20 ;  /* 0x000000140b0b7221 */ /* 0x008fe40000010000 */
[----:B------:R-:W-:Y:S02]  /*1120*/  FADD.FTZ R10, R10, R21 ;  /* 0x000000150a0a7221 */ /* 0x000fe40000010000 */
[----:B------:R-:W-:Y:S02]  /*1130*/  FADD.FTZ R11, R11, R22 ;  /* 0x000000160b0b7221 */ /* 0x000fe40000010000 */
[----:B------:R-:W-:Y:S02]  /*1140*/  FADD.FTZ R10, R10, R23 ;  /* 0x000000170a0a7221 */ /* 0x000fe40000010000 */
[----:B------:R-:W2:Y:S01]  /*1150*/  LDS.128 R20, [0x80] ;  /* 0x00008000ff147984 */ /* 0x000ea20000000c00 */
[----:B0-----:R-:W-:-:S02]  /*1160*/  FADD.FTZ R11, R11, R28 ;  /* 0x0000001c0b0b7221 */ /* 0x001fc40000010000 */
[----:B------:R-:W-:Y:S02]  /*1170*/  FADD.FTZ R10, R10, R29 ;  /* 0x0000001d0a0a7221 */ /* 0x000fe40000010000 */
[----:B------:R-:W-:Y:S02]  /*1180*/  FADD.FTZ R11, R11, R30 ;  /* 0x0000001e0b0b7221 */ /* 0x000fe40000010000 */
[----:B------:R-:W-:Y:S02]  /*1190*/  FADD.FTZ R10, R10, R31 ;  /* 0x0000001f0a0a7221 */ /* 0x000fe40000010000 */
[----:B------:R-:W-:Y:S01]  /*11a0*/  LDS.128 R28, [0xa0] ;  /* 0x0000a000ff1c7984 */ /* 0x000fe20000000c00 */
[----:B-1----:R-:W-:Y:S02]  /*11b0*/  FADD.FTZ R11, R11, R24 ;  /* 0x000000180b0b7221 */ /* 0x002fe40000010000 */
[----:B------:R-:W-:Y:S02]  /*11c0*/  FADD.FTZ R10, R10, R25 ;  /* 0x000000190a0a7221 */ /* 0x000fe40000010000 */
[----:B------:R-:W-:-:S02]  /*11d0*/  FADD.FTZ R11, R11, R26 ;  /* 0x0000001a0b0b7221 */ /* 0x000fc40000010000 */
[----:B------:R-:W-:Y:S02]  /*11e0*/  FADD.FTZ R10, R10, R27 ;  /* 0x0000001b0a0a7221 */ /* 0x000fe40000010000 */
[----:B------:R-:W0:Y:S01]  /*11f0*/  LDS.128 R24, [0x90] ;  /* 0x00009000ff187984 */ /* 0x000e220000000c00 */
[----:B------:R-:W-:Y:S02]  /*1200*/  FADD.FTZ R11, R11, R16 ;  /* 0x000000100b0b7221 */ /* 0x000fe40000010000 */
[----:B------:R-:W-:Y:S02]  /*1210*/  FADD.FTZ R10, R10, R17 ;  /* 0x000000110a0a7221 */ /* 0x000fe40000010000 */
[----:B------:R-:W-:Y:S02]  /*1220*/  FADD.FTZ R11, R11, R18 ;  /* 0x000000120b0b7221 */ /* 0x000fe40000010000 */
[----:B------:R-:W-:Y:S02]  /*1230*/  FADD.FTZ R16, R10, R19 ;  /* 0x000000130a107221 */ /* 0x000fe40000010000 */
[----:B--2---:R-:W-:-:S02]  /*1240*/  FADD.FTZ R17, R11, R20 ;  /* 0x000000140b117221 */ /* 0x004fc40000010000 */
[----:B------:R-:W1:Y:S01]  /*1250*/  LDS.64 R10, [0xb0] ;  /* 0x0000b000ff0a7984 */ /* 0x000e620000000a00 */
[----:B------:R-:W-:Y:S02]  /*1260*/  FADD.FTZ R16, R16, R21 ;  /* 0x0000001510107221 */ /* 0x000fe40000010000 */
[----:B------:R-:W-:Y:S02]  /*1270*/  FADD.FTZ R17, R17, R22 ;  /* 0x0000001611117221 */ /* 0x000fe40000010000 */
[----:B------:R-:W-:Y:S02]  /*1280*/  FADD.FTZ R16, R16, R23 ;  /* 0x0000001710107221 */ /* 0x000fe40000010000 */
[----:B0-----:R-:W-:Y:S02]  /*1290*/  FADD.FTZ R17, R17, R24 ;  /* 0x0000001811117221 */ /* 0x001fe40000010000 */
[----:B------:R-:W-:Y:S02]  /*12a0*/  FADD.FTZ R16, R16, R25 ;  /* 0x0000001910107221 */ /* 0x000fe40000010000 */
[----:B------:R-:W-:-:S02]  /*12b0*/  FADD.FTZ R17, R17, R26 ;  /* 0x0000001a11117221 */ /* 0x000fc40000010000 */
[----:B------:R-:W-:Y:S02]  /*12c0*/  FADD.FTZ R16, R16, R27 ;  /* 0x0000001b10107221 */ /* 0x000fe40000010000 */
[----:B------:R-:W-:Y:S02]  /*12d0*/  FADD.FTZ R17, R17, R28 ;  /* 0x0000001c11117221 */ /* 0x000fe40000010000 */
[----:B------:R-:W-:Y:S02]  /*12e0*/  FADD.FTZ R16, R16, R29 ;  /* 0x0000001d10107221 */ /* 0x000fe40000010000 */
[----:B------:R-:W-:Y:S02]  /*12f0*/  FADD.FTZ R17, R17, R30 ;  /* 0x0000001e11117221 */ /* 0x000fe40000010000 */
[----:B------:R-:W-:Y:S02]  /*1300*/  FADD.FTZ R16, R16, R31 ;  /* 0x0000001f10107221 */ /* 0x000fe40000010000 */
[----:B-1----:R-:W-:-:S02]  /*1310*/  FADD.FTZ R10, R17, R10 ;  /* 0x0000000a110a7221 */ /* 0x002fc40000010000 */
[----:B------:R-:W-:Y:S02]  /*1320*/  FADD.FTZ R11, R16, R11 ;  /* 0x0000000b100b7221 */ /* 0x000fe40000010000 */
.L_x_7:
[----:B------:R-:W-:Y:S05]  /*1330*/  BSYNC B0 ;  /* 0x0000000000007941 */ /* 0x000fea0003800000 */
.L_x_6:
[----:B------:R-:W-:Y:S06]  /*1340*/  BAR.SYNC.DEFER_BLOCKING 0x0 ;  /* 0x0000000000007b1d */ /* 0x000fec0000010000 */
[----:B------:R-:W-:Y:S01]  /*1350*/  BSSY B0, `(.L_x_8) ;  /* 0x000009d000007945 */ /* 0x000fe20003800000 */
[----:B------:R-:W-:Y:S05]  /*1360*/  @P0 BRA `(.L_x_9) ;  /* 0x000009b000000947 */ /* 0x000fea0003800000 */
[----:B------:R-:W1:Y:S04]  /*1370*/  LDS.128 R16, [R2+0x210] ;  /* 0x0002100002107984 */ /* 0x000e680000000c00 */
[----:B------:R-:W2:Y:S04]  /*1380*/  LDS.128 R20, [R2+0x350] ;  /* 0x0003500002147984 */ /* 0x000ea80000000c00 */
[----:B------:R-:W3:Y:S04]  /*1390*/  LDS.128 R24, [R2+0x490] ;  /* 0x0004900002187984 */ /* 0x000ee80000000c00 */
[----:B------:R-:W4:Y:S01]  /*13a0*/  LDS.128 R28, [R2+0x5d0] ;  /* 0x0005d000021c7984 */ /* 0x000f220000000c00 */
[----:B-1----:R-:W-:-:S02]  /*13b0*/  FADD.FTZ R16, R12, R16 ;  /* 0x000000100c107221 */ /* 0x002fc40000010000 */
[----:B0-----:R-:W-:Y:S02]  /*13c0*/  FADD.FTZ R12, R13, R17 ;  /* 0x000000110d0c7221 */ /* 0x001fe40000010000 */
[----:B------:R-:W-:Y:S02]  /*13d0*/  FADD.FTZ R13, R14, R18 ;  /* 0x000000120e0d7221 */ /* 0x000fe40000010000 */
[----:B------:R-:W-:Y:S02]  /*13e0*/  FADD.FTZ R14, R15, R19 ;  /* 0x000000130f0e7221 */ /* 0x000fe40000010000 */
[----:B--2---:R-:W-:Y:S02]  /*13f0*/  FADD.FTZ R15, R16, R20 ;  /* 0x00000014100f7221 */ /* 0x004fe40000010000 */
[----:B------:R-:W-:Y:S02]  /*1400*/  FADD.FTZ R12, R12, R21 ;  /* 0x000000150c0c7221 */ /* 0x000fe40000010000 */
[----:B------:R-:W-:-:S02]  /*1410*/  FADD.FTZ R17, R13, R22 ;  /* 0x000000160d117221 */ /* 0x000fc40000010000 */
[----:B------:R-:W-:Y:S02]  /*1420*/  FADD.FTZ R16, R14, R23 ;  /* 0x000000170e107221 */ /* 0x000fe40000010000 */
[----:B---3--:R-:W-:Y:S02]  /*1430*/  FADD.FTZ R19, R15, R24 ;  /* 0x000000180f137221 */ /* 0x008fe40000010000 */
[----:B------:R-:W-:Y:S02]  /*1440*/  FADD.FTZ R20, R12, R25 ;  /* 0x000000190c147221 */ /* 0x000fe40000010000 */
[----:B------:R-:W0:Y:S01]  /*1450*/  LDS.128 R12, [R2+0x710] ;  /* 0x00071000020c7984 */ /* 0x000e220000000c00 */
[----:B------:R-:W-:Y:S02]  /*1460*/  FADD.FTZ R21, R17, R26 ;  /* 0x0000001a11157221 */ /* 0x000fe40000010000 */
[----:B------:R-:W-:Y:S02]  /*1470*/  FADD.FTZ R24, R16, R27 ;  /* 0x0000001b10187221 */ /* 0x000fe40000010000 */
[----:B----4-:R-:W-:-:S02]  /*1480*/  FADD.FTZ R25, R19, R28 ;  /* 0x0000001c13197221 */ /* 0x010fc40000010000 */
[----:B------:R-:W1:Y:S01]  /*1490*/  LDS.128 R16, [R2+0x850] ;  /* 0x0008500002107984 */ /* 0x000e620000000c00 */
[----:B------:R-:W-:Y:S02]  /*14a0*/  FADD.FTZ R26, R20, R29 ;  /* 0x0000001d141a7221 */ /* 0x000fe40000010000 */
[----:B------:R-:W-:Y:S02]  /*14b0*/  FADD.FTZ R27, R21, R30 ;  /* 0x0000001e151b7221 */ /* 0x000fe40000010000 */
[----:B------:R-:W2:Y:S01]  /*14c0*/  LDS.128 R20, [R2+0x990] ;  /* 0x0009900002147984 */ /* 0x000ea20000000c00 */
[----:B------:R-:W-:Y:S02]  /*14d0*/  FADD.FTZ R24, R24, R31 ;  /* 0x0000001f18187221 */ /* 0x000fe40000010000 */
[----:B0-----:R-:W-:Y:S02]  /*14e0*/  FADD.FTZ R25, R25, R12 ;  /* 0x0000000c19197221 */ /* 0x001fe40000010000 */
[----:B------:R-:W-:-:S02]  /*14f0*/  FADD.FTZ R26, R26, R13 ;  /* 0x0000000d1a1a7221 */ /* 0x000fc40000010000 */
[----:B------:R-:W-:Y:S02]  /*1500*/  FADD.FTZ R27, R27, R14 ;  /* 0x0000000e1b1b7221 */ /* 0x000fe40000010000 */
[----:B------:R-:W-:Y:S02]  /*1510*/  FADD.FTZ R28, R24, R15 ;  /* 0x0000000f181c7221 */ /* 0x000fe40000010000 */
[----:B------:R-:W0:Y:S01]  /*1520*/  LDS.128 R12, [R2+0xad0] ;  /* 0x000ad000020c7984 */ /* 0x000e220000000c00 */
[----:B-1----:R-:W-:Y:S02]  /*1530*/  FADD.FTZ R25, R25, R16 ;  /* 0x0000001019197221 */ /* 0x002fe40000010000 */
[----:B------:R-:W-:Y:S02]  /*1540*/  FADD.FTZ R24, R26, R17 ;  /* 0x000000111a187221 */ /* 0x000fe40000010000 */
[----:B------:R-:W-:Y:S02]  /*1550*/  FADD.FTZ R27, R27, R18 ;  /* 0x000000121b1b7221 */ /* 0x000fe40000010000 */
[----:B------:R-:W-:-:S02]  /*1560*/  FADD.FTZ R28, R28, R19 ;  /* 0x000000131c1c7221 */ /* 0x000fc40000010000 */
[----:B------:R-:W1:Y:S01]  /*1570*/  LDS.128 R16, [R2+0xc10] ;  /* 0x000c100002107984 */ /* 0x000e620000000c00 */
[----:B--2---:R-:W-:Y:S02]  /*1580*/  FADD.FTZ R29, R25, R20 ;  /* 0x00000014191d7221 */ /* 0x004fe40000010000 */
[----:B------:R-:W-:Y:S02]  /*1590*/  FADD.FTZ R20, R24, R21 ;  /* 0x0000001518147221 */ /* 0x000fe40000010000 */
[----:B------:R-:W-:Y:S02]  /*15a0*/  FADD.FTZ R21, R27, R22 ;  /* 0x000000161b157221 */ /* 0x000fe40000010000 */
[----:B------:R-:W2:Y:S01]  /*15b0*/  LDS.128 R24, [R2+0xd50] ;  /* 0x000d500002187984 */ /* 0x000ea20000000c00 */
[----:B------:R-:W-:Y:S02]  /*15c0*/  FADD.FTZ R28, R28, R23 ;  /* 0x000000171c1c7221 */ /* 0x000fe40000010000 */
[----:B0-----:R-:W-:-:S02]  /*15d0*/  FADD.FTZ R29, R29, R12 ;  /* 0x0000000c1d1d7221 */ /* 0x001fc40000010000 */
[----:B------:R-:W-:Y:S02]  /*15e0*/  FADD.FTZ R20, R20, R13 ;  /* 0x0000000d14147221 */ /* 0x000fe40000010000 */
[----:B------:R-:W-:Y:S02]  /*15f0*/  FADD.FTZ R21, R21, R14 ;  /* 0x0000000e15157221 */ /* 0x000fe40000010000 */
[----:B------:R-:W-:Y:S02]  /*1600*/  FADD.FTZ R28, R28, R15 ;  /* 0x0000000f1c1c7221 */ /* 0x000fe40000010000 */
[----:B------:R-:W0:Y:S01]  /*1610*/  LDS.128 R12, [R2+0xe90] ;  /* 0x000e9000020c7984 */ /* 0x000e220000000c00 */
[----:B-1----:R-:W-:Y:S02]  /*1620*/  FADD.FTZ R29, R29, R16 ;  /* 0x000000101d1d7221 */ /* 0x002fe40000010000 */
[----:B------:R-:W-:Y:S02]  /*1630*/  FADD.FTZ R20, R20, R17 ;  /* 0x0000001114147221 */ /* 0x000fe40000010000 */
[----:B------:R-:W-:-:S02]  /*1640*/  FADD.FTZ R21, R21, R18 ;  /* 0x0000001215157221 */ /* 0x000fc40000010000 */
[----:B------:R-:W-:Y:S02]  /*1650*/  FADD.FTZ R28, R28, R19 ;  /* 0x000000131c1c7221 */ /* 0x000fe40000010000 */
[----:B------:R-:W1:Y:S01]  /*1660*/  LDS.128 R16, [R2+0xfd0] ;  /* 0x000fd00002107984 */ /* 0x000e620000000c00 */
[----:B--2---:R-:W-:Y:S02]  /*1670*/  FADD.FTZ R29, R29, R24 ;  /* 0x000000181d1d7221 */ /* 0x004fe40000010000 */
[----:B------:R-:W-:Y:S02]  /*1680*/  FADD.FTZ R24, R20, R25 ;  /* 0x0000001914187221 */ /* 0x000fe40000010000 */
[----:B------:R-:W-:Y:S02]  /*1690*/  FADD.FTZ R25, R21, R26 ;  /* 0x0000001a15197221 */ /* 0x000fe40000010000 */
[----:B------:R-:W2:Y:S01]  /*16a0*/  LDS.128 R20, [R2+0x1110] ;  /* 0x0011100002147984 */ /* 0x000ea20000000c00 */
[----:B------:R-:W-:-:S02]  /*16b0*/  FADD.FTZ R28, R28, R27 ;  /* 0x0000001b1c1c7221 */ /* 0x000fc40000010000 */
[----:B0-----:R-:W-:Y:S02]  /*16c0*/  FADD.FTZ R29, R29, R12 ;  /* 0x0000000c1d1d7221 */ /* 0x001fe40000010000 */
[----:B------:R-:W-:Y:S02]  /*16d0*/  FADD.FTZ R24, R24, R13 ;  /* 0x0000000d18187221 */ /* 0x000fe40000010000 */
[----:B------:R-:W-:Y:S02]  /*16e0*/  FADD.FTZ R25, R25, R14 ;  /* 0x0000000e19197221 */ /* 0x000fe40000010000 */
[----:B------:R-:W-:Y:S02]  /*16f0*/  FADD.FTZ R28, R28, R15 ;  /* 0x0000000f1c1c7221 */ /* 0x000fe40000010000 */
[----:B------:R-:W0:Y:S01]  /*1700*/  LDS.128 R12, [R2+0x1250] ;  /* 0x00125000020c7984 */ /* 0x000e220000000c00 */
[----:B-1----:R-:W-:Y:S02]  /*1710*/  FADD.FTZ R29, R29, R16 ;  /* 0x000000101d1d7221 */ /* 0x002fe40000010000 */
[----:B------:R-:W-:-:S02]  /*1720*/  FADD.FTZ R24, R24, R17 ;  /* 0x0000001118187221 */ /* 0x000fc40000010000 */
[----:B------:R-:W-:Y:S02]  /*1730*/  FADD.FTZ R25, R25, R18 ;  /* 0x0000001219197221 */ /* 0x000fe40000010000 */
        /* <DEDUP_REMOVED lines=79> */
[----:B------:R-:W2:Y:S01]  /*1c30*/  LDS.128 R20, [R2+0x2790] ;  /* 0x0027900002147984 */ /* 0x000ea20000000c00 */
[----:B------:R-:W-:-:S02]  /*1c40*/  FADD.FTZ R29, R29, R26 ;  /* 0x0000001a1d1d7221 */ /* 0x000fc40000010000 */
[----:B------:R-:W-:Y:S02]  /*1c50*/  FADD.FTZ R28, R28, R27 ;  /* 0x0000001b1c1c7221 */ /* 0x000fe40000010000 */
[----:B0-----:R-:W-:Y:S02]  /*1c60*/  FADD.FTZ R31, R31, R12 ;  /* 0x0000000c1f1f7221 */ /* 0x001fe40000010000 */
[----:B------:R-:W-:Y:S02]  /*1c70*/  FADD.FTZ R24, R24, R13 ;  /* 0x0000000d18187221 */ /* 0x000fe40000010000 */
[----:B------:R-:W-:Y:S02]  /*1c80*/  FADD.FTZ R29, R29, R14 ;  /* 0x0000000e1d1d7221 */ /* 0x000fe40000010000 */
[----:B------:R-:W-:Y:S02]  /*1c90*/  FADD.FTZ R28, R28, R15 ;  /* 0x0000000f1c1c7221 */ /* 0x000fe40000010000 */
[----:B-1----:R-:W-:-:S02]  /*1ca0*/  FADD.FTZ R31, R31, R16 ;  /* 0x000000101f1f7221 */ /* 0x002fc40000010000 */
[----:B------:R-:W-:Y:S02]  /*1cb0*/  FADD.FTZ R24, R24, R17 ;  /* 0x0000001118187221 */ /* 0x000fe40000010000 */
[----:B------:R-:W-:Y:S02]  /*1cc0*/  FADD.FTZ R29, R29, R18 ;  /* 0x000000121d1d7221 */ /* 0x000fe40000010000 */
[----:B------:R-:W-:Y:S02]  /*1cd0*/  FADD.FTZ R28, R28, R19 ;  /* 0x000000131c1c7221 */ /* 0x000fe40000010000 */
[----:B--2---:R-:W-:Y:S02]  /*1ce0*/  FADD.FTZ R12, R31, R20 ;  /* 0x000000141f0c7221 */ /* 0x004fe40000010000 */
[----:B------:R-:W-:Y:S02]  /*1cf0*/  FADD.FTZ R13, R24, R21 ;  /* 0x00000015180d7221 */ /* 0x000fe40000010000 */
[----:B------:R-:W-:-:S02]  /*1d00*/  FADD.FTZ R14, R29, R22 ;  /* 0x000000161d0e7221 */ /* 0x000fc40000010000 */
[----:B------:R-:W-:Y:S02]  /*1d10*/  FADD.FTZ R15, R28, R23 ;  /* 0x000000171c0f7221 */ /* 0x000fe40000010000 */
.L_x_9:
[----:B------:R-:W-:Y:S05]  /*1d20*/  BSYNC B0 ;  /* 0x0000000000007941 */ /* 0x000fea0003800000 */
.L_x_8:
[----:B------:R-:W-:Y:S01]  /*1d30*/  BSSY B0, `(.L_x_10) ;  /* 0x0000013000007945 */ /* 0x000fe20003800000 */
[----:B------:R-:W-:Y:S01]  /*1d40*/  HFMA2.MMA R24, -RZ, RZ, 0, 2.384185791015625e-07 ;  /* 0x00000004ff187435 */ /* 0x000fe200000001ff */
[----:B------:R-:W-:Y:S05]  /*1d50*/  @P0 BRA `(.L_x_11) ;  /* 0x0000010000000947 */ /* 0x000fea0003800000 */
[----:B------:R-:W-:Y:S01]  /*1d60*/  IMAD R17, R41, 0x14, R0 ;  /* 0x0000001429117824 */ /* 0x000fe200078e0200 */
[----:B------:R-:W-:Y:S02]  /*1d70*/  MOV R19, UR11 ;  /* 0x0000000b00137c02 */ /* 0x000fe40008000f00 */
[----:B------:R-:W-:Y:S01]  /*1d80*/  MOV R21, c[0x0][0x1d8] ;  /* 0x0000760000157a02 */ /* 0x000fe20000000f00 */
[----:B------:R-:W-:Y:S01]  /*1d90*/  IMAD.WIDE R16, R17, R24, c[0x0][0x1b8] ;  /* 0x00006e0011107625 */ /* 0x000fe200078e0218 */
[----:B------:R-:W-:Y:S02]  /*1da0*/  MOV R23, UR10 ;  /* 0x0000000a00177c02 */ /* 0x000fe40008000f00 */
[----:B------:R-:W-:Y:S02]  /*1db0*/  MOV R2, c[0x0][0x1dc] ;  /* 0x0000770000027a02 */ /* 0x000fe40000000f00 */
[-C--:B------:R-:W-:Y:S01]  /*1dc0*/  LEA R18, P0, R19, R16.reuse, 0x2 ;  /* 0x0000001013127211 */ /* 0x080fe200078010ff */
[----:B------:R1:W-:Y:S01]  /*1dd0*/  RED.E.ADD.F32.FTZ.RN.STRONG.GPU [R16.64], R12 ;  /* 0x0000000c1000798e */ /* 0x0003e2000c10e78e */
[----:B------:R-:W-:-:S02]  /*1de0*/  LEA R20, P4, R21, R16, 0x2 ;  /* 0x0000001015147211 */ /* 0x000fc400078810ff */
[----:B------:R-:W-:Y:S02]  /*1df0*/  LEA R22, P5, R23, R16, 0x2 ;  /* 0x0000001017167211 */ /* 0x000fe400078a10ff */
[----:B------:R-:W-:Y:S02]  /*1e00*/  IADD3.X R19, R17, UR9, RZ, P0, !PT ;  /* 0x0000000911137c10 */ /* 0x000fe400087fe4ff */
[----:B------:R-:W-:Y:S02]  /*1e10*/  LEA.HI.X R21, R21, R17, R2, 0x2, P4 ;  /* 0x0000001115157211 */ /* 0x000fe400020f1402 */
[----:B------:R-:W-:Y:S01]  /*1e20*/  IADD3.X R23, R17, UR8, RZ, P5, !PT ;  /* 0x0000000811177c10 */ /* 0x000fe2000affe4ff */
[----:B------:R1:W-:Y:S04]  /*1e30*/  RED.E.ADD.F32.FTZ.RN.STRONG.GPU [R18.64], R13 ;  /* 0x0000000d1200798e */ /* 0x0003e8000c10e78e */
[----:B------:R1:W-:Y:S04]  /*1e40*/  RED.E.ADD.F32.FTZ.RN.STRONG.GPU [R20.64], R14 ;  /* 0x0000000e1400798e */ /* 0x0003e8000c10e78e */
[----:B------:R1:W-:Y:S02]  /*1e50*/  RED.E.ADD.F32.FTZ.RN.STRONG.GPU [R22.64], R15 ;  /* 0x0000000f1600798e */ /* 0x0003e4000c10e78e */
.L_x_11:
[----:B------:R-:W-:Y:S05]  /*1e60*/  BSYNC B0 ;  /* 0x0000000000007941 */ /* 0x000fea0003800000 */
.L_x_10:
[----:B------:R-:W-:-:S06]  /*1e70*/  UISETP.GE.U32.AND UP0, UPT, UR5, 0x2, UPT ;  /* 0x000000020500788c */ /* 0x000fcc000bf06070 */
[----:B------:R-:W-:-:S13]  /*1e80*/  PLOP3.LUT P0, PT, PT, PT, UP0, 0x80, 0x0 ;  /* 0x000000000000781c */ /* 0x000fda0003f0f008 */
[----:B------:R-:W-:Y:S05]  /*1e90*/  @!P0 BRA `(.L_x_12) ;  /* 0x0000124000008947 */ /* 0x000fea0003800000 */
[----:B------:R-:W2:Y:S01]  /*1ea0*/  S2R R2, SR_CTAID.Y ;  /* 0x0000000000027919 */ /* 0x000ea20000002600 */
[----:B01----:R-:W-:-:S05]  /*1eb0*/  LOP3.LUT R12, R38, 0x1, RZ, 0xc0, !PT ;  /* 0x00000001260c7812 */ /* 0x003fca00078ec0ff */
[----:B------:R-:W-:-:S04]  /*1ec0*/  IMAD R13, R12, c[0x0][0x10], RZ ;  /* 0x000004000c0d7a24 */ /* 0x000fc800078e02ff */
[----:B------:R-:W-:-:S05]  /*1ed0*/  IMAD R12, R13, c[0x0][0xc], RZ ;  /* 0x000003000d0c7a24 */ /* 0x000fca00078e02ff */
[----:B------:R-:W-:-:S05]  /*1ee0*/  SHF.L.U32 R15, R12, 0x1, RZ ;  /* 0x000000010c0f7819 */ /* 0x000fca00000006ff */
[----:B------:R-:W-:Y:S01]  /*1ef0*/  IMAD.WIDE R14, R15, R24, c[0x0][0x1b0] ;  /* 0x00006c000f0e7625 */ /* 0x000fe200078e0218 */
[----:B--2---:R-:W-:-:S05]  /*1f00*/  IADD3 R13, R13, R2, RZ ;  /* 0x000000020d0d7210 */ /* 0x004fca0007ffe0ff */
[----:B------:R-:W-:Y:S01]  /*1f10*/  IMAD.WIDE.U32 R12, R13, R24, c[0x0][0x1a8] ;  /* 0x00006a000d0c7625 */ /* 0x000fe200078e0018 */
[----:B------:R-:W-:Y:S05]  /*1f20*/  @P3 BRA `(.L_x_13) ;  /* 0x0000017000003947 */ /* 0x000fea0003800000 */
[----:B------:R-:W-:Y:S01]  /*1f30*/  IMAD R17, R40, c[0x0][0x10], R2 ;  /* 0x0000040028117a24 */ /* 0x000fe200078e0202 */
[----:B------:R-:W0:Y:S03]  /*1f40*/  S2R R18, SR_LANEID ;  /* 0x0000000000127919 */ /* 0x000e260000000000 */
[----:B------:R-:W-:-:S05]  /*1f50*/  IMAD.WIDE.U32 R16, R17, 0x8, R14 ;  /* 0x0000000811107825 */ /* 0x000fca00078e000e */
[----:B------:R1:W-:Y:S01]  /*1f60*/  STG.E.64 [R16.64], R10 ;  /* 0x0000000a10007986 */ /* 0x0003e2000c101b0e */
[----:B------:R-:W-:Y:S06]  /*1f70*/  MEMBAR.ALL.GPU ;  /* 0x0000000000007992 */ /* 0x000fec000000a000 */
[----:B------:R-:W-:Y:S01]  /*1f80*/  VOTEU.ANY UR4, UPT, PT ;  /* 0x0000000000047886 */ /* 0x000fe200038e0100 */
[----:B------:R-:W-:Y:S01]  /*1f90*/  LOP3.LUT P0, RZ, R38, 0x2, RZ, 0xc0, !PT ;  /* 0x0000000226ff7812 */ /* 0x000fe2000780c0ff */
[----:B------:R-:W-:Y:S01]  /*1fa0*/  UFLO.U32 UR13, UR4 ;  /* 0x00000004000d72bd */ /* 0x000fe200080e0000 */
[----:B-1----:R-:W-:Y:S01]  /*1fb0*/  MOV R16, 0x1 ;  /* 0x0000000100107802 */ /* 0x002fe20000000f00 */
[----:B------:R-:W-:Y:S01]  /*1fc0*/  UPOPC UR4, UR4 ;  /* 0x00000004000472bf */ /* 0x000fe20008000000 */
[----:B------:R-:W-:Y:S01]  /*1fd0*/  SEL R19, RZ, c[0x0][0xc], P0 ;  /* 0x00000300ff137a07 */ /* 0x000fe20000000000 */
[----:B------:R-:W-:-:S00]  /*1fe0*/  ERRBAR ;  /* 0x00000000000079ab */ /* 0x000fc00000000000 */
[----:B------:R-:W-:Y:S02]  /*1ff0*/  SEL R16, R16, 0xffffffff, !P0 ;  /* 0xffffffff10107807 */ /* 0x000fe40004000000 */
[----:B0-----:R-:W-:-:S02]  /*2000*/  ISETP.EQ.U32.AND P4, PT, R18, UR13, PT ;  /* 0x0000000d12007c0c */ /* 0x001fc4000bf82070 */
[----:B------:R-:W-:Y:S01]  /*2010*/  ISETP.NE.AND P0, PT, R19, -0x1, PT ;  /* 0xffffffff1300780c */ /* 0x000fe20003f05270 */
[----:B------:R-:W-:-:S10]  /*2020*/  IMAD R17, R16, UR4, RZ ;  /* 0x0000000410117c24 */ /* 0x000fd4000f8e02ff */
[----:B------:R0:W-:Y:S02]  /*2030*/  @P4 RED.E.ADD.S32.STRONG.GPU [R12.64], R17 ;  /* 0x000000110c00498e */ /* 0x0001e4000c10e38e */
[----:B------:R-:W-:Y:S05]  /*2040*/  @!P0 BRA `(.L_x_13) ;  /* 0x0000005000008947 */ /* 0x000fea0003800000 */
.L_x_14:
[----:B------:R-:W2:Y:S01]  /*2050*/  LDG.E.STRONG.GPU R16, [R12.64] ;  /* 0x0000000e0c107981 */ /* 0x000ea2000c1ef900 */
[----:B------:R-:W-:Y:S01]  /*2060*/  YIELD ;  /* 0x0000000000007946 */ /* 0x000fe20003800000 */
[----:B--2---:R-:W-:Y:S01]  /*2070*/  ISETP.NE.AND P0, PT, R16, R19, PT ;  /* 0x000000131000720c */ /* 0x004fe20003f05270 */
[----:B------:R-:W-:-:S12]  /*2080*/  CCTL.IVALL ;  /* 0x00000000ff00798f */ /* 0x000fd80002000000 */
[----:B------:R-:W-:Y:S05]  /*2090*/  @P0 BRA `(.L_x_14) ;  /* 0xffffffb000000947 */ /* 0x000fea000383ffff */
.L_x_13:
[----:B------:R-:W-:Y:S01]  /*20a0*/  ISETP.NE.AND P0, PT, RZ, c[0x0][0xc], PT ;  /* 0x00000300ff007a0c */ /* 0x000fe20003f05270 */
[----:B------:R-:W-:Y:S01]  /*20b0*/  WARPSYNC 0xffffffff ;  /* 0xffffffff00007948 */ /* 0x000fe20003800000 */
[----:B------:R-:W-:Y:S11]  /*20c0*/  BAR.SYNC.DEFER_BLOCKING 0x0 ;  /* 0x0000000000007b1d */ /* 0x000ff60000010000 */
[----:B------:R-:W-:Y:S05]  /*20d0*/  @!P0 BRA `(.L_x_12) ;  /* 0x0000100000008947 */ /* 0x000fea0003800000 */
[----:B------:R-:W-:Y:S01]  /*20e0*/  UIADD3 UR4, UR5, -0x1, URZ ;  /* 0xffffffff05047890 */ /* 0x000fe2000fffe03f */
[----:B0-----:R-:W-:-:S03]  /*20f0*/  HFMA2.MMA R12, -RZ, RZ, 0, 0 ;  /* 0x00000000ff0c7435 */ /* 0x001fc600000001ff */
[----:B------:R-:W-:-:S06]  /*2100*/  UISETP.GE.U32.AND UP0, UPT, UR4, 0x3, UPT ;  /* 0x000000030400788c */ /* 0x000fcc000bf06070 */
[----:B------:R-:W-:-:S13]  /*2110*/  PLOP3.LUT P0, PT, PT, PT, UP0, 0x80, 0x0 ;  /* 0x000000000000781c */ /* 0x000fda0003f0f008 */
[----:B------:R-:W-:Y:S05]  /*2120*/  @!P0 BRA `(.L_x_15) ;  /* 0x00000de000008947 */ /* 0x000fea0003800000 */
[----:B------:R-:W-:Y:S01]  /*2130*/  ULOP3.LUT UR4, UR5, 0x3, URZ, 0xc0, !UPT ;  /* 0x0000000305047892 */ /* 0x000fe2000f8ec03f */
[----:B------:R-:W-:Y:S02]  /*2140*/  MOV R12, RZ ;  /* 0x000000ff000c7202 */ /* 0x000fe40000000f00 */
[----:B------:R-:W-:Y:S02]  /*2150*/  ULDC UR5, c[0x0][0xc] ;  /* 0x0000030000057ab9 */ /* 0x000fe40000000800 */
[----:B------:R-:W-:-:S06]  /*2160*/  UIADD3 UR4, -UR4, UR5, URZ ;  /* 0x0000000504047290 */ /* 0x000fcc000fffe13f */
[----:B------:R-:W-:-:S13]  /*2170*/  ISETP.LT.AND P0, PT, RZ, UR4, PT ;  /* 0x00000004ff007c0c */ /* 0x000fda000bf01270 */
[----:B------:R-:W-:Y:S05]  /*2180*/  @!P0 BRA `(.L_x_16) ;  /* 0x00000b9000008947 */ /* 0x000fea0003800000 */
[----:B------:R-:W-:Y:S01]  /*2190*/  UISETP.GT.AND UP0, UPT, UR4, 0xc, UPT ;  /* 0x0000000c0400788c */ /* 0x000fe2000bf04270 */
[----:B------:R-:W-:-:S05]  /*21a0*/  PLOP3.LUT P0, PT, PT, PT, PT, 0x80, 0x0 ;  /* 0x000000000000781c */ /* 0x000fca0003f0f070 */
[----:B------:R-:W-:-:S13]  /*21b0*/  PLOP3.LUT P4, PT, PT, PT, UP0, 0x80, 0x0 ;  /* 0x000000000000781c */ /* 0x000fda0003f8f008 */
[----:B------:R-:W-:Y:S05]  /*21c0*/  @!P4 BRA `(.L_x_17) ;  /* 0x000007500000c947 */ /* 0x000fea0003800000 */
[----:B------:R-:W-:Y:S02]  /*21d0*/  PLOP3.LUT P0, PT, PT, PT, PT, 0x8, 0x0 ;  /* 0x000000000000781c */ /* 0x000fe40003f0e170 */
.L_x_18:
[----:B------:R-:W-:-:S13]  /*21e0*/  ISETP.EQ.OR P6, PT, R12, R40, P3 ;  /* 0x000000280c00720c */ /* 0x000fda0001fc2670 */
[----:B------:R-:W-:-:S04]  /*21f0*/  @!P6 IMAD R17, R12, c[0x0][0x10], R2 ;  /* 0x000004000c11ea24 */ /* 0x000fc800078e0202 */
[----:B------:R-:W-:-:S06]  /*2200*/  @!P6 IMAD.WIDE.U32 R16, R17, 0x8, R14 ;  /* 0x000000081110e825 */ /* 0x000fcc00078e000e */
[----:B------:R-:W2:Y:S01]  /*2210*/  @!P6 LDG.E.64 R16, [R16.64] ;  /* 0x0000000e1010e981 */ /* 0x000ea2000c1e1b00 */
[C---:B------:R-:W-:Y:S02]  /*2220*/  IADD3 R19, R12.reuse, 0x1, RZ ;  /* 0x000000010c137810 */ /* 0x040fe40007ffe0ff */
[C---:B------:R-:W-:Y:S02]  /*2230*/  IADD3 R13, R12.reuse, 0x2, RZ ;  /* 0x000000020c0d7810 */ /* 0x040fe40007ffe0ff */
[-C--:B------:R-:W-:Y:S02]  /*2240*/  ISETP.EQ.OR P4, PT, R19, R40.reuse, P3 ;  /* 0x000000281300720c */ /* 0x080fe40001f82670 */
[----:B------:R-:W-:Y:S02]  /*2250*/  ISETP.EQ.OR P5, PT, R13, R40, P3 ;  /* 0x000000280d00720c */ /* 0x000fe40001fa2670 */
[----:B------:R-:W-:-:S09]  /*2260*/  IADD3 R21, R12, 0x3, RZ ;  /* 0x000000030c157810 */ /* 0x000fd20007ffe0ff */
[--C-:B------:R-:W-:Y:S02]  /*2270*/  @!P4 IMAD R19, R19, c[0x0][0x10], R2.reuse ;  /* 0x000004001313ca24 */ /* 0x100fe400078e0202 */
[----:B------:R-:W-:Y:S02]  /*2280*/  @!P5 IMAD R13, R13, c[0x0][0x10], R2 ;  /* 0x000004000d0dda24 */ /* 0x000fe400078e0202 */
[----:B------:R-:W-:-:S06]  /*2290*/  @!P4 IMAD.WIDE.U32 R18, R19, 0x8, R14 ;  /* 0x000000081312c825 */ /* 0x000fcc00078e000e */
[----:B------:R-:W3:Y:S01]  /*22a0*/  @!P4 LDG.E.64 R18, [R18.64] ;  /* 0x0000000e1212c981 */ /* 0x000ee2000c1e1b00 */
[----:B--2---:R-:W-:Y:S02]  /*22b0*/  @!P6 FADD.FTZ R10, R10, R16 ;  /* 0x000000100a0ae221 */ /* 0x004fe40000010000 */
[----:B------:R-:W-:Y:S01]  /*22c0*/  @!P6 FADD.FTZ R11, R11, R17 ;  /* 0x000000110b0be221 */ /* 0x000fe20000010000 */
[----:B------:R-:W-:Y:S01]  /*22d0*/  ISETP.EQ.OR P6, PT, R21, R40, P3 ;  /* 0x000000281500720c */ /* 0x000fe20001fc2670 */
[----:B------:R-:W-:-:S06]  /*22e0*/  @!P5 IMAD.WIDE.U32 R16, R13, 0x8, R14 ;  /* 0x000000080d10d825 */ /* 0x000fcc00078e000e */
[----:B------:R-:W2:Y:S06]  /*22f0*/  @!P5 LDG.E.64 R16, [R16.64] ;  /* 0x0000000e1010d981 */ /* 0x000eac000c1e1b00 */
[----:B------:R-:W-:-:S04]  /*2300*/  @!P6 IMAD R21, R21, c[0x0][0x10], R2 ;  /* 0x000004001515ea24 */ /* 0x000fc800078e0202 */
[----:B------:R-:W-:-:S06]  /*2310*/  @!P6 IMAD.WIDE.U32 R20, R21, 0x8, R14 ;  /* 0x000000081514e825 */ /* 0x000fcc00078e000e */
[----:B------:R-:W4:Y:S01]  /*2320*/  @!P6 LDG.E.64 R20, [R20.64] ;  /* 0x0000000e1414e981 */ /* 0x000f22000c1e1b00 */
[----:B------:R-:W-:Y:S01]  /*2330*/  IADD3 R13, R12, 0x4, RZ ;  /* 0x000000040c0d7810 */ /* 0x000fe20007ffe0ff */
[----:B---3--:R-:W-:Y:S02]  /*2340*/  @!P4 FADD.FTZ R10, R10, R18 ;  /* 0x000000120a0ac221 */ /* 0x008fe40000010000 */
[----:B------:R-:W-:Y:S01]  /*2350*/  @!P4 FADD.FTZ R11, R11, R19 ;  /* 0x000000130b0bc221 */ /* 0x000fe20000010000 */
[----:B------:R-:W-:Y:S02]  /*2360*/  ISETP.EQ.OR P4, PT, R13, R40, P3 ;  /* 0x000000280d00720c */ /* 0x000fe40001f82670 */
[C---:B------:R-:W-:Y:S02]  /*2370*/  IADD3 R23, R12.reuse, 0x5, RZ ;  /* 0x000000050c177810 */ /* 0x040fe40007ffe0ff */
[----:B------:R-:W-:-:S09]  /*2380*/  IADD3 R25, R12, 0x6, RZ ;  /* 0x000000060c197810 */ /* 0x000fd20007ffe0ff */
[----:B------:R-:W-:-:S04]  /*2390*/  @!P4 IMAD R19, R13, c[0x0][0x10], R2 ;  /* 0x000004000d13ca24 */ /* 0x000fc800078e0202 */
[----:B------:R-:W-:-:S06]  /*23a0*/  @!P4 IMAD.WIDE.U32 R18, R19, 0x8, R14 ;  /* 0x000000081312c825 */ /* 0x000fcc00078e000e */
[----:B------:R-:W3:Y:S01]  /*23b0*/  @!P4 LDG.E.64 R18, [R18.64] ;  /* 0x0000000e1212c981 */ /* 0x000ee2000c1e1b00 */
[----:B--2---:R-:W-:Y:S02]  /*23c0*/  @!P5 FADD.FTZ R10, R10, R16 ;  /* 0x000000100a0ad221 */ /* 0x004fe40000010000 */
[----:B------:R-:W-:Y:S01]  /*23d0*/  @!P5 FADD.FTZ R11, R11, R17 ;  /* 0x000000110b0bd221 */ /* 0x000fe20000010000 */
[-C--:B------:R-:W-:Y:S01]  /*23e0*/  ISETP.EQ.OR P5, PT, R23, R40.reuse, P3 ;  /* 0x000000281700720c */ /* 0x080fe20001fa2670 */
[----:B----4-:R-:W-:Y:S02]  /*23f0*/  @!P6 FADD.FTZ R10, R10, R20 ;  /* 0x000000140a0ae221 */ /* 0x010fe40000010000 */
[----:B------:R-:W-:Y:S01]  /*2400*/  @!P6 FADD.FTZ R11, R11, R21 ;  /* 0x000000150b0be221 */ /* 0x000fe20000010000 */
[----:B------:R-:W-:-:S09]  /*2410*/  ISETP.EQ.OR P6, PT, R25, R40, P3 ;  /* 0x000000281900720c */ /* 0x000fd20001fc2670 */
[----:B------:R-:W-:-:S04]  /*2420*/  @!P5 IMAD R17, R23, c[0x0][0x10], R2 ;  /* 0x000004001711da24 */ /* 0x000fc800078e0202 */
[----:B------:R-:W-:-:S06]  /*2430*/  @!P5 IMAD.WIDE.U32 R16, R17, 0x8, R14 ;  /* 0x000000081110d825 */ /* 0x000fcc00078e000e */
[----:B------:R-:W2:Y:S01]  /*2440*/  @!P5 LDG.E.64 R16, [R16.64] ;  /* 0x0000000e1010d981 */ /* 0x000ea2000c1e1b00 */
        /* <DEDUP_REMOVED lines=50> */
[----:B------:R-:W-:Y:S01]  /*2770*/  IADD3 R19, R12, 0xf, RZ ;  /* 0x0000000f0c137810 */ /* 0x000fe20007ffe0ff */
[----:B--2---:R-:W-:-:S02]  /*2780*/  @!P5 FADD.FTZ R10, R10, R16 ;  /* 0x000000100a0ad221 */ /* 0x004fc40000010000 */
[----:B------:R-:W-:Y:S01]  /*2790*/  @!P5 FADD.FTZ R11, R11, R17 ;  /* 0x000000110b0bd221 */ /* 0x000fe20000010000 */
[----:B------:R-:W-:-:S05]  /*27a0*/  ISETP.EQ.OR P5, PT, R23, R40, P3 ;  /* 0x000000281700720c */ /* 0x000fca0001fa2670 */
[----:B------:R-:W-:-:S04]  /*27b0*/  @!P4 IMAD R17, R13, c[0x0][0x10], R2 ;  /* 0x000004000d11ca24 */ /* 0x000fc800078e0202 */
[----:B------:R-:W-:-:S04]  /*27c0*/  @!P4 IMAD.WIDE.U32 R16, R17, 0x8, R14 ;  /* 0x000000081110c825 */ /* 0x000fc800078e000e */
[----:B----4-:R-:W-:Y:S02]  /*27d0*/  @!P6 FADD.FTZ R10, R10, R20 ;  /* 0x000000140a0ae221 */ /* 0x010fe40000010000 */
[----:B------:R-:W-:Y:S01]  /*27e0*/  @!P6 FADD.FTZ R11, R11, R21 ;  /* 0x000000150b0be221 */ /* 0x000fe20000010000 */
[----:B------:R-:W-:Y:S01]  /*27f0*/  ISETP.EQ.OR P6, PT, R19, R40, P3 ;  /* 0x000000281300720c */ /* 0x000fe20001fc2670 */
[----:B------:R-:W2:Y:S01]  /*2800*/  @!P4 LDG.E.64 R16, [R16.64] ;  /* 0x0000000e1010c981 */ /* 0x000ea2000c1e1b00 */
[----:B------:R-:W-:-:S04]  /*2810*/  @!P5 IMAD R21, R23, c[0x0][0x10], R2 ;  /* 0x000004001715da24 */ /* 0x000fc800078e0202 */
[----:B------:R-:W-:-:S06]  /*2820*/  @!P5 IMAD.WIDE.U32 R20, R21, 0x8, R14 ;  /* 0x000000081514d825 */ /* 0x000fcc00078e000e */
[----:B------:R-:W3:Y:S01]  /*2830*/  @!P5 LDG.E.64 R20, [R20.64] ;  /* 0x0000000e1414d981 */ /* 0x000ee2000c1e1b00 */
[----:B------:R-:W-:-:S04]  /*2840*/  @!P6 IMAD R19, R19, c[0x0][0x10], R2 ;  /* 0x000004001313ea24 */ /* 0x000fc800078e0202 */
[----:B------:R-:W-:-:S06]  /*2850*/  @!P6 IMAD.WIDE.U32 R18, R19, 0x8, R14 ;  /* 0x000000081312e825 */ /* 0x000fcc00078e000e */
[----:B------:R-:W4:Y:S01]  /*2860*/  @!P6 LDG.E.64 R18, [R18.64] ;  /* 0x0000000e1212e981 */ /* 0x000f22000c1e1b00 */
[----:B------:R-:W-:-:S04]  /*2870*/  UIADD3 UR4, UR4, -0x10, URZ ;  /* 0xfffffff004047890 */ /* 0x000fc8000fffe03f */
[----:B------:R-:W-:Y:S01]  /*2880*/  UISETP.GT.AND UP0, UPT, UR4, 0xc, UPT ;  /* 0x0000000c0400788c */ /* 0x000fe2000bf04270 */
[----:B------:R-:W-:Y:S01]  /*2890*/  IADD3 R12, R12, 0x10, RZ ;  /* 0x000000100c0c7810 */ /* 0x000fe20007ffe0ff */
[----:B--2---:R-:W-:Y:S02]  /*28a0*/  @!P4 FADD.FTZ R10, R10, R16 ;  /* 0x000000100a0ac221 */ /* 0x004fe40000010000 */
[----:B------:R-:W-:Y:S02]  /*28b0*/  @!P4 FADD.FTZ R11, R11, R17 ;  /* 0x000000110b0bc221 */ /* 0x000fe40000010000 */
[----:B------:R-:W-:Y:S01]  /*28c0*/  PLOP3.LUT P4, PT, PT, PT, UP0, 0x80, 0x0 ;  /* 0x000000000000781c */ /* 0x000fe20003f8f008 */
[----:B---3--:R-:W-:Y:S02]  /*28d0*/  @!P5 FADD.FTZ R10, R10, R20 ;  /* 0x000000140a0ad221 */ /* 0x008fe40000010000 */
[----:B------:R-:W-:Y:S02]  /*28e0*/  @!P5 FADD.FTZ R11, R11, R21 ;  /* 0x000000150b0bd221 */ /* 0x000fe40000010000 */
[----:B----4-:R-:W-:-:S02]  /*28f0*/  @!P6 FADD.FTZ R10, R10, R18 ;  /* 0x000000120a0ae221 */ /* 0x010fc40000010000 */
[----:B------:R-:W-:-:S06]  /*2900*/  @!P6 FADD.FTZ R11, R11, R19 ;  /* 0x000000130b0be221 */ /* 0x000fcc0000010000 */
[----:B------:R-:W-:Y:S05]  /*2910*/  @P4 BRA `(.L_x_18) ;  /* 0xfffff8c000004947 */ /* 0x000fea000383ffff */
.L_x_17:
[----:B------:R-:W-:-:S06]  /*2920*/  UISETP.GT.AND UP0, UPT, UR4, 0x4, UPT ;  /* 0x000000040400788c */ /* 0x000fcc000bf04270 */
[----:B------:R-:W-:-:S13]  /*2930*/  PLOP3.LUT P4, PT, PT, PT, UP0, 0x80, 0x0 ;  /* 0x000000000000781c */ /* 0x000fda0003f8f008 */
[----:B------:R-:W-:Y:S05]  /*2940*/  @!P4 BRA `(.L_x_19) ;  /* 0x000003b00000c947 */ /* 0x000fea0003800000 */
[C---:B------:R-:W-:Y:S02]  /*2950*/  IADD3 R19, R12.reuse, 0x1, RZ ;  /* 0x000000010c137810 */ /* 0x040fe40007ffe0ff */
[CC--:B------:R-:W-:Y:S02]  /*2960*/  ISETP.EQ.OR P0, PT, R12.reuse, R40.reuse, P3 ;  /* 0x000000280c00720c */ /* 0x0c0fe40001f02670 */
[-C--:B------:R-:W-:Y:S02]  /*2970*/  ISETP.EQ.OR P5, PT, R19, R40.reuse, P3 ;  /* 0x000000281300720c */ /* 0x080fe40001fa2670 */
[C---:B------:R-:W-:Y:S02]  /*2980*/  IADD3 R17, R12.reuse, 0x2, RZ ;  /* 0x000000020c117810 */ /* 0x040fe40007ffe0ff */
[----:B------:R-:W-:Y:S02]  /*2990*/  IADD3 R23, R12, 0x3, RZ ;  /* 0x000000030c177810 */ /* 0x000fe40007ffe0ff */
[----:B------:R-:W-:-:S02]  /*29a0*/  ISETP.EQ.OR P6, PT, R17, R40, P3 ;  /* 0x000000281100720c */ /* 0x000fc40001fc2670 */
[----:B------:R-:W-:-:S03]  /*29b0*/  ISETP.EQ.OR P4, PT, R23, R40, P3 ;  /* 0x000000281700720c */ /* 0x000fc60001f82670 */
[--C-:B------:R-:W-:Y:S02]  /*29c0*/  @!P0 IMAD R21, R12, c[0x0][0x10], R2.reuse ;  /* 0x000004000c158a24 */ /* 0x100fe400078e0202 */
[----:B------:R-:W-:Y:S02]  /*29d0*/  @!P5 IMAD R19, R19, c[0x0][0x10], R2 ;  /* 0x000004001313da24 */ /* 0x000fe400078e0202 */
[----:B------:R-:W-:-:S04]  /*29e0*/  @!P0 IMAD.WIDE.U32 R20, R21, 0x8, R14 ;  /* 0x0000000815148825 */ /* 0x000fc800078e000e */
[----:B------:R-:W-:Y:S02]  /*29f0*/  @!P5 IMAD.WIDE.U32 R18, R19, 0x8, R14 ;  /* 0x000000081312d825 */ /* 0x000fe400078e000e */
[----:B------:R-:W2:Y:S02]  /*2a00*/  @!P0 LDG.E.64 R20, [R20.64] ;  /* 0x0000000e14148981 */ /* 0x000ea4000c1e1b00 */
[--C-:B------:R-:W-:Y:S02]  /*2a10*/  @!P6 IMAD R17, R17, c[0x0][0x10], R2.reuse ;  /* 0x000004001111ea24 */ /* 0x100fe400078e0202 */
[----:B------:R-:W-:Y:S01]  /*2a20*/  @!P4 IMAD R23, R23, c[0x0][0x10], R2 ;  /* 0x000004001717ca24 */ /* 0x000fe200078e0202 */
[----:B------:R-:W3:Y:S01]  /*2a30*/  @!P5 LDG.E.64 R18, [R18.64] ;  /* 0x0000000e1212d981 */ /* 0x000ee2000c1e1b00 */
[----:B------:R-:W-:-:S04]  /*2a40*/  @!P6 IMAD.WIDE.U32 R16, R17, 0x8, R14 ;  /* 0x000000081110e825 */ /* 0x000fc800078e000e */
[----:B------:R-:W-:Y:S02]  /*2a50*/  @!P4 IMAD.WIDE.U32 R22, R23, 0x8, R14 ;  /* 0x000000081716c825 */ /* 0x000fe400078e000e */
[----:B------:R-:W4:Y:S04]  /*2a60*/  @!P6 LDG.E.64 R16, [R16.64] ;  /* 0x0000000e1010e981 */ /* 0x000f28000c1e1b00 */
[----:B------:R-:W5:Y:S01]  /*2a70*/  @!P4 LDG.E.64 R22, [R22.64] ;  /* 0x0000000e1616c981 */ /* 0x000f62000c1e1b00 */
[----:B------:R-:W-:-:S04]  /*2a80*/  IADD3 R24, R12, 0x4, RZ ;  /* 0x000000040c187810 */ /* 0x000fc80007ffe0ff */
[C---:B------:R-:W-:Y:S02]  /*2a90*/  IADD3 R13, R24.reuse, 0x1, RZ ;  /* 0x00000001180d7810 */ /* 0x040fe40007ffe0ff */
[----:B------:R-:W-:Y:S01]  /*2aa0*/  IADD3 R25, R24, 0x2, RZ ;  /* 0x0000000218197810 */ /* 0x000fe20007ffe0ff */
[----:B--2---:R-:W-:Y:S02]  /*2ab0*/  @!P0 FADD.FTZ R10, R10, R20 ;  /* 0x000000140a0a8221 */ /* 0x004fe40000010000 */
[----:B------:R-:W-:Y:S01]  /*2ac0*/  @!P0 FADD.FTZ R11, R11, R21 ;  /* 0x000000150b0b8221 */ /* 0x000fe20000010000 */
[-C--:B------:R-:W-:Y:S01]  /*2ad0*/  ISETP.EQ.OR P0, PT, R24, R40.reuse, P3 ;  /* 0x000000281800720c */ /* 0x080fe20001f02670 */
[----:B---3--:R-:W-:Y:S01]  /*2ae0*/  @!P5 FADD.FTZ R10, R10, R18 ;  /* 0x000000120a0ad221 */ /* 0x008fe20000010000 */
[----:B------:R-:W-:Y:S01]  /*2af0*/  IADD3 R21, R24, 0x3, RZ ;  /* 0x0000000318157810 */ /* 0x000fe20007ffe0ff */
[----:B------:R-:W-:Y:S01]  /*2b00*/  @!P5 FADD.FTZ R11, R11, R19 ;  /* 0x000000130b0bd221 */ /* 0x000fe20000010000 */
[----:B------:R-:W-:Y:S01]  /*2b10*/  ISETP.EQ.OR P5, PT, R13, R40, P3 ;  /* 0x000000280d00720c */ /* 0x000fe20001fa2670 */
[----:B----4-:R-:W-:-:S02]  /*2b20*/  @!P6 FADD.FTZ R10, R10, R16 ;  /* 0x000000100a0ae221 */ /* 0x010fc40000010000 */
[----:B------:R-:W-:Y:S01]  /*2b30*/  @!P6 FADD.FTZ R11, R11, R17 ;  /* 0x000000110b0be221 */ /* 0x000fe20000010000 */
[-C--:B------:R-:W-:Y:S01]  /*2b40*/  ISETP.EQ.OR P6, PT, R25, R40.reuse, P3 ;  /* 0x000000281900720c */ /* 0x080fe20001fc2670 */
[----:B-----5:R-:W-:Y:S02]  /*2b50*/  @!P4 FADD.FTZ R10, R10, R22 ;  /* 0x000000160a0ac221 */ /* 0x020fe40000010000 */
[----:B------:R-:W-:Y:S01]  /*2b60*/  @!P4 FADD.FTZ R11, R11, R23 ;  /* 0x000000170b0bc221 */ /* 0x000fe20000010000 */
[----:B------:R-:W-:Y:S01]  /*2b70*/  ISETP.EQ.OR P4, PT, R21, R40, P3 ;  /* 0x000000281500720c */ /* 0x000fe20001f82670 */
[----:B------:R-:W-:-:S04]  /*2b80*/  @!P0 IMAD R19, R24, c[0x0][0x10], R2 ;  /* 0x0000040018138a24 */ /* 0x000fc800078e0202 */
[----:B------:R-:W-:Y:S02]  /*2b90*/  @!P5 IMAD R17, R13, c[0x0][0x10], R2 ;  /* 0x000004000d11da24 */ /* 0x000fe400078e0202 */
[----:B------:R-:W-:-:S04]  /*2ba0*/  @!P0 IMAD.WIDE.U32 R18, R19, 0x8, R14 ;  /* 0x0000000813128825 */ /* 0x000fc800078e000e */
[----:B------:R-:W-:Y:S02]  /*2bb0*/  @!P6 IMAD R13, R25, c[0x0][0x10], R2 ;  /* 0x00000400190dea24 */ /* 0x000fe400078e0202 */
[--C-:B------:R-:W-:Y:S01]  /*2bc0*/  @!P5 IMAD.WIDE.U32 R16, R17, 0x8, R14.reuse ;  /* 0x000000081110d825 */ /* 0x100fe200078e000e */
[----:B------:R-:W2:Y:S03]  /*2bd0*/  @!P0 LDG.E.64 R18, [R18.64] ;  /* 0x0000000e12128981 */ /* 0x000ea6000c1e1b00 */
[----:B------:R-:W-:Y:S02]  /*2be0*/  @!P6 IMAD.WIDE.U32 R12, R13, 0x8, R14 ;  /* 0x000000080d0ce825 */ /* 0x000fe400078e000e */
[----:B------:R-:W3:Y:S02]  /*2bf0*/  @!P5 LDG.E.64 R16, [R16.64] ;  /* 0x0000000e1010d981 */ /* 0x000ee4000c1e1b00 */
[----:B------:R-:W-:-:S02]  /*2c00*/  @!P4 IMAD R21, R21, c[0x0][0x10], R2 ;  /* 0x000004001515ca24 */ /* 0x000fc400078e0202 */
[----:B------:R-:W4:Y:S02]  /*2c10*/  @!P6 LDG.E.64 R12, [R12.64] ;  /* 0x0000000e0c0ce981 */ /* 0x000f24000c1e1b00 */
[----:B------:R-:W-:-:S06]  /*2c20*/  @!P4 IMAD.WIDE.U32 R20, R21, 0x8, R14 ;  /* 0x000000081514c825 */ /* 0x000fcc00078e000e */
[----:B------:R-:W5:Y:S01]  /*2c30*/  @!P4 LDG.E.64 R20, [R20.64] ;  /* 0x0000000e1414c981 */ /* 0x000f62000c1e1b00 */
[----:B------:R-:W-:-:S04]  /*2c40*/  UIADD3 UR4, UR4, -0x4, URZ ;  /* 0xfffffffc04047890 */ /* 0x000fc8000fffe03f */
[----:B------:R-:W-:Y:S01]  /*2c50*/  UIADD3 UR4, UR4, -0x4, URZ ;  /* 0xfffffffc04047890 */ /* 0x000fe2000fffe03f */
[----:B--2---:R-:W-:Y:S02]  /*2c60*/  @!P0 FADD.FTZ R10, R10, R18 ;  /* 0x000000120a0a8221 */ /* 0x004fe40000010000 */
[----:B------:R-:W-:Y:S01]  /*2c70*/  @!P0 FADD.FTZ R11, R11, R19 ;  /* 0x000000130b0b8221 */ /* 0x000fe20000010000 */
[----:B------:R-:W-:Y:S01]  /*2c80*/  PLOP3.LUT P0, PT, PT, PT, PT, 0x8, 0x0 ;  /* 0x000000000000781c */ /* 0x000fe20003f0e170 */
[----:B---3--:R-:W-:Y:S02]  /*2c90*/  @!P5 FADD.FTZ R10, R10, R16 ;  /* 0x000000100a0ad221 */ /* 0x008fe40000010000 */
[----:B------:R-:W-:Y:S02]  /*2ca0*/  @!P5 FADD.FTZ R11, R11, R17 ;  /* 0x000000110b0bd221 */ /* 0x000fe40000010000 */
[----:B----4-:R-:W-:Y:S01]  /*2cb0*/  @!P6 FADD.FTZ R10, R10, R12 ;  /* 0x0000000c0a0ae221 */ /* 0x010fe20000010000 */
[----:B------:R-:W-:Y:S01]  /*2cc0*/  IADD3 R12, R24, 0x4, RZ ;  /* 0x00000004180c7810 */ /* 0x000fe20007ffe0ff */
[----:B------:R-:W-:-:S02]  /*2cd0*/  @!P6 FADD.FTZ R11, R11, R13 ;  /* 0x0000000d0b0be221 */ /* 0x000fc40000010000 */
[----:B-----5:R-:W-:Y:S02]  /*2ce0*/  @!P4 FADD.FTZ R10, R10, R20 ;  /* 0x000000140a0ac221 */ /* 0x020fe40000010000 */
[----:B------:R-:W-:Y:S02]  /*2cf0*/  @!P4 FADD.FTZ R11, R11, R21 ;  /* 0x000000150b0bc221 */ /* 0x000fe40000010000 */
.L_x_19:
[----:B------:R-:W-:-:S13]  /*2d00*/  ISETP.NE.OR P0, PT, RZ, UR4, P0 ;  /* 0x00000004ff007c0c */ /* 0x000fda0008705670 */
[----:B------:R-:W-:Y:S05]  /*2d10*/  @!P0 BRA `(.L_x_15) ;  /* 0x000001f000008947 */ /* 0x000fea0003800000 */
.L_x_16:
[CC--:B------:R-:W-:Y:S02]  /*2d20*/  ISETP.EQ.OR P5, PT, R12.reuse, R40.reuse, P3 ;  /* 0x000000280c00720c */ /* 0x0c0fe40001fa2670 */
[C---:B------:R-:W-:Y:S02]  /*2d30*/  IADD3 R19, R12.reuse, 0x1, RZ ;  /* 0x000000010c137810 */ /* 0x040fe40007ffe0ff */
[C---:B------:R-:W-:Y:S02]  /*2d40*/  IADD3 R23, R12.reuse, 0x2, RZ ;  /* 0x000000020c177810 */ /* 0x040fe40007ffe0ff */
[-C--:B------:R-:W-:Y:S02]  /*2d50*/  ISETP.EQ.OR P6, PT, R19, R40.reuse, P3 ;  /* 0x000000281300720c */ /* 0x080fe40001fc2670 */
[----:B------:R-:W-:Y:S02]  /*2d60*/  IADD3 R21, R12, 0x3, RZ ;  /* 0x000000030c157810 */ /* 0x000fe40007ffe0ff */
[----:B------:R-:W-:-:S02]  /*2d70*/  ISETP.EQ.OR P4, PT, R23, R40, P3 ;  /* 0x000000281700720c */ /* 0x000fc40001f82670 */
[----:B------:R-:W-:Y:S01]  /*2d80*/  ISETP.EQ.OR P0, PT, R21, R40, P3 ;  /* 0x000000281500720c */ /* 0x000fe20001f02670 */
[----:B------:R-:W-:-:S04]  /*2d90*/  @!P5 IMAD R17, R12, c[0x0][0x10], R2 ;  /* 0x000004000c11da24 */ /* 0x000fc800078e0202 */
[----:B------:R-:W-:-:S04]  /*2da0*/  @!P5 IMAD.WIDE.U32 R16, R17, 0x8, R14 ;  /* 0x000000081110d825 */ /* 0x000fc800078e000e */
[--C-:B------:R-:W-:Y:S02]  /*2db0*/  @!P6 IMAD R19, R19, c[0x0][0x10], R2.reuse ;  /* 0x000004001313ea24 */ /* 0x100fe400078e0202 */
[----:B------:R-:W2:Y:S01]  /*2dc0*/  @!P5 LDG.E.64 R16, [R16.64] ;  /* 0x0000000e1010d981 */ /* 0x000ea2000c1e1b00 */
[----:B------:R-:W-:Y:S02]  /*2dd0*/  @!P4 IMAD R23, R23, c[0x0][0x10], R2 ;  /* 0x000004001717ca24 */ /* 0x000fe400078e0202 */
[----:B------:R-:W-:-:S04]  /*2de0*/  @!P6 IMAD.WIDE.U32 R18, R19, 0x8, R14 ;  /* 0x000000081312e825 */ /* 0x000fc800078e000e */
[----:B------:R-:W-:Y:S02]  /*2df0*/  @!P0 IMAD R21, R21, c[0x0][0x10], R2 ;  /* 0x0000040015158a24 */ /* 0x000fe400078e0202 */
[--C-:B------:R-:W-:Y:S01]  /*2e00*/  @!P4 IMAD.WIDE.U32 R22, R23, 0x8, R14.reuse ;  /* 0x000000081716c825 */ /* 0x100fe200078e000e */
[----:B------:R-:W3:Y:S03]  /*2e10*/  @!P6 LDG.E.64 R18, [R18.64] ;  /* 0x0000000e1212e981 */ /* 0x000ee6000c1e1b00 */
[----:B------:R-:W-:Y:S02]  /*2e20*/  @!P0 IMAD.WIDE.U32 R20, R21, 0x8, R14 ;  /* 0x0000000815148825 */ /* 0x000fe400078e000e */
[----:B------:R-:W4:Y:S04]  /*2e30*/  @!P4 LDG.E.64 R22, [R22.64] ;  /* 0x0000000e1616c981 */ /* 0x000f28000c1e1b00 */
[----:B------:R-:W5:Y:S01]  /*2e40*/  @!P0 LDG.E.64 R20, [R20.64] ;  /* 0x0000000e14148981 */ /* 0x000f62000c1e1b00 */
[----:B------:R-:W-:Y:S01]  /*2e50*/  UIADD3 UR4, UR4, -0x4, URZ ;  /* 0xfffffffc04047890 */ /* 0x000fe2000fffe03f */
[----:B------:R-:W-:Y:S01]  /*2e60*/  IADD3 R12, R12, 0x4, RZ ;  /* 0x000000040c0c7810 */ /* 0x000fe20007ffe0ff */
[----:B--2---:R-:W-:-:S02]  /*2e70*/  @!P5 FADD.FTZ R10, R10, R16 ;  /* 0x000000100a0ad221 */ /* 0x004fc40000010000 */
[----:B------:R-:W-:Y:S02]  /*2e80*/  @!P5 FADD.FTZ R11, R11, R17 ;  /* 0x000000110b0bd221 */ /* 0x000fe40000010000 */
[----:B------:R-:W-:Y:S01]  /*2e90*/  ISETP.NE.AND P5, PT, RZ, UR4, PT ;  /* 0x00000004ff007c0c */ /* 0x000fe2000bfa5270 */
[----:B---3--:R-:W-:Y:S02]  /*2ea0*/  @!P6 FADD.FTZ R10, R10, R18 ;  /* 0x000000120a0ae221 */ /* 0x008fe40000010000 */
[----:B------:R-:W-:Y:S02]  /*2eb0*/  @!P6 FADD.FTZ R11, R11, R19 ;  /* 0x000000130b0be221 */ /* 0x000fe40000010000 */
[----:B----4-:R-:W-:Y:S02]  /*2ec0*/  @!P4 FADD.FTZ R10, R10, R22 ;  /* 0x000000160a0ac221 */ /* 0x010fe40000010000 */
[----:B------:R-:W-:Y:S02]  /*2ed0*/  @!P4 FADD.FTZ R11, R11, R23 ;  /* 0x000000170b0bc221 */ /* 0x000fe40000010000 */
[----:B-----5:R-:W-:-:S02]  /*2ee0*/  @!P0 FADD.FTZ R10, R10, R20 ;  /* 0x000000140a0a8221 */ /* 0x020fc40000010000 */
[----:B------:R-:W-:Y:S02]  /*2ef0*/  @!P0 FADD.FTZ R11, R11, R21 ;  /* 0x000000150b0b8221 */ /* 0x000fe40000010000 */
[----:B------:R-:W-:Y:S05]  /*2f00*/  @P5 BRA `(.L_x_16) ;  /* 0xfffffe1000005947 */ /* 0x000fea000383ffff */
.L_x_15:
[----:B------:R-:W-:-:S04]  /*2f10*/  MOV R13, c[0x0][0xc] ;  /* 0x00000300000d7a02 */ /* 0x000fc80000000f00 */
[----:B------:R-:W-:-:S13]  /*2f20*/  LOP3.LUT P0, R13, R13, 0x3, RZ, 0xc0, !PT ;  /* 0x000000030d0d7812 */ /* 0x000fda000780c0ff */
[----:B------:R-:W-:Y:S05]  /*2f30*/  @!P0 BRA `(.L_x_12) ;  /* 0x000001a000008947 */ /* 0x000fea0003800000 */
[----:B------:R-:W-:Y:S01]  /*2f40*/  ISETP.EQ.OR P0, PT, R12, R40, P3 ;  /* 0x000000280c00720c */ /* 0x000fe20001f02670 */
[----:B------:R-:W-:Y:S01]  /*2f50*/  BSSY B0, `(.L_x_20) ;  /* 0x0000008000007945 */ /* 0x000fe20003800000 */
[----:B------:R-:W-:-:S11]  /*2f60*/  ISETP.NE.AND P4, PT, R13, 0x1, PT ;  /* 0x000000010d00780c */ /* 0x000fd60003f85270 */
[----:B------:R-:W-:Y:S05]  /*2f70*/  @P0 BRA `(.L_x_21) ;  /* 0x0000005000000947 */ /* 0x000fea0003800000 */
[----:B------:R-:W-:-:S04]  /*2f80*/  IMAD R17, R12, c[0x0][0x10], R2 ;  /* 0x000004000c117a24 */ /* 0x000fc800078e0202 */
[----:B------:R-:W-:-:S06]  /*2f90*/  IMAD.WIDE.U32 R16, R17, 0x8, R14 ;  /* 0x0000000811107825 */ /* 0x000fcc00078e000e */
[----:B------:R-:W2:Y:S02]  /*2fa0*/  LDG.E.64 R16, [R16.64] ;  /* 0x0000000e10107981 */ /* 0x000ea4000c1e1b00 */
[----:B--2---:R-:W-:Y:S02]  /*2fb0*/  FADD.FTZ R10, R10, R16 ;  /* 0x000000100a0a7221 */ /* 0x004fe40000010000 */
[----:B------:R-:W-:Y:S02]  /*2fc0*/  FADD.FTZ R11, R11, R17 ;  /* 0x000000110b0b7221 */ /* 0x000fe40000010000 */
.L_x_21:
[----:B------:R-:W-:Y:S05]  /*2fd0*/  BSYNC B0 ;  /* 0x0000000000007941 */ /* 0x000fea0003800000 */
.L_x_20:
[----:B------:R-:W-:Y:S05]  /*2fe0*/  @!P4 BRA `(.L_x_12) ;  /* 0x000000f00000c947 */ /* 0x000fea0003800000 */
[C---:B------:R-:W-:Y:S02]  /*2ff0*/  IADD3 R19, R12.reuse, 0x2, RZ ;  /* 0x000000020c137810 */ /* 0x040fe40007ffe0ff */
[----:B------:R-:W-:Y:S02]  /*3000*/  IADD3 R17, R12, 0x1, RZ ;  /* 0x000000010c117810 */ /* 0x000fe40007ffe0ff */
[-C--:B------:R-:W-:Y:S02]  /*3010*/  ISETP.EQ.OR P0, PT, R19, R40.reuse, P3 ;  /* 0x000000281300720c */ /* 0x080fe40001f02670 */
[----:B------:R-:W-:-:S02]  /*3020*/  ISETP.EQ.OR P4, PT, R17, R40, P3 ;  /* 0x000000281100720c */ /* 0x000fc40001f82670 */
[----:B------:R-:W-:-:S11]  /*3030*/  ISETP.EQ.OR P0, PT, R13, 0x2, P0 ;  /* 0x000000020d00780c */ /* 0x000fd60000702670 */
[--C-:B------:R-:W-:Y:S02]  /*3040*/  @!P4 IMAD R13, R17, c[0x0][0x10], R2.reuse ;  /* 0x00000400110dca24 */ /* 0x100fe400078e0202 */
[----:B------:R-:W-:Y:S02]  /*3050*/  @!P0 IMAD R17, R19, c[0x0][0x10], R2 ;  /* 0x0000040013118a24 */ /* 0x000fe400078e0202 */
[----:B------:R-:W-:-:S04]  /*3060*/  @!P4 IMAD.WIDE.U32 R12, R13, 0x8, R14 ;  /* 0x000000080d0cc825 */ /* 0x000fc800078e000e */
[----:B------:R-:W-:Y:S02]  /*3070*/  @!P0 IMAD.WIDE.U32 R14, R17, 0x8, R14 ;  /* 0x00000008110e8825 */ /* 0x000fe400078e000e */
[----:B------:R-:W2:Y:S04]  /*3080*/  @!P4 LDG.E.64 R12, [R12.64] ;  /* 0x0000000e0c0cc981 */ /* 0x000ea8000c1e1b00 */
[----:B------:R-:W3:Y:S01]  /*3090*/  @!P0 LDG.E.64 R14, [R14.64] ;  /* 0x0000000e0e0e8981 */ /* 0x000ee2000c1e1b00 */
[----:B--2---:R-:W-:Y:S02]  /*30a0*/  @!P4 FADD.FTZ R10, R10, R12 ;  /* 0x0000000c0a0ac221 */ /* 0x004fe40000010000 */
[----:B------:R-:W-:Y:S02]  /*30b0*/  @!P4 FADD.FTZ R11, R11, R13 ;  /* 0x0000000d0b0bc221 */ /* 0x000fe40000010000 */
[----:B---3--:R-:W-:-:S02]  /*30c0*/  @!P0 FADD.FTZ R10, R10, R14 ;  /* 0x0000000e0a0a8221 */ /* 0x008fc40000010000 */
[----:B------:R-:W-:-:S05]  /*30d0*/  @!P0 FADD.FTZ R11, R11, R15 ;  /* 0x0000000f0b0b8221 */ /* 0x000fca0000010000 */
.L_x_12:
[----:B------:R2:W-:Y:S04]  /*30e0*/  @!P3 STS.64 [0xc0], R10 ;  /* 0x0000c00aff00b388 */ /* 0x0005e80000000a00 */
[----:B------:R-:W-:Y:S01]  /*30f0*/  BAR.SYNC.DEFER_BLOCKING 0x0 ;  /* 0x0000000000007b1d */ /* 0x000fe20000010000 */
[----:B------:R-:W-:-:S04]  /*3100*/  ISETP.GE.U32.AND P0, PT, R42, c[0x0][0x1e0], PT ;  /* 0x000078002a007a0c */ /* 0x000fc80003f06070 */
[----:B------:R-:W-:Y:S02]  /*3110*/  ISETP.GE.AND.EX P0, PT, R43, c[0x0][0x1e4], PT, P0 ;  /* 0x000079002b007a0c */ /* 0x000fe40003f06300 */
[--C-:B0-2---:R-:W-:Y:S02]  /*3120*/  PRMT R10, RZ, 0x5410, R34.reuse ;  /* 0x00005410ff0a7816 */ /* 0x105fe40000000022 */
[----:B------:R-:W-:Y:S02]  /*3130*/  PRMT R34, RZ, 0x7610, R34 ;  /* 0x00007610ff227816 */ /* 0x000fe40000000022 */
[----:B------:R-:W-:Y:S01]  /*3140*/  ISETP.GT.U32.OR P0, PT, R0, 0x27f, P0 ;  /* 0x0000027f0000780c */ /* 0x000fe20000704470 */
[----:B-1----:R-:W-:Y:S01]  /*3150*/  FADD.FTZ R14, R10, -UR17 ;  /* 0x800000110a0e7e21 */ /* 0x002fe20008010000 */
[----:B------:R-:W-:Y:S01]  /*3160*/  PRMT R11, RZ, 0x5410, R37 ;  /* 0x00005410ff0b7816 */ /* 0x000fe20000000025 */
[----:B------:R-:W-:Y:S01]  /*3170*/  FADD.FTZ R34, R34, -UR17 ;  /* 0x8000001122227e21 */ /* 0x000fe20008010000 */
[----:B------:R-:W-:Y:S01]  /*3180*/  PRMT R10, RZ, 0x5410, R35 ;  /* 0x00005410ff0a7816 */ /* 0x000fe20000000023 */
[----:B------:R-:W-:-:S02]  /*3190*/  FMUL.FTZ R25, R14, UR12 ;  /* 0x0000000c0e197c20 */ /* 0x000fc40008410000 */
[----:B------:R-:W-:Y:S01]  /*31a0*/  FMUL.FTZ R34, R34, UR12 ;  /* 0x0000000c22227c20 */ /* 0x000fe20008410000 */
[----:B------:R-:W0:Y:S02]  /*31b0*/  LDS.64 R12, [0xc0] ;  /* 0x0000c000ff0c7984 */ /* 0x000e240000000a00 */
[----:B0-----:R-:W-:Y:S01]  /*31c0*/  FMUL.FTZ R2, R12, c[0x0][0x20c] ;  /* 0x000083000c027a20 */ /* 0x001fe20000410000 */
[----:B------:R-:W-:Y:S01]  /*31d0*/  PRMT R12, RZ, 0x7610, R37 ;  /* 0x00007610ff0c7816 */ /* 0x000fe20000000025 */
[----:B------:R-:W-:Y:S01]  /*31e0*/  FMUL.FTZ R13, R13, c[0x0][0x20c] ;  /* 0x000083000d0d7a20 */ /* 0x000fe20000410000 */
[----:B------:R-:W-:Y:S05]  /*31f0*/  @!P2 BRA `(.L_x_22) ;  /* 0x000001200000a947 */ /* 0x000fea0003800000 */
[----:B------:R-:W-:Y:S02]  /*3200*/  FFMA.FTZ R14, R25, R6, R8 ;  /* 0x00000006190e7223 */ /* 0x000fe40000010008 */
[----:B------:R-:W-:Y:S02]  /*3210*/  FFMA.FTZ R15, R34, R7, R9 ;  /* 0x00000007220f7223 */ /* 0x000fe40000010009 */
[----:B------:R-:W-:-:S02]  /*3220*/  FMUL.FTZ R16, R14, -1.4426950216293334961 ;  /* 0xbfb8aa3b0e107820 */ /* 0x000fc40000410000 */
        /* <DEDUP_REMOVED lines=15> */
.L_x_22:
[----:B------:R-:W-:Y:S01]  /*3320*/  BSSY B0, `(.L_x_23) ;  /* 0x0000012000007945 */ /* 0x000fe20003800000 */
[----:B------:R-:W-:Y:S05]  /*3330*/  @!P1 BRA `(.L_x_24) ;  /* 0x0000010000009947 */ /* 0x000fea0003800000 */
[C-C-:B------:R-:W-:Y:S02]  /*3340*/  FFMA.FTZ R14, R2.reuse, R25, R13.reuse ;  /* 0x00000019020e7223 */ /* 0x140fe4000001000d */
[----:B------:R-:W-:Y:S02]  /*3350*/  FFMA.FTZ R15, R2, R34, R13 ;  /* 0x00000022020f7223 */ /* 0x000fe4000001000d */
[----:B------:R-:W-:Y:S01]  /*3360*/  FFMA.FTZ R11, R11, R6, -R14 ;  /* 0x000000060b0b7223 */ /* 0x000fe2000001080e */
[----:B------:R-:W-:Y:S01]  /*3370*/  MOV R14, R32 ;  /* 0x00000020000e7202 */ /* 0x000fe20000000f00 */
[----:B------:R-:W-:Y:S01]  /*3380*/  FFMA.FTZ R16, R12, R7, -R15 ;  /* 0x000000070c107223 */ /* 0x000fe2000001080f */
[----:B------:R-:W-:Y:S01]  /*3390*/  MOV R15, R5 ;  /* 0x00000005000f7202 */ /* 0x000fe20000000f00 */
[----:B------:R-:W-:-:S02]  /*33a0*/  IMAD R18, R45, c[0x0][0x1d8], RZ ;  /* 0x000076002d127a24 */ /* 0x000fc400078e02ff */
[----:B------:R-:W-:Y:S02]  /*33b0*/  FMUL.FTZ R12, R11, UR12 ;  /* 0x0000000c0b0c7c20 */ /* 0x000fe40008410000 */
[----:B------:R-:W-:-:S04]  /*33c0*/  IMAD.WIDE.U32 R14, R3, c[0x0][0x1d8], R14 ;  /* 0x00007600030e7a25 */ /* 0x000fc800078e000e */
[----:B------:R-:W-:Y:S02]  /*33d0*/  IMAD R17, R3, c[0x0][0x1dc], R18 ;  /* 0x0000770003117a24 */ /* 0x000fe400078e0212 */
[----:B------:R-:W-:Y:S01]  /*33e0*/  FMUL.FTZ R11, R16, UR12 ;  /* 0x0000000c100b7c20 */ /* 0x000fe20008410000 */
[C---:B------:R-:W-:Y:S02]  /*33f0*/  LEA R16, P3, R14.reuse, c[0x0][0x160], 0x1 ;  /* 0x000058000e107a11 */ /* 0x040fe400078608ff */
[----:B------:R-:W-:Y:S02]  /*3400*/  IADD3 R17, R15, R17, RZ ;  /* 0x000000110f117210 */ /* 0x000fe40007ffe0ff */
[----:B------:R-:W-:Y:S02]  /*3410*/  F2FP.BF16.PACK_AB R11, R11, R12 ;  /* 0x0000000c0b0b723e */ /* 0x000fe400000010ff */
[----:B------:R-:W-:-:S05]  /*3420*/  LEA.HI.X R17, R14, c[0x0][0x164], R17, 0x1, P3 ;  /* 0x000059000e117a11 */ /* 0x000fca00018f0c11 */
[----:B------:R0:W-:Y:S02]  /*3430*/  STG.E [R16.64], R11 ;  /* 0x0000000b10007986 */ /* 0x0001e4000c10190e */
.L_x_24:
[----:B------:R-:W-:Y:S05]  /*3440*/  BSYNC B0 ;  /* 0x0000000000007941 */ /* 0x000fea0003800000 */
.L_x_23:
[----:B------:R-:W-:Y:S01]  /*3450*/  PRMT R35, RZ, 0x7610, R35 ;  /* 0x00007610ff237816 */ /* 0x000fe20000000023 */
[----:B------:R-:W-:Y:S01]  /*3460*/  FADD.FTZ R10, R10, -UR17 ;  /* 0x800000110a0a7e21 */ /* 0x000fe20008010000 */
[--C-:B0-----:R-:W-:Y:S02]  /*3470*/  PRMT R11, RZ, 0x5410, R36.reuse ;  /* 0x00005410ff0b7816 */ /* 0x101fe40000000024 */
[----:B------:R-:W-:Y:S01]  /*3480*/  PRMT R36, RZ, 0x7610, R36 ;  /* 0x00007610ff247816 */ /* 0x000fe20000000024 */
[----:B------:R-:W-:Y:S02]  /*3490*/  FADD.FTZ R35, R35, -UR17 ;  /* 0x8000001123237e21 */ /* 0x000fe40008010000 */
[----:B------:R-:W-:Y:S02]  /*34a0*/  FMUL.FTZ R19, R10, UR12 ;  /* 0x0000000c0a137c20 */ /* 0x000fe40008410000 */
[----:B------:R-:W-:Y:S01]  /*34b0*/  FMUL.FTZ R18, R35, UR12 ;  /* 0x0000000c23127c20 */ /* 0x000fe20008410000 */
        /* <DEDUP_REMOVED lines=19> */
.L_x_25:
[----:B------:R-:W-:Y:S01]  /*35f0*/  BSSY B0, `(.L_x_26) ;  /* 0x0000011000007945 */ /* 0x000fe20003800000 */
[----:B------:R-:W-:Y:S05]  /*3600*/  @P0 BRA `(.L_x_27) ;  /* 0x000000f000000947 */ /* 0x000fea0003800000 */
[C-C-:B------:R-:W-:Y:S01]  /*3610*/  FFMA.FTZ R8, R2.reuse, R19, R13.reuse ;  /* 0x0000001302087223 */ /* 0x140fe2000001000d */
[----:B------:R-:W-:Y:S01]  /*3620*/  MOV R4, R32 ;  /* 0x0000002000047202 */ /* 0x000fe20000000f00 */
[----:B------:R-:W-:Y:S02]  /*3630*/  FFMA.FTZ R2, R2, R18, R13 ;  /* 0x0000001202027223 */ /* 0x000fe4000001000d */
[----:B------:R-:W-:Y:S02]  /*3640*/  IMAD R43, R43, c[0x0][0x1d8], RZ ;  /* 0x000076002b2b7a24 */ /* 0x000fe400078e02ff */
[----:B------:R-:W-:Y:S02]  /*3650*/  FFMA.FTZ R8, R11, R6, -R8 ;  /* 0x000000060b087223 */ /* 0x000fe40000010808 */
[----:B------:R-:W-:-:S02]  /*3660*/  FFMA.FTZ R2, R36, R7, -R2 ;  /* 0x0000000724027223 */ /* 0x000fc40000010802 */
[----:B------:R-:W-:-:S04]  /*3670*/  IMAD.WIDE.U32 R6, R42, c[0x0][0x1d8], R4 ;  /* 0x000076002a067a25 */ /* 0x000fc800078e0004 */
[----:B------:R-:W-:Y:S01]  /*3680*/  IMAD R43, R42, c[0x0][0x1dc], R43 ;  /* 0x000077002a2b7a24 */ /* 0x000fe200078e022b */
[----:B------:R-:W-:Y:S01]  /*3690*/  LEA R4, P0, R6, c[0x0][0x160], 0x1 ;  /* 0x0000580006047a11 */ /* 0x000fe200078008ff */
[----:B------:R-:W-:Y:S02]  /*36a0*/  FMUL.FTZ R8, R8, UR12 ;  /* 0x0000000c08087c20 */ /* 0x000fe40008410000 */
[----:B------:R-:W-:Y:S01]  /*36b0*/  FMUL.FTZ R9, R2, UR12 ;  /* 0x0000000c02097c20 */ /* 0x000fe20008410000 */
[----:B------:R-:W-:-:S04]  /*36c0*/  IADD3 R43, R7, R43, RZ ;  /* 0x0000002b072b7210 */ /* 0x000fc80007ffe0ff */
[----:B------:R-:W-:Y:S02]  /*36d0*/  LEA.HI.X R5, R6, c[0x0][0x164], R43, 0x1, P0 ;  /* 0x0000590006057a11 */ /* 0x000fe400000f0c2b */
[----:B------:R-:W-:-:S05]  /*36e0*/  F2FP.BF16.PACK_AB R7, R9, R8 ;  /* 0x000000080907723e */ /* 0x000fca00000010ff */
[----:B------:R0:W-:Y:S02]  /*36f0*/  STG.E [R4.64], R7 ;  /* 0x0000000704007986 */ /* 0x0001e4000c10190e */
.L_x_27:
[----:B------:R-:W-:Y:S05]  /*3700*/  BSYNC B0 ;  /* 0x0000000000007941 */ /* 0x000fea0003800000 */
.L_x_26:
[----:B------:R-:W-:Y:S01]  /*3710*/  ULDC UR4, c[0x0][0x10] ;  /* 0x0000040000047ab9 */ /* 0x000fe20000000800 */
[----:B------:R-:W-:Y:S01]  /*3720*/  IADD3 R38, R38, 0x1, RZ ;  /* 0x0000000126267810 */ /* 0x000fe20007ffe0ff */
[----:B------:R-:W-:-:S04]  /*3730*/  UIADD3 UR7, UR7, UR4, URZ ;  /* 0x0000000407077290 */ /* 0x000fc8000fffe03f */
[----:B------:R-:W-:-:S06]  /*3740*/  UISETP.GE.AND UP0, UPT, UR7, UR6, UPT ;  /* 0x000000060700728c */ /* 0x000fcc000bf06270 */
[----:B------:R-:W-:-:S13]  /*3750*/  PLOP3.LUT P0, PT, PT, PT, UP0, 0x80, 0x0 ;  /* 0x000000000000781c */ /* 0x000fda0003f0f008 */
[----:B------:R-:W-:Y:S01]  /*3760*/  @P0 CALL.REL.NOINC `(.L_x_1) ;  /* 0x0000001000000944 */ /* 0x000fe20003c00000 */
[----:B------:R-:W-:Y:S05]  /*3770*/  BRA `(.L_x_28) ;  /* 0xffffcb1000007947 */ /* 0x000fea000383ffff */
.L_x_1:
[----:B-1----:R-:W-:Y:S01]  /*3780*/  ISETP.NE.AND P1, PT, R0, RZ, PT ;  /* 0x000000ff0000720c */ /* 0x002fe20003f25270 */
[----:B------:R-:W-:Y:S01]  /*3790*/  HFMA2.MMA R2, -RZ, RZ, 0, 2.384185791015625e-07 ;  /* 0x00000004ff027435 */ /* 0x000fe200000001ff */
[----:B0-----:R-:W-:Y:S01]  /*37a0*/  MOV R7, c[0x0][0xc] ;  /* 0x0000030000077a02 */ /* 0x001fe20000000f00 */
[----:B------:R-:W-:Y:S01]  /*37b0*/  BSSY B0, `(.L_x_29) ;  /* 0x000000f000007945 */ /* 0x000fe20003800000 */
[----:B------:R-:W-:Y:S02]  /*37c0*/  MOV R6, c[0x0][0x10] ;  /* 0x0000040000067a02 */ /* 0x000fe40000000f00 */
[----:B------:R-:W-:Y:S02]  /*37d0*/  ISETP.NE.AND P0, PT, R7, 0x1, PT ;  /* 0x000000010700780c */ /* 0x000fe40003f05270 */
[----:B------:R-:W-:-:S04]  /*37e0*/  SHF.L.U32 R3, R6, 0x1, RZ ;  /* 0x0000000106037819 */ /* 0x000fc800000006ff */
[----:B------:R-:W-:-:S05]  /*37f0*/  SEL R3, R3, RZ, P0 ;  /* 0x000000ff03037207 */ /* 0x000fca0000000000 */
[----:B------:R-:W-:Y:S01]  /*3800*/  IMAD.WIDE.U32 R4, R3, R2, c[0x0][0x1a8] ;  /* 0x00006a0003047625 */ /* 0x000fe200078e0002 */
[----:B------:R-:W-:Y:S05]  /*3810*/  @P1 BRA `(.L_x_30) ;  /* 0x0000008000001947 */ /* 0x000fea0003800000 */
[----:B------:R-:W-:Y:S06]  /*3820*/  MEMBAR.ALL.GPU ;  /* 0x0000000000007992 */ /* 0x000fec000000a000 */
[----:B------:R-:W0:Y:S01]  /*3830*/  S2R R8, SR_LANEID ;  /* 0x0000000000087919 */ /* 0x000e220000000000 */
[----:B------:R-:W-:Y:S01]  /*3840*/  VOTEU.ANY UR4, UPT, PT ;  /* 0x0000000000047886 */ /* 0x000fe200038e0100 */
[----:B------:R-:W-:-:S00]  /*3850*/  ERRBAR ;  /* 0x00000000000079ab */ /* 0x000fc00000000000 */
[----:B------:R-:W-:Y:S01]  /*3860*/  UFLO.U32 UR5, UR4 ;  /* 0x00000004000572bd */ /* 0x000fe200080e0000 */
[----:B------:R-:W1:Y:S05]  /*3870*/  POPC R3, UR4 ;  /* 0x0000000400037d09 */ /* 0x000e6a0008000000 */
[----:B0-----:R-:W-:-:S13]  /*3880*/  ISETP.EQ.U32.AND P0, PT, R8, UR5, PT ;  /* 0x0000000508007c0c */ /* 0x001fda000bf02070 */
[----:B-1----:R0:W-:Y:S02]  /*3890*/  @P0 RED.E.ADD.S32.STRONG.GPU [R4.64], R3 ;  /* 0x000000030400098e */ /* 0x0021e4000c10e38e */
.L_x_30:
[----:B------:R-:W-:Y:S05]  /*38a0*/  BSYNC B0 ;  /* 0x0000000000007941 */ /* 0x000fea0003800000 */
.L_x_29:
[----:B------:R-:W1:Y:S01]  /*38b0*/  S2UR UR4, SR_CTAID.X ;  /* 0x00000000000479c3 */ /* 0x000e620000002500 */
[----:B------:R-:W-:Y:S02]  /*38c0*/  IADD3 R8, R7, -0x1, RZ ;  /* 0xffffffff07087810 */ /* 0x000fe40007ffe0ff */
[----:B0-----:R-:W-:-:S05]  /*38d0*/  IADD3 R3, R6, -0x1, RZ ;  /* 0xffffffff06037810 */ /* 0x001fca0007ffe0ff */
[----:B------:R-:W0:Y:S01]  /*38e0*/  S2UR UR5, SR_CTAID.Y ;  /* 0x00000000000579c3 */ /* 0x000e220000002600 */
[----:B-1----:R-:W-:-:S04]  /*38f0*/  ISETP.NE.AND P0, PT, R8, UR4, PT ;  /* 0x0000000408007c0c */ /* 0x002fc8000bf05270 */
[----:B0-----:R-:W-:-:S13]  /*3900*/  ISETP.NE.OR P0, PT, R3, UR5, P0 ;  /* 0x0000000503007c0c */ /* 0x001fda0008705670 */
[----:B------:R-:W-:Y:S05]  /*3910*/  @P0 EXIT ;  /* 0x000000000000094d */ /* 0x000fea0003800000 */
[----:B------:R-:W-:Y:S05]  /*3920*/  @P1 BRA `(.L_x_31) ;  /* 0x0000008000001947 */ /* 0x000fea0003800000 */
[----:B------:R-:W-:-:S05]  /*3930*/  IMAD R3, R7, c[0x0][0x10], RZ ;  /* 0x0000040007037a24 */ /* 0x000fca00078e02ff */
[----:B------:R-:W-:-:S13]  /*3940*/  ISETP.NE.AND P0, PT, R3, -0x1, PT ;  /* 0xffffffff0300780c */ /* 0x000fda0003f05270 */
[----:B------:R-:W-:Y:S05]  /*3950*/  @!P0 BRA `(.L_x_31) ;  /* 0x0000005000008947 */ /* 0x000fea0003800000 */
.L_x_32:
[----:B------:R-:W2:Y:S01]  /*3960*/  LDG.E.STRONG.GPU R6, [R4.64] ;  /* 0x0000000e04067981 */ /* 0x000ea2000c1ef900 */
[----:B------:R-:W-:Y:S01]  /*3970*/  YIELD ;  /* 0x0000000000007946 */ /* 0x000fe20003800000 */
[----:B--2---:R-:W-:Y:S01]  /*3980*/  ISETP.NE.AND P0, PT, R6, R3, PT ;  /* 0x000000030600720c */ /* 0x004fe20003f05270 */
[----:B------:R-:W-:-:S12]  /*3990*/  CCTL.IVALL ;  /* 0x00000000ff00798f */ /* 0x000fd80002000000 */
[----:B------:R-:W-:Y:S05]  /*39a0*/  @P0 BRA `(.L_x_32) ;  /* 0xffffffb000000947 */ /* 0x000fea000383ffff */
.L_x_31:
[----:B------:R-:W-:Y:S02]  /*39b0*/  WARPSYNC 0xffffffff ;  /* 0xffffffff00007948 */ /* 0x000fe40003800000 */
[----:B------:R-:W-:Y:S01]  /*39c0*/  MOV R5, c[0x0][0x1dc] ;  /* 0x0000770000057a02 */ /* 0x000fe20000000f00 */
[----:B------:R-:W-:Y:S03]  /*39d0*/  BAR.SYNC.DEFER_BLOCKING 0x0 ;  /* 0x0000000000007b1d */ /* 0x000fe60000010000 */
[----:B------:R-:W-:-:S04]  /*39e0*/  LEA.HI R3, P0, R5, c[0x0][0x1d8], RZ, 0x1 ;  /* 0x0000760005037a11 */ /* 0x000fc800078108ff */
[----:B------:R-:W-:-:S04]  /*39f0*/  IADD3.X R4, RZ, c[0x0][0x1dc], RZ, P0, !PT ;  /* 0x00007700ff047a10 */ /* 0x000fc800007fe4ff */
[----:B------:R-:W-:Y:S02]  /*3a00*/  SHF.R.S64 R25, R3, 0x1, R4 ;  /* 0x0000000103197819 */ /* 0x000fe40000001004 */
[----:B------:R-:W-:Y:S02]  /*3a10*/  SHF.R.S32.HI R3, RZ, 0x1f, R0 ;  /* 0x0000001fff037819 */ /* 0x000fe40000011400 */
[----:B------:R-:W-:Y:S02]  /*3a20*/  SHF.R.S32.HI R20, RZ, 0x1, R4 ;  /* 0x00000001ff147819 */ /* 0x000fe40000011404 */
[----:B------:R-:W-:-:S04]  /*3a30*/  ISETP.GT.U32.AND P0, PT, R25, R0, PT ;  /* 0x000000001900720c */ /* 0x000fc80003f04070 */
[----:B------:R-:W-:-:S13]  /*3a40*/  ISETP.GT.AND.EX P0, PT, R20, R3, PT, P0 ;  /* 0x000000031400720c */ /* 0x000fda0003f04300 */
[----:B------:R-:W-:Y:S05]  /*3a50*/  @!P0 EXIT ;  /* 0x000000000000894d */ /* 0x000fea0003800000 */
[----:B------:R-:W-:Y:S01]  /*3a60*/  UMOV UR4, 0x3 ;  /* 0x0000000300047882 */ /* 0x000fe20000000000 */
[----:B------:R-:W-:Y:S01]  /*3a70*/  LEA R4, R5, R5, 0x1 ;  /* 0x0000000505047211 */ /* 0x000fe200078e08ff */
[----:B------:R-:W-:Y:S01]  /*3a80*/  ULDC UR5, c[0x0][0x1d8] ;  /* 0x0000760000057ab9 */ /* 0x000fe20000000800 */
[----:B------:R-:W-:Y:S01]  /*3a90*/  MOV R22, c[0x0][0x1d8] ;  /* 0x0000760000167a02 */ /* 0x000fe20000000f00 */
[----:B------:R-:W-:Y:S01]  /*3aa0*/  UIMAD.WIDE.U32 UR4, UR4, UR5, URZ ;  /* 0x00000005040472a5 */ /* 0x000fe2000f8e003f */
[----:B------:R-:W-:Y:S02]  /*3ab0*/  MOV R9, R3 ;  /* 0x0000000300097202 */ /* 0x000fe40000000f00 */
[----:B------:R-:W-:Y:S02]  /*3ac0*/  SHF.L.U64.HI R27, R25, 0x2, R20 ;  /* 0x00000002191b7819 */ /* 0x000fe40000010214 */
[----:B------:R-:W-:Y:S02]  /*3ad0*/  SHF.L.U64.HI R3, R22, 0x2, R5 ;  /* 0x0000000216037819 */ /* 0x000fe40000010205 */
[----:B------:R-:W-:-:S04]  /*3ae0*/  IADD3 R4, R4, UR5, RZ ;  /* 0x0000000504047c10 */ /* 0x000fc8000fffe0ff */
[----:B------:R-:W-:-:S04]  /*3af0*/  LEA.HI R23, P0, R4, UR4, RZ, 0x1 ;  /* 0x0000000404177c11 */ /* 0x000fc8000f8108ff */
[----:B------:R-:W-:-:S04]  /*3b00*/  IADD3.X R4, RZ, R4, RZ, P0, !PT ;  /* 0x00000004ff047210 */ /* 0x000fc800007fe4ff */
[--C-:B------:R-:W-:Y:S02]  /*3b10*/  SHF.R.S64 R23, R23, 0x1, R4.reuse ;  /* 0x0000000117177819 */ /* 0x100fe40000001004 */
[----:B------:R-:W-:-:S04]  /*3b20*/  SHF.R.S32.HI R4, RZ, 0x1, R4 ;  /* 0x00000001ff047819 */ /* 0x000fc80000011404 */
[----:B------:R-:W-:Y:S02]  /*3b30*/  SHF.L.U64.HI R21, R23, 0x2, R4 ;  /* 0x0000000217157819 */ /* 0x000fe40000010204 */
.L_x_33:
[----:B------:R-:W-:-:S04]  /*3b40*/  LEA R8, P0, R0, c[0x0][0x1b8], 0x2 ;  /* 0x00006e0000087a11 */ /* 0x000fc800078010ff */
[----:B------:R-:W-:Y:S02]  /*3b50*/  LEA.HI.X R9, R0, c[0x0][0x1bc], R9, 0x2, P0 ;  /* 0x00006f0000097a11 */ /* 0x000fe400000f1409 */
[-C--:B------:R-:W-:Y:S02]  /*3b60*/  LEA R10, P0, R25, R8.reuse, 0x2 ;  /* 0x00000008190a7211 */ /* 0x080fe400078010ff */
[-C--:B------:R-:W-:Y:S01]  /*3b70*/  LEA R14, P1, R22, R8.reuse, 0x2 ;  /* 0x00000008160e7211 */ /* 0x080fe200078210ff */
[----:B0-----:R0:W2:Y:S01]  /*3b80*/  LDG.E R16, [R8.64] ;  /* 0x0000000e08107981 */ /* 0x0010a2000c1e1900 */
[----:B------:R-:W-:Y:S02]  /*3b90*/  LEA R12, P2, R23, R8, 0x2 ;  /* 0x00000008170c7211 */ /* 0x000fe400078410ff */
[----:B------:R-:W-:Y:S02]  /*3ba0*/  IADD3.X R11, R9, R27, RZ, P0, !PT ;  /* 0x0000001b090b7210 */ /* 0x000fe400007fe4ff */
[----:B------:R-:W-:-:S02]  /*3bb0*/  IADD3.X R15, R3, R9, RZ, P1, !PT ;  /* 0x00000009030f7210 */ /* 0x000fc40000ffe4ff */
[----:B------:R-:W-:Y:S01]  /*3bc0*/  IADD3.X R13, R9, R21, RZ, P2, !PT ;  /* 0x00000015090d7210 */ /* 0x000fe200017fe4ff */
[----:B------:R-:W2:Y:S04]  /*3bd0*/  LDG.E R17, [R10.64] ;  /* 0x0000000e0a117981 */ /* 0x000ea8000c1e1900 */
[----:B------:R-:W3:Y:S04]  /*3be0*/  LDG.E R18, [R14.64] ;  /* 0x0000000e0e127981 */ /* 0x000ee8000c1e1900 */
[----:B------:R-:W3:Y:S01]  /*3bf0*/  LDG.E R19, [R12.64] ;  /* 0x0000000e0c137981 */ /* 0x000ee2000c1e1900 */
[----:B------:R-:W-:-:S02]  /*3c00*/  SHF.L.U32 R7, R0, 0x1, RZ ;  /* 0x0000000100077819 */ /* 0x000fc400000006ff */
[----:B------:R-:W-:-:S03]  /*3c10*/  IADD3 R0, R0, 0x280, RZ ;  /* 0x0000028000007810 */ /* 0x000fc60007ffe0ff */
[----:B------:R-:W-:-:S04]  /*3c20*/  IMAD.WIDE R4, R7, R2, c[0x0][0x168] ;  /* 0x00005a0007047625 */ /* 0x000fc800078e0202 */
[----:B------:R-:W-:Y:S01]  /*3c30*/  IMAD.WIDE R6, R7, R2, c[0x0][0x170] ;  /* 0x00005c0007067625 */ /* 0x000fe200078e0202 */
[----:B------:R-:W-:Y:S02]  /*3c40*/  ISETP.GT.U32.AND P0, PT, R25, R0, PT ;  /* 0x000000001900720c */ /* 0x000fe40003f04070 */
[----:B0-----:R-:W-:-:S04]  /*3c50*/  SHF.R.S32.HI R9, RZ, 0x1f, R0 ;  /* 0x0000001fff097819 */ /* 0x001fc80000011400 */
[----:B------:R-:W-:Y:S01]  /*3c60*/  ISETP.GT.AND.EX P0, PT, R20, R9, PT, P0 ;  /* 0x000000091400720c */ /* 0x000fe20003f04300 */
[----:B--2---:R0:W-:Y:S04]  /*3c70*/  STG.E.64 [R4.64], R16 ;  /* 0x0000001004007986 */ /* 0x0041e8000c101b0e */
[----:B---3--:R0:W-:Y:S08]  /*3c80*/  STG.E.64 [R6.64], R18 ;  /* 0x0000001206007986 */ /* 0x0081f0000c101b0e */
[----:B------:R-:W-:Y:S05]  /*3c90*/  @P0 BRA `(.L_x_33) ;  /* 0xfffffea000000947 */ /* 0x000fea000383ffff */
[----:B------:R-:W-:Y:S05]  /*3ca0*/  EXIT ;  /* 0x000000000000794d */ /* 0x000fea0003800000 */
.L_x_34:
        /* <DEDUP_REMOVED lines=13> */
.L_x_3260:


//--------------------- .text._Z35group_norm_nhwc_bwd_one_pass_kernelI11Bf16IOFp32WLi128ELi40ELi640EEv26Group_norm_nhwc_bwd_params --------------------------
	.section	.text._Z35group_norm_nhwc_bwd_one_pass_kernelI11Bf16IOFp32WLi128ELi40ELi640EEv26Group_norm_nhwc_bwd_params,"ax",@progbits
	.sectioninfo	@"SHI_REGISTERS=48"
	.align	128
        .global         _Z35group_norm_nhwc_bwd_one_pass_kernelI11Bf16IOFp32WLi128ELi40ELi640EEv26Group_norm_nhwc_bwd_params
        .type           _Z35group_norm_nhwc_bwd_one_pass_kernelI11Bf16IOFp32WLi128ELi40ELi640EEv26Group_norm_nhwc_bwd_params,@function
        .size           _Z35group_norm_nhwc_bwd_one_pass_kernelI11Bf16IOFp32WLi128ELi40ELi640EEv26Group_norm_nhwc_bwd_params,(.L_x_3261 - _Z35group_norm_nhwc_bwd_one_pass_kernelI11Bf16IOFp32WLi128ELi40ELi640EEv26Group_norm_nhwc_bwd_params)
        .other          _Z35group_norm_nhwc_bwd_one_pass_kernelI11Bf16IOFp32WLi128ELi40ELi640EEv26Group_norm_nhwc_bwd_params,@"STO_CUDA_ENTRY STV_DEFAULT"
_Z35group_norm_nhwc_bwd_one_pass_kernelI11Bf16IOFp32WLi128ELi40ELi640EEv26Group_norm_nhwc_bwd_params:
.text._Z35group_norm_nhwc_bwd_one_pass_kernelI11Bf16IOFp32WLi128ELi40ELi640EEv26Group_norm_nhwc_bwd_params:
        /* <DEDUP_REMOVED lines=13> */
[----:B------:R-:W-:Y:S01]  /*00d0*/  HFMA2.MMA R34, -RZ, RZ, 0, 0 ;  /* 0x00000000ff227435 */ /* 0x000fe200000001ff */
[----:B------:R-:W-:Y:S02]  /*00e0*/  ULDC.64 UR12, c[0x0][0x1d8] ;  /* 0x00007600000c7ab9 */ /* 0x000fe40000000a00 */
[----:B------:R-:W-:Y:S01]  /*00f0*/  UIMAD.WIDE.U32 UR4, UR9, UR12, URZ ;  /* 0x0000000c090472a5 */ /* 0x000fe2000f8e003f */
[----:B------:R-:W-:Y:S01]  /*0100*/  SHF.R.U32.HI R2, RZ, 0x4, R3 ;  /* 0x00000004ff027819 */ /* 0x000fe20000011603 */
[----:B------:R-:W-:Y:S01]  /*0110*/  UIMAD UR9, UR9, UR13, URZ ;  /* 0x0000000d090972a4 */ /* 0x000fe2000f8e023f */
[----:B------:R-:W-:Y:S01]  /*0120*/  SHF.R.S32.HI R3, RZ, 0x1f, R0 ;  /* 0x0000001fff037819 */ /* 0x000fe20000011400 */
[----:B------:R-:W-:-:S02]  /*0130*/  ULEA.HI UR12, UP0, UR13, UR12, URZ, 0x1 ;  /* 0x0000000c0d0c7291 */ /* 0x000fc4000f81083f */
[----:B------:R-:W-:Y:S01]  /*0140*/  UIADD3 UR9, UR5, UR9, URZ ;  /* 0x0000000905097290 */ /* 0x000fe2000fffe03f */
[----:B------:R-:W-:Y:S01]  /*0150*/  IMAD R36, R2, -0x14, R0 ;  /* 0xffffffec02247824 */ /* 0x000fe200078e0200 */
[----:B------:R-:W-:Y:S01]  /*0160*/  UIADD3.X UR10, URZ, UR13, URZ, UP0, !UPT ;  /* 0x0000000d3f0a7290 */ /* 0x000fe200087fe43f */
[----:B------:R-:W-:Y:S01]  /*0170*/  LEA.HI R3, R3, R0, RZ, 0x5 ;  /* 0x0000000003037211 */ /* 0x000fe200078f28ff */
[----:B------:R-:W-:Y:S02]  /*0180*/  ULEA.HI UR11, UP0, UR9, UR4, URZ, 0x1 ;  /* 0x00000004090b7291 */ /* 0x000fe4000f81083f */
[----:B------:R-:W-:Y:S01]  /*0190*/  USHF.R.S64 UR12, UR12, 0x1, UR10 ;  /* 0x000000010c0c7899 */ /* 0x000fe2000800100a */
[----:B------:R-:W-:Y:S01]  /*01a0*/  SHF.R.S32.HI R44, RZ, 0x5, R3 ;  /* 0x00000005ff2c7819 */ /* 0x000fe20000011403 */
[----:B------:R-:W-:Y:S01]  /*01b0*/  UIADD3.X UR9, URZ, UR9, URZ, UP0, !UPT ;  /* 0x000000093f097290 */ /* 0x000fe200087fe43f */
[----:B------:R-:W-:Y:S01]  /*01c0*/  SHF.L.U32 R36, R36, 0x1, RZ ;  /* 0x0000000124247819 */ /* 0x000fe200000006ff */
[----:B------:R-:W-:Y:S01]  /*01d0*/  USHF.R.S32.HI UR10, URZ, 0x1, UR10 ;  /* 0x000000013f0a7899 */ /* 0x000fe2000801140a */
[----:B0-----:R-:W-:Y:S01]  /*01e0*/  IMAD R2, R37, c[0x0][0x1fc], R2 ;  /* 0x00007f0025027a24 */ /* 0x001fe200078e0202 */
[----:B------:R-:W-:-:S02]  /*01f0*/  USHF.R.S64 UR11, UR11, 0x1, UR9 ;  /* 0x000000010b0b7899 */ /* 0x000fc40008001009 */
[----:B------:R-:W-:Y:S02]  /*0200*/  USHF.R.S32.HI UR9, URZ, 0x1, UR9 ;  /* 0x000000013f097899 */ /* 0x000fe40008011409 */
[C---:B------:R-:W-:Y:S01]  /*0210*/  ISETP.GE.U32.AND P1, PT, R2.reuse, c[0x0][0x1e0], PT ;  /* 0x0000780002007a0c */ /* 0x040fe20003f26070 */
[----:B------:R-:W-:Y:S01]  /*0220*/  USHF.L.U64.HI UR10, UR12, 0x2, UR10 ;  /* 0x000000020c0a7899 */ /* 0x000fe2000801020a */
[----:B------:R-:W-:Y:S01]  /*0230*/  SHF.R.S32.HI R45, RZ, 0x1f, R2 ;  /* 0x0000001fff2d7819 */ /* 0x000fe20000011402 */
[----:B------:R-:W-:Y:S01]  /*0240*/  USHF.L.U64.HI UR9, UR11, 0x2, UR9 ;  /* 0x000000020b097899 */ /* 0x000fe20008010209 */
[C---:B------:R-:W-:Y:S01]  /*0250*/  IADD3 R40, R2.reuse, 0x20, RZ ;  /* 0x0000002002287810 */ /* 0x040fe20007ffe0ff */
[----:B------:R-:W-:Y:S01]  /*0260*/  ULDC.U8 UR16, c[0x0][0x1f4] ;  /* 0x00007d0000107ab9 */ /* 0x000fe20000000000 */
[----:B------:R-:W-:Y:S02]  /*0270*/  ISETP.GE.AND.EX P1, PT, R45, c[0x0][0x1e4], PT, P1 ;  /* 0x000079002d007a0c */ /* 0x000fe40003f26310 */
[----:B------:R-:W-:-:S02]  /*0280*/  IADD3 R39, R2, 0x40, RZ ;  /* 0x0000004002277810 */ /* 0x000fc40007ffe0ff */
[----:B------:R-:W-:Y:S02]  /*0290*/  ISETP.LT.U32.AND P1, PT, R0, 0x280, !P1 ;  /* 0x000002800000780c */ /* 0x000fe40004f21070 */
[----:B------:R-:W-:Y:S02]  /*02a0*/  IADD3 R38, R2, 0x60, RZ ;  /* 0x0000006002267810 */ /* 0x000fe40007ffe0ff */
.L_x_70:
[----:B------:R-:W-:Y:S01]  /*02b0*/  IABS R6, c[0x0][0x1f0] ;  /* 0x00007c0000067a13 */ /* 0x000fe20000000000 */
[----:B------:R-:W-:Y:S01]  /*02c0*/  UMOV UR8, 0x8 ;  /* 0x0000000800087882 */ /* 0x000fe20000000000 */
[----:B------:R-:W-:Y:S01]  /*02d0*/  IABS R8, UR7 ;  /* 0x0000000700087c13 */ /* 0x000fe20008000000 */
[----:B------:R-:W-:Y:S01]  /*02e0*/  ULDC.64 UR4, c[0x0][0x198] ;  /* 0x0000660000047ab9 */ /* 0x000fe20000000a00 */
[----:B01----:R-:W0:Y:S01]  /*02f0*/  I2F.RP R3, R6 ;  /* 0x0000000600037306 */ /* 0x003e220000209400 */
[----:B------:R-:W-:Y:S01]  /*0300*/  UIMAD.WIDE UR4, UR7, UR8, UR4 ;  /* 0x00000008070472a5 */ /* 0x000fe2000f8e0204 */
[----:B------:R-:W-:Y:S02]  /*0310*/  ISETP.LE.AND P3, PT, RZ, UR7, PT ;  /* 0x00000007ff007c0c */ /* 0x000fe4000bf63270 */
[----:B------:R-:W-:-:S02]  /*0320*/  ULDC UR8, c[0x0][0x1f0] ;  /* 0x00007c0000087ab9 */ /* 0x000fc40000000800 */
[----:B------:R-:W-:Y:S01]  /*0330*/  ULOP3.LUT UR8, UR7, UR8, URZ, 0x3c, !UPT ;  /* 0x0000000807087292 */ /* 0x000fe2000f8e3c3f */
[----:B------:R-:W-:-:S05]  /*0340*/  MOV R9, UR5 ;  /* 0x0000000500097c02 */ /* 0x000fca0008000f00 */
[----:B------:R-:W-:Y:S01]  /*0350*/  ISETP.LE.AND P4, PT, RZ, UR8, PT ;  /* 0x00000008ff007c0c */ /* 0x000fe2000bf83270 */
[----:B0-----:R-:W0:Y:S02]  /*0360*/  MUFU.RCP R3, R3 ;  /* 0x0000000300037308 */ /* 0x001e240000001000 */
[----:B0-----:R-:W-:-:S06]  /*0370*/  IADD3 R4, R3, 0xffffffe, RZ ;  /* 0x0ffffffe03047810 */ /* 0x001fcc0007ffe0ff */
[----:B------:R0:W1:Y:S02]  /*0380*/  F2I.FTZ.U32.TRUNC.NTZ R5, R4 ;  /* 0x0000000400057305 */ /* 0x000064000021f000 */
[----:B0-----:R-:W-:Y:S02]  /*0390*/  MOV R4, RZ ;  /* 0x000000ff00047202 */ /* 0x001fe40000000f00 */
[----:B-1----:R-:W-:-:S05]  /*03a0*/  IADD3 R7, RZ, -R5, RZ ;  /* 0x80000005ff077210 */ /* 0x002fca0007ffe0ff */
[----:B------:R-:W-:-:S04]  /*03b0*/  IMAD R7, R7, R6, RZ ;  /* 0x0000000607077224 */ /* 0x000fc800078e02ff */
[----:B------:R-:W-:Y:S01]  /*03c0*/  IMAD.HI.U32 R5, R5, R7, R4 ;  /* 0x0000000705057227 */ /* 0x000fe200078e0004 */
[----:B------:R-:W-:Y:S02]  /*03d0*/  MOV R7, R8 ;  /* 0x0000000800077202 */ /* 0x000fe40000000f00 */
[----:B------:R-:W-:-:S03]  /*03e0*/  MOV R8, UR4 ;  /* 0x0000000400087c02 */ /* 0x000fc60008000f00 */
[----:B------:R-:W-:-:S03]  /*03f0*/  IMAD.HI.U32 R5, R5, R7, RZ ;  /* 0x0000000705057227 */ /* 0x000fc600078e00ff */
[----:B------:R-:W2:Y:S02]  /*0400*/  LDG.E.64 R8, [R8.64] ;  /* 0x0000000e08087981 */ /* 0x000ea4000c1e1b00 */
[----:B------:R-:W-:-:S05]  /*0410*/  IADD3 R3, -R5, RZ, RZ ;  /* 0x000000ff05037210 */ /* 0x000fca0007ffe1ff */
[----:B------:R-:W-:-:S05]  /*0420*/  IMAD R3, R6, R3, R7 ;  /* 0x0000000306037224 */ /* 0x000fca00078e0207 */
[----:B------:R-:W-:-:S13]  /*0430*/  ISETP.GT.U32.AND P2, PT, R6, R3, PT ;  /* 0x000000030600720c */ /* 0x000fda0003f44070 */
[----:B------:R-:W-:-:S04]  /*0440*/  @!P2 IADD3 R3, R3, -R6, RZ ;  /* 0x800000060303a210 */ /* 0x000fc80007ffe0ff */
[-C--:B------:R-:W-:Y:S02]  /*0450*/  ISETP.GE.U32.AND P0, PT, R3, R6.reuse, PT ;  /* 0x000000060300720c */ /* 0x080fe40003f06070 */
[----:B------:R-:W-:Y:S02]  /*0460*/  @!P2 IADD3 R5, R5, 0x1, RZ ;  /* 0x000000010505a810 */ /* 0x000fe40007ffe0ff */
[----:B------:R-:W-:Y:S02]  /*0470*/  ISETP.GT.U32.AND P2, PT, R6, R3, PT ;  /* 0x000000030600720c */ /* 0x000fe40003f44070 */
[----:B------:R-:W-:-:S04]  /*0480*/  IADD3 R4, R3, -R6, RZ ;  /* 0x8000000603047210 */ /* 0x000fc80007ffe0ff */
[----:B------:R-:W-:Y:S02]  /*0490*/  SEL R3, R4, R3, !P2 ;  /* 0x0000000304037207 */ /* 0x000fe40005000000 */
[----:B------:R-:W-:Y:S02]  /*04a0*/  LOP3.LUT R4, RZ, c[0x0][0x1f0], RZ, 0x33, !PT ;  /* 0x00007c00ff047a12 */ /* 0x000fe400078e33ff */
[----:B------:R-:W-:Y:S02]  /*04b0*/  @P0 IADD3 R5, R5, 0x1, RZ ;  /* 0x0000000105050810 */ /* 0x000fe40007ffe0ff */
[----:B------:R-:W-:Y:S02]  /*04c0*/  ISETP.NE.AND P0, PT, RZ, c[0x0][0x1f0], PT ;  /* 0x00007c00ff007a0c */ /* 0x000fe40003f05270 */
[----:B------:R-:W-:Y:S02]  /*04d0*/  @!P3 IADD3 R3, -R3, RZ, RZ ;  /* 0x000000ff0303b210 */ /* 0x000fe40007ffe1ff */
[----:B------:R-:W-:-:S02]  /*04e0*/  @!P4 IADD3 R5, -R5, RZ, RZ ;  /* 0x000000ff0505c210 */ /* 0x000fc40007ffe1ff */
[C---:B------:R-:W-:Y:S02]  /*04f0*/  SEL R35, R4.reuse, R3, !P0 ;  /* 0x0000000304237207 */ /* 0x040fe40004000000 */
[----:B------:R-:W-:Y:S02]  /*0500*/  SEL R7, R4, R5, !P0 ;  /* 0x0000000504077207 */ /* 0x000fe40004000000 */
[----:B------:R-:W-:Y:S01]  /*0510*/  ISETP.GE.U32.AND P2, PT, R39, c[0x0][0x1e0], PT ;  /* 0x0000780027007a0c */ /* 0x000fe20003f46070 */
[----:B------:R-:W-:Y:S01]  /*0520*/  IMAD R3, R35, 0x28, RZ ;  /* 0x0000002823037824 */ /* 0x000fe200078e02ff */
[----:B------:R-:W-:Y:S02]  /*0530*/  SHF.R.S32.HI R42, RZ, 0x1f, R39 ;  /* 0x0000001fff2a7819 */ /* 0x000fe40000011427 */
[----:B------:R-:W-:Y:S02]  /*0540*/  ISETP.GE.U32.AND P0, PT, R40, c[0x0][0x1e0], PT ;  /* 0x0000780028007a0c */ /* 0x000fe40003f06070 */
[----:B------:R-:W-:-:S02]  /*0550*/  SHF.R.S32.HI R43, RZ, 0x1f, R40 ;  /* 0x0000001fff2b7819 */ /* 0x000fc40000011428 */
[----:B------:R-:W-:Y:S02]  /*0560*/  SHF.R.S32.HI R10, RZ, 0x1f, R36 ;  /* 0x0000001fff0a7819 */ /* 0x000fe40000011424 */
[----:B------:R-:W-:Y:S02]  /*0570*/  ISETP.GE.AND.EX P2, PT, R42, c[0x0][0x1e4], PT, P2 ;  /* 0x000079002a007a0c */ /* 0x000fe40003f46320 */
[----:B------:R-:W-:Y:S02]  /*0580*/  IADD3 R4, P4, R36, R3, RZ ;  /* 0x0000000324047210 */ /* 0x000fe40007f9e0ff */
[----:B------:R-:W-:Y:S02]  /*0590*/  SHF.R.S32.HI R6, RZ, 0x1f, R7 ;  /* 0x0000001fff067819 */ /* 0x000fe40000011407 */
[----:B------:R-:W-:Y:S02]  /*05a0*/  ISETP.GE.AND.EX P0, PT, R43, c[0x0][0x1e4], PT, P0 ;  /* 0x000079002b007a0c */ /* 0x000fe40003f06300 */
[----:B------:R-:W-:Y:S01]  /*05b0*/  ISETP.GT.U32.OR P2, PT, R0, 0x27f, P2 ;  /* 0x0000027f0000780c */ /* 0x000fe20001744470 */
[----:B------:R-:W-:Y:S01]  /*05c0*/  IMAD R6, R6, c[0x0][0x1e8], RZ ;  /* 0x00007a0006067a24 */ /* 0x000fe200078e02ff */
[----:B------:R-:W-:-:S02]  /*05d0*/  LEA.HI.X.SX32 R5, R3, R10, 0x1, P4 ;  /* 0x0000000a03057211 */ /* 0x000fc400020f0eff */
[----:B------:R-:W-:Y:S01]  /*05e0*/  ISETP.GT.U32.OR P0, PT, R0, 0x27f, P0 ;  /* 0x0000027f0000780c */ /* 0x000fe20000704470 */
[C---:B------:R-:W-:Y:S02]  /*05f0*/  IMAD R11, R7.reuse, c[0x0][0x1ec], R6 ;  /* 0x00007b00070b7a24 */ /* 0x040fe400078e0206 */
[----:B------:R-:W-:Y:S01]  /*0600*/  IMAD.WIDE.U32 R4, R7, c[0x0][0x1e8], R4 ;  /* 0x00007a0007047a25 */ /* 0x000fe200078e0004 */
[----:B------:R-:W-:Y:S02]  /*0610*/  ISETP.GE.U32.AND P3, PT, R38, c[0x0][0x1e0], PT ;  /* 0x0000780026007a0c */ /* 0x000fe40003f66070 */
[----:B------:R-:W-:Y:S02]  /*0620*/  SHF.R.S32.HI R41, RZ, 0x1f, R38 ;  /* 0x0000001fff297819 */ /* 0x000fe40000011426 */
[----:B------:R-:W-:Y:S01]  /*0630*/  IADD3 R7, R5, R11, RZ ;  /* 0x0000000b05077210 */ /* 0x000fe20007ffe0ff */
[----:B------:R-:W-:Y:S01]  /*0640*/  @P1 IMAD R13, R45, c[0x0][0x1d8], RZ ;  /* 0x000076002d0d1a24 */ /* 0x000fe200078e02ff */
[----:B------:R-:W-:Y:S01]  /*0650*/  ISETP.GE.AND.EX P3, PT, R41, c[0x0][0x1e4], PT, P3 ;  /* 0x0000790029007a0c */ /* 0x000fe20003f66330 */
[----:B------:R-:W-:Y:S01]  /*0660*/  @!P2 IMAD R10, R42, c[0x0][0x1d8], RZ ;  /* 0x000076002a0aaa24 */ /* 0x000fe200078e02ff */
[-C--:B------:R-:W-:Y:S01]  /*0670*/  @P1 MOV R6, R4.reuse ;  /* 0x0000000400061202 */ /* 0x080fe20000000f00 */
[----:B------:R-:W-:Y:S01]  /*0680*/  @!P0 IMAD R17, R43, c[0x0][0x1d8], RZ ;  /* 0x000076002b118a24 */ /* 0x000fe200078e02ff */
[----:B------:R-:W-:-:S02]  /*0690*/  @!P0 MOV R20, R4 ;  /* 0x0000000400148202 */ /* 0x000fc40000000f00 */
[-C--:B------:R-:W-:Y:S01]  /*06a0*/  @!P0 MOV R21, R7.reuse ;  /* 0x0000000700158202 */ /* 0x080fe20000000f00 */
[----:B------:R-:W-:Y:S01]  /*06b0*/  @P1 IMAD R15, R2, c[0x0][0x1dc], R13 ;  /* 0x00007700020f1a24 */ /* 0x000fe200078e020d */
[----:B------:R-:W-:Y:S01]  /*06c0*/  ISETP.GT.U32.OR P3, PT, R0, 0x27f, P3 ;  /* 0x0000027f0000780c */ /* 0x000fe20001f64470 */
[----:B------:R-:W-:Y:S01]  /*06d0*/  @!P2 IMAD R19, R39, c[0x0][0x1dc], R10 ;  /* 0x000077002713aa24 */ /* 0x000fe200078e020a */
[----:B------:R-:W-:Y:S01]  /*06e0*/  @!P2 MOV R10, R4 ;  /* 0x00000004000aa202 */ /* 0x000fe20000000f00 */
[----:B------:R-:W-:Y:S01]  /*06f0*/  @P1 IMAD.WIDE.U32 R12, R2, c[0x0][0x1d8], R6 ;  /* 0x00007600020c1a25 */ /* 0x000fe200078e0006 */
[----:B------:R-:W-:-:S03]  /*0700*/  @!P2 MOV R11, R7 ;  /* 0x00000007000ba202 */ /* 0x000fc60000000f00 */
[C---:B------:R-:W-:Y:S02]  /*0710*/  @!P0 IMAD R17, R40.reuse, c[0x0][0x1dc], R17 ;  /* 0x0000770028118a24 */ /* 0x040fe400078e0211 */
[----:B------:R-:W-:Y:S01]  /*0720*/  @!P0 IMAD.WIDE.U32 R20, R40, c[0x0][0x1d8], R20 ;  /* 0x0000760028148a25 */ /* 0x000fe200078e0014 */
[----:B------:R-:W-:-:S03]  /*0730*/  @P1 IADD3 R13, R13, R15, RZ ;  /* 0x0000000f0d0d1210 */ /* 0x000fc60007ffe0ff */
[----:B------:R-:W-:Y:S01]  /*0740*/  @!P2 IMAD.WIDE.U32 R10, R39, c[0x0][0x1d8], R10 ;  /* 0x00007600270aaa25 */ /* 0x000fe200078e000a */
[----:B------:R-:W-:Y:S02]  /*0750*/  @!P0 IADD3 R15, R21, R17, RZ ;  /* 0x00000011150f8210 */ /* 0x000fe40007ffe0ff */
[C---:B------:R-:W-:Y:S02]  /*0760*/  @!P0 SHF.L.U32 R21, R20.reuse, 0x1, RZ ;  /* 0x0000000114158819 */ /* 0x040fe400000006ff */
[----:B------:R-:W-:Y:S02]  /*0770*/  @!P0 SHF.L.U64.HI R20, R20, 0x1, R15 ;  /* 0x0000000114148819 */ /* 0x000fe4000001020f */
[----:B------:R-:W-:Y:S01]  /*0780*/  @!P2 IADD3 R17, R11, R19, RZ ;  /* 0x000000130b11a210 */ /* 0x000fe20007ffe0ff */
[----:B------:R-:W-:Y:S01]  /*0790*/  @!P3 IMAD R23, R41, c[0x0][0x1d8], RZ ;  /* 0x000076002917ba24 */ /* 0x000fe200078e02ff */
[----:B------:R-:W-:Y:S02]  /*07a0*/  @P1 SHF.L.U32 R16, R12, 0x1, RZ ;  /* 0x000000010c101819 */ /* 0x000fe400000006ff */
[----:B------:R-:W-:-:S02]  /*07b0*/  @!P3 MOV R14, R4 ;  /* 0x00000004000eb202 */ /* 0x000fc40000000f00 */
[----:B------:R-:W-:Y:S02]  /*07c0*/  @!P3 MOV R15, R7 ;  /* 0x00000007000fb202 */ /* 0x000fe40000000f00 */
[C---:B------:R-:W-:Y:S02]  /*07d0*/  @!P2 SHF.L.U32 R19, R10.reuse, 0x1, RZ ;  /* 0x000000010a13a819 */ /* 0x040fe400000006ff */
[----:B------:R-:W-:Y:S01]  /*07e0*/  @!P2 SHF.L.U64.HI R17, R10, 0x1, R17 ;  /* 0x000000010a11a819 */ /* 0x000fe20000010211 */
[----:B------:R-:W-:Y:S01]  /*07f0*/  @!P3 IMAD R23, R38, c[0x0][0x1dc], R23 ;  /* 0x000077002617ba24 */ /* 0x000fe200078e0217 */
[----:B------:R-:W-:Y:S01]  /*0800*/  @P1 SHF.L.U64.HI R13, R12, 0x1, R13 ;  /* 0x000000010c0d1819 */ /* 0x000fe2000001020d */
[----:B------:R-:W-:Y:S01]  /*0810*/  @!P3 IMAD.WIDE.U32 R14, R38, c[0x0][0x1d8], R14 ;  /* 0x00007600260eba25 */ /* 0x000fe200078e000e */
[C---:B------:R-:W-:Y:S02]  /*0820*/  @P1 IADD3 R10, P4, R16.reuse, c[0x0][0x180], RZ ;  /* 0x00006000100a1a10 */ /* 0x040fe40007f9e0ff */
[----:B------:R-:W-:Y:S01]  /*0830*/  @P1 IADD3 R12, P5, R16, c[0x0][0x178], RZ ;  /* 0x00005e00100c1a10 */ /* 0x000fe20007fbe0ff */
[----:B------:R-:W-:Y:S01]  /*0840*/  CS2R R32, SRZ ;  /* 0x0000000000207805 */ /* 0x000fe2000001ff00 */
[----:B------:R-:W-:-:S02]  /*0850*/  @P1 IADD3.X R11, R13, c[0x0][0x184], RZ, P4, !PT ;  /* 0x000061000d0b1a10 */ /* 0x000fc400027fe4ff */
[----:B------:R-:W-:Y:S02]  /*0860*/  @P1 IADD3.X R13, R13, c[0x0][0x17c], RZ, P5, !PT ;  /* 0x00005f000d0d1a10 */ /* 0x000fe40002ffe4ff */
[----:B------:R-:W-:Y:S01]  /*0870*/  @!P3 IADD3 R15, R15, R23, RZ ;  /* 0x000000170f0fb210 */ /* 0x000fe20007ffe0ff */
[----:B------:R-:W-:Y:S01]  /*0880*/  CS2R R28, SRZ ;  /* 0x00000000001c7805 */ /* 0x000fe2000001ff00 */
[C---:B------:R-:W-:Y:S01]  /*0890*/  @!P3 SHF.L.U32 R18, R14.reuse, 0x1, RZ ;  /* 0x000000010e12b819 */ /* 0x040fe200000006ff */
[----:B------:R0:W5:Y:S01]  /*08a0*/  @P1 LDG.E R33, [R12.64] ;  /* 0x0000000e0c211981 */ /* 0x000162000c1e1900 */
[----:B------:R-:W-:Y:S02]  /*08b0*/  @!P3 SHF.L.U64.HI R16, R14, 0x1, R15 ;  /* 0x000000010e10b819 */ /* 0x000fe4000001020f */
[----:B------:R-:W-:Y:S01]  /*08c0*/  @!P2 IADD3 R14, P6, R19, c[0x0][0x180], RZ ;  /* 0x00006000130eaa10 */ /* 0x000fe20007fde0ff */
[----:B------:R-:W-:Y:S01]  /*08d0*/  CS2R R26, SRZ ;  /* 0x00000000001a7805 */ /* 0x000fe2000001ff00 */
[----:B------:R1:W5:Y:S01]  /*08e0*/  @P1 LDG.E R28, [R10.64] ;  /* 0x0000000e0a1c1981 */ /* 0x000362000c1e1900 */
[----:B0-----:R-:W-:-:S02]  /*08f0*/  @!P0 IADD3 R12, P5, R21, c[0x0][0x178], RZ ;  /* 0x00005e00150c8a10 */ /* 0x001fc40007fbe0ff */
[----:B------:R-:W-:Y:S02]  /*0900*/  @!P2 IADD3.X R15, R17, c[0x0][0x184], RZ, P6, !PT ;  /* 0x00006100110faa10 */ /* 0x000fe400037fe4ff */
[C---:B------:R-:W-:Y:S02]  /*0910*/  @!P0 IADD3.X R13, R20.reuse, c[0x0][0x17c], RZ, P5, !PT ;  /* 0x00005f00140d8a10 */ /* 0x040fe40002ffe4ff */
[----:B-1----:R-:W-:Y:S01]  /*0920*/  @!P0 IADD3 R10, P4, R21, c[0x0][0x180], RZ ;  /* 0x00006000150a8a10 */ /* 0x002fe20007f9e0ff */
[----:B------:R0:W5:Y:S03]  /*0930*/  @!P2 LDG.E R26, [R14.64] ;  /* 0x0000000e0e1aa981 */ /* 0x000166000c1e1900 */
[----:B------:R-:W-:Y:S01]  /*0940*/  @!P0 IADD3.X R11, R20, c[0x0][0x184], RZ, P4, !PT ;  /* 0x00006100140b8a10 */ /* 0x000fe200027fe4ff */
[----:B------:R1:W5:Y:S01]  /*0950*/  @!P0 LDG.E R32, [R12.64] ;  /* 0x0000000e0c208981 */ /* 0x000362000c1e1900 */
[----:B------:R-:W-:-:S03]  /*0960*/  CS2R R30, SRZ ;  /* 0x00000000001e7805 */ /* 0x000fc6000001ff00 */
[----:B------:R3:W5:Y:S01]  /*0970*/  @!P0 LDG.E R29, [R10.64] ;  /* 0x0000000e0a1d8981 */ /* 0x000762000c1e1900 */
[C---:B0-----:R-:W-:Y:S02]  /*0980*/  @!P3 IADD3 R14, P5, R18.reuse, c[0x0][0x178], RZ ;  /* 0x00005e00120eba10 */ /* 0x041fe40007fbe0ff */
[----:B-1----:R-:W-:Y:S02]  /*0990*/  @!P3 IADD3 R12, P4, R18, c[0x0][0x180], RZ ;  /* 0x00006000120cba10 */ /* 0x002fe40007f9e0ff */
[C---:B------:R-:W-:Y:S02]  /*09a0*/  @!P3 IADD3.X R15, R16.reuse, c[0x0][0x17c], RZ, P5, !PT ;  /* 0x00005f00100fba10 */ /* 0x040fe40002ffe4ff */
[----:B------:R-:W-:-:S03]  /*09b0*/  @!P3 IADD3.X R13, R16, c[0x0][0x184], RZ, P4, !PT ;  /* 0x00006100100dba10 */ /* 0x000fc600027fe4ff */
[----:B------:R0:W5:Y:S04]  /*09c0*/  @!P3 LDG.E R30, [R14.64] ;  /* 0x0000000e0e1eb981 */ /* 0x000168000c1e1900 */
[----:B------:R0:W5:Y:S01]  /*09d0*/  @!P3 LDG.E R27, [R12.64] ;  /* 0x0000000e0c1bb981 */ /* 0x000162000c1e1900 */
[----:B---3--:R-:W-:-:S04]  /*09e0*/  @!P2 IADD3 R10, P0, R19, c[0x0][0x178], RZ ;  /* 0x00005e00130aaa10 */ /* 0x008fc80007f1e0ff */
[----:B------:R-:W-:Y:S01]  /*09f0*/  @!P2 IADD3.X R11, R17, c[0x0][0x17c], RZ, P0, !PT ;  /* 0x00005f00110baa10 */ /* 0x000fe200007fe4ff */
[----:B------:R-:W-:Y:S01]  /*0a00*/  UMOV UR8, 0x3f800000 ;  /* 0x3f80000000087882 */ /* 0x000fe20000000000 */
[----:B------:R-:W-:Y:S03]  /*0a10*/  BSSY B0, `(.L_x_36) ;  /* 0x0000019000007945 */ /* 0x000fe60003800000 */
[----:B------:R1:W5:Y:S01]  /*0a20*/  @!P2 LDG.E R31, [R10.64] ;  /* 0x0000000e0a1fa981 */ /* 0x000362000c1e1900 */
[----:B--2---:R-:W2:Y:S02]  /*0a30*/  R2UR UR17, R8 ;  /* 0x00000000081173c2 */ /* 0x004ea400000e0000 */
[----:B--2---:R-:W-:-:S05]  /*0a40*/  MOV R16, UR17 ;  /* 0x0000001100107c02 */ /* 0x004fca0008000f00 */
[----:B------:R-:W-:-:S05]  /*0a50*/  FFMA.FTZ R9, -R16, UR17, R9 ;  /* 0x0000001110097c23 */ /* 0x000fca0008010109 */
[----:B------:R-:W-:-:S13]  /*0a60*/  FSETP.GTU.FTZ.AND P0, PT, R9, RZ, PT ;  /* 0x000000ff0900720b */ /* 0x000fda0003f1c000 */
[----:B------:R-:W-:Y:S01]  /*0a70*/  VOTEU.ANY UP0, P0 ;  /* 0x00000000003f7886 */ /* 0x000fe20000000100 */
[----:B------:R-:W-:-:S13]  /*0a80*/  PLOP3.LUT P0, PT, PT, PT, UP0, 0x80, 0x0 ;  /* 0x000000000000781c */ /* 0x000fda0003f0f008 */
[----:B------:R-:W-:-:S06]  /*0a90*/  @P0 FADD.FTZ R16, R9, c[0x0][0x1a0] ;  /* 0x0000680009100621 */ /* 0x000fcc0000010000 */
[----:B------:R-:W2:Y:S02]  /*0aa0*/  @P0 MUFU.RSQ R16, R16 ;  /* 0x0000001000100308 */ /* 0x000ea40000001400 */
[----:B--2---:R-:W2:Y:S01]  /*0ab0*/  @P0 R2UR UR4, R16 ;  /* 0x00000000100403c2 */ /* 0x004ea200000e0000 */
[----:B------:R-:W-:Y:S01]  /*0ac0*/  ISETP.GT.U32.AND P0, PT, R0, 0x27f, PT ;  /* 0x0000027f0000780c */ /* 0x000fe20003f04070 */
[----:B------:R-:W-:Y:S01]  /*0ad0*/  CS2R R8, SRZ ;  /* 0x0000000000087805 */ /* 0x000fe2000001ff00 */
[----:B-1----:R-:W-:Y:S01]  /*0ae0*/  CS2R R10, SRZ ;  /* 0x00000000000a7805 */ /* 0x002fe2000001ff00 */
[----:B--2---:R-:W-:-:S10]  /*0af0*/  @UP0 UMOV UR8, UR4 ;  /* 0x0000000400080c82 */ /* 0x004fd40008000000 */
[----:B------:R-:W-:Y:S05]  /*0b00*/  @P0 BRA `(.L_x_37) ;  /* 0x0000009000000947 */ /* 0x000fea0003800000 */
[----:B0-----:R-:W-:Y:S01]  /*0b10*/  ISETP.NE.AND P0, PT, RZ, UR16, PT ;  /* 0x00000010ff007c0c */ /* 0x001fe2000bf05270 */
        /* <DEDUP_REMOVED lines=8> */
.L_x_37:
[----:B0-----:R-:W-:Y:S05]  /*0ba0*/  BSYNC B0 ;  /* 0x0000000000007941 */ /* 0x001fea0003800000 */
.L_x_36:
[----:B------:R-:W-:Y:S02]  /*0bb0*/  ISETP.NE.AND P3, PT, RZ, UR16, PT ;  /* 0x00000010ff007c0c */ /* 0x000fe4000bf65270 */
[--C-:B-----5:R-:W-:Y:S02]  /*0bc0*/  PRMT R3, RZ, 0x5410, R28.reuse ;  /* 0x00005410ff037816 */ /* 0x120fe4000000001c */
[----:B------:R-:W-:Y:S02]  /*0bd0*/  PRMT R12, RZ, 0x7610, R28 ;  /* 0x00007610ff0c7816 */ /* 0x000fe4000000001c */
[--C-:B------:R-:W-:Y:S01]  /*0be0*/  PRMT R13, RZ, 0x7610, R33.reuse ;  /* 0x00007610ff0d7816 */ /* 0x100fe20000000021 */
[----:B------:R-:W-:Y:S01]  /*0bf0*/  FADD.FTZ R21, R3, -UR17 ;  /* 0x8000001103157e21 */ /* 0x000fe20008010000 */
[----:B------:R-:W-:Y:S01]  /*0c00*/  PRMT R3, RZ, 0x5410, R33 ;  /* 0x00005410ff037816 */ /* 0x000fe20000000021 */
[----:B------:R-:W-:-:S02]  /*0c10*/  FADD.FTZ R12, R12, -UR17 ;  /* 0x800000110c0c7e21 */ /* 0x000fc40008010000 */
[----:B------:R-:W-:Y:S02]  /*0c20*/  FMUL.FTZ R21, R21, UR8 ;  /* 0x0000000815157c20 */ /* 0x000fe40008410000 */
        /* <DEDUP_REMOVED lines=15> */
[----:B-1----:R-:W-:Y:S02]  /*0d20*/  FMUL.FTZ R3, R3, R18 ;  /* 0x0000001203037220 */ /* 0x002fe40000410000 */
[----:B------:R-:W-:Y:S02]  /*0d30*/  FADD.FTZ R18, -R18, 1 ;  /* 0x3f80000012127421 */ /* 0x000fe40000010100 */
[----:B------:R-:W-:-:S02]  /*0d40*/  FMUL.FTZ R13, R13, R12 ;  /* 0x0000000c0d0d7220 */ /* 0x000fc40000410000 */
[----:B------:R-:W-:-:S04]  /*0d50*/  FFMA.FTZ R18, R15, R18, 1 ;  /* 0x3f8000000f127423 */ /* 0x000fc80000010012 */
[----:B------:R-:W-:-:S03]  /*0d60*/  FMUL.FTZ R3, R3, R18 ;  /* 0x0000001203037220 */ /* 0x000fc60000410000 */
.L_x_38:
[--C-:B------:R-:W-:Y:S01]  /*0d70*/  PRMT R16, RZ, 0x5410, R29.reuse ;  /* 0x00005410ff107816 */ /* 0x100fe2000000001d */
[----:B------:R-:W-:Y:S01]  /*0d80*/  FMUL.FTZ R12, R3, R8 ;  /* 0x00000008030c7220 */ /* 0x000fe20000410000 */
[----:B------:R-:W-:Y:S01]  /*0d90*/  PRMT R18, RZ, 0x7610, R29 ;  /* 0x00007610ff127816 */ /* 0x000fe2000000001d */
[----:B------:R-:W-:Y:S02]  /*0da0*/  FMUL.FTZ R15, R13, R9 ;  /* 0x000000090d0f7220 */ /* 0x000fe40000410000 */
[----:B------:R-:W-:Y:S02]  /*0db0*/  FFMA.FTZ R17, R21, R12, RZ ;  /* 0x0000000c15117223 */ /* 0x000fe400000100ff */
[----:B------:R-:W-:Y:S02]  /*0dc0*/  FADD.FTZ R16, R16, -UR17 ;  /* 0x8000001110107e21 */ /* 0x000fe40008010000 */
[----:B------:R-:W-:Y:S02]  /*0dd0*/  FADD.FTZ R12, RZ, R12 ;  /* 0x0000000cff0c7221 */ /* 0x000fe40000010000 */
[----:B------:R-:W-:-:S02]  /*0de0*/  FADD.FTZ R18, R18, -UR17 ;  /* 0x8000001112127e21 */ /* 0x000fc40008010000 */
[----:B------:R-:W-:Y:S02]  /*0df0*/  FFMA.FTZ R17, R14, R15, R17 ;  /* 0x0000000f0e117223 */ /* 0x000fe40000010011 */
[----:B------:R-:W-:Y:S02]  /*0e00*/  FMUL.FTZ R19, R16, UR8 ;  /* 0x0000000810137c20 */ /* 0x000fe40008410000 */
[----:B------:R-:W-:Y:S01]  /*0e10*/  FADD.FTZ R15, R15, R12 ;  /* 0x0000000c0f0f7221 */ /* 0x000fe20000010000 */
[--C-:B------:R-:W-:Y:S01]  /*0e20*/  PRMT R12, RZ, 0x5410, R32.reuse ;  /* 0x00005410ff0c7816 */ /* 0x100fe20000000020 */
[----:B------:R-:W-:Y:S01]  /*0e30*/  FMUL.FTZ R16, R18, UR8 ;  /* 0x0000000812107c20 */ /* 0x000fe20008410000 */
[----:B------:R-:W-:Y:S01]  /*0e40*/  PRMT R18, RZ, 0x7610, R32 ;  /* 0x00007610ff127816 */ /* 0x000fe20000000020 */
[----:B------:R-:W-:Y:S01]  /*0e50*/  FFMA.FTZ R21, R21, R3, RZ ;  /* 0x0000000315157223 */ /* 0x000fe200000100ff */
[----:B------:R-:W-:Y:S05]  /*0e60*/  @!P3 BRA `(.L_x_39) ;  /* 0x000001200000b947 */ /* 0x000fea0003800000 */
[----:B------:R-:W-:-:S04]  /*0e70*/  FFMA.FTZ R20, R19, R8, R10 ;  /* 0x0000000813147223 */ /* 0x000fc8000001000a */
[----:B------:R-:W-:-:S06]  /*0e80*/  FMUL.FTZ R22, R20, -1.4426950216293334961 ;  /* 0xbfb8aa3b14167820 */ /* 0x000fcc0000410000 */
[----:B------:R-:W0:Y:S02]  /*0e90*/  MUFU.EX2 R22, R22 ;  /* 0x0000001600167308 */ /* 0x000e240000000800 */
[----:B0-----:R-:W-:-:S06]  /*0ea0*/  FADD.FTZ R23, R22, 1 ;  /* 0x3f80000016177421 */ /* 0x001fcc0000010000 */
[----:B------:R-:W0:Y:S02]  /*0eb0*/  MUFU.RCP R23, R23 ;  /* 0x0000001700177308 */ /* 0x000e240000001000 */
[----:B0-----:R-:W-:Y:S02]  /*0ec0*/  FADD.FTZ R25, -R23, 1 ;  /* 0x3f80000017197421 */ /* 0x001fe40000010100 */
[----:B------:R-:W-:Y:S02]  /*0ed0*/  FMUL.FTZ R12, R12, R23 ;  /* 0x000000170c0c7220 */ /* 0x000fe40000410000 */
[----:B------:R-:W-:Y:S02]  /*0ee0*/  FFMA.FTZ R25, R20, R25, 1 ;  /* 0x3f80000014197423 */ /* 0x000fe40000010019 */
[----:B------:R-:W-:Y:S02]  /*0ef0*/  FFMA.FTZ R20, R16, R9, R11 ;  /* 0x0000000910147223 */ /* 0x000fe4000001000b */
[----:B------:R-:W-:-:S02]  /*0f00*/  FMUL.FTZ R12, R12, R25 ;  /* 0x000000190c0c7220 */ /* 0x000fc40000410000 */
[----:B------:R-:W-:-:S06]  /*0f10*/  FMUL.FTZ R24, R20, -1.4426950216293334961 ;  /* 0xbfb8aa3b14187820 */ /* 0x000fcc0000410000 */
[----:B------:R-:W0:Y:S02]  /*0f20*/  MUFU.EX2 R24, R24 ;  /* 0x0000001800187308 */ /* 0x000e240000000800 */
[----:B0-----:R-:W-:-:S06]  /*0f30*/  FADD.FTZ R25, R24, 1 ;  /* 0x3f80000018197421 */ /* 0x001fcc0000010000 */
[----:B------:R-:W0:Y:S02]  /*0f40*/  MUFU.RCP R25, R25 ;  /* 0x0000001900197308 */ /* 0x000e240000001000 */
[----:B0-----:R-:W-:Y:S02]  /*0f50*/  FADD.FTZ R23, -R25, 1 ;  /* 0x3f80000019177421 */ /* 0x001fe40000010100 */
[----:B------:R-:W-:Y:S02]  /*0f60*/  FMUL.FTZ R18, R18, R25 ;  /* 0x0000001912127220 */ /* 0x000fe40000410000 */
[----:B------:R-:W-:-:S04]  /*0f70*/  FFMA.FTZ R23, R20, R23, 1 ;  /* 0x3f80000014177423 */ /* 0x000fc80000010017 */
[----:B------:R-:W-:Y:S02]  /*0f80*/  FMUL.FTZ R18, R18, R23 ;  /* 0x0000001712127220 */ /* 0x000fe40000410000 */
.L_x_39:
[----:B------:R-:W-:Y:S01]  /*0f90*/  FADD.FTZ R23, RZ, R3 ;  /* 0x00000003ff177221 */ /* 0x000fe20000010000 */
[----:B------:R-:W-:Y:S01]  /*0fa0*/  PRMT R22, RZ, 0x5410, R31 ;  /* 0x00005410ff167816 */ /* 0x000fe2000000001f */
[----:B------:R-:W-:Y:S02]  /*0fb0*/  FMUL.FTZ R20, R12, R8 ;  /* 0x000000080c147220 */ /* 0x000fe40000410000 */
[----:B------:R-:W-:Y:S02]  /*0fc0*/  FFMA.FTZ R3, R19, R12, R21 ;  /* 0x0000000c13037223 */ /* 0x000fe40000010015 */
[----:B------:R-:W-:Y:S02]  /*0fd0*/  FADD.FTZ R12, R23, R12 ;  /* 0x0000000c170c7221 */ /* 0x000fe40000010000 */
[----:B------:R-:W-:Y:S02]  /*0fe0*/  FFMA.FTZ R23, R14, R13, RZ ;  /* 0x0000000d0e177223 */ /* 0x000fe400000100ff */
[----:B------:R-:W-:-:S02]  /*0ff0*/  FADD.FTZ R21, RZ, R13 ;  /* 0x0000000dff157221 */ /* 0x000fc40000010000 */
[----:B------:R-:W-:Y:S02]  /*1000*/  FFMA.FTZ R19, R19, R20, R17 ;  /* 0x0000001413137223 */ /* 0x000fe40000010011 */
[----:B------:R-:W-:Y:S02]  /*1010*/  FMUL.FTZ R17, R18, R9 ;  /* 0x0000000912117220 */ /* 0x000fe40000410000 */
[C---:B------:R-:W-:Y:S02]  /*1020*/  FFMA.FTZ R13, R16.reuse, R18, R23 ;  /* 0x00000012100d7223 */ /* 0x040fe40000010017 */
[----:B------:R-:W-:Y:S02]  /*1030*/  FADD.FTZ R14, R21, R18 ;  /* 0x00000012150e7221 */ /* 0x000fe40000010000 */
[----:B------:R-:W-:Y:S01]  /*1040*/  FADD.FTZ R18, R15, R20 ;  /* 0x000000140f127221 */ /* 0x000fe20000010000 */
[--C-:B------:R-:W-:Y:S01]  /*1050*/  PRMT R15, RZ, 0x5410, R26.reuse ;  /* 0x00005410ff0f7816 */ /* 0x100fe2000000001a */
[----:B------:R-:W-:Y:S01]  /*1060*/  FFMA.FTZ R20, R16, R17, R19 ;  /* 0x0000001110147223 */ /* 0x000fe20000010013 */
[----:B------:R-:W-:-:S03]  /*1070*/  PRMT R16, RZ, 0x7610, R26 ;  /* 0x00007610ff107816 */ /* 0x000fc6000000001a */
[----:B------:R-:W-:Y:S02]  /*1080*/  FADD.FTZ R15, R15, -UR17 ;  /* 0x800000110f0f7e21 */ /* 0x000fe40008010000 */
[----:B------:R-:W-:Y:S02]  /*1090*/  FADD.FTZ R19, R16, -UR17 ;  /* 0x8000001110137e21 */ /* 0x000fe40008010000 */
[----:B------:R-:W-:Y:S02]  /*10a0*/  FADD.FTZ R16, R17, R18 ;  /* 0x0000001211107221 */ /* 0x000fe40000010000 */
[----:B------:R-:W-:Y:S01]  /*10b0*/  FMUL.FTZ R18, R19, UR8 ;  /* 0x0000000813127c20 */ /* 0x000fe20008410000 */
[----:B------:R-:W-:Y:S01]  /*10c0*/  PRMT R19, RZ, 0x7610, R31 ;  /* 0x00007610ff137816 */ /* 0x000fe2000000001f */
[----:B------:R-:W-:Y:S01]  /*10d0*/  FMUL.FTZ R21, R15, UR8 ;  /* 0x000000080f157c20 */ /* 0x000fe20008410000 */
        /* <DEDUP_REMOVED lines=19> */
.L_x_40:
[----:B------:R-:W-:Y:S02]  /*1210*/  FMUL.FTZ R17, R22, R8 ;  /* 0x0000000816117220 */ /* 0x000fe40000410000 */
[----:B------:R-:W-:Y:S02]  /*1220*/  FADD.FTZ R15, R12, R22 ;  /* 0x000000160c0f7221 */ /* 0x000fe40000010000 */
[C---:B------:R-:W-:Y:S02]  /*1230*/  FFMA.FTZ R12, R21.reuse, R22, R3 ;  /* 0x00000016150c7223 */ /* 0x040fe40000010003 */
[----:B------:R-:W-:Y:S01]  /*1240*/  FADD.FTZ R3, R14, R19 ;  /* 0x000000130e037221 */ /* 0x000fe20000010000 */
[----:B------:R-:W-:Y:S01]  /*1250*/  PRMT R14, RZ, 0x5410, R27 ;  /* 0x00005410ff0e7816 */ /* 0x000fe2000000001b */
[----:B------:R-:W-:Y:S02]  /*1260*/  FFMA.FTZ R20, R21, R17, R20 ;  /* 0x0000001115147223 */ /* 0x000fe40000010014 */
[----:B------:R-:W-:Y:S01]  /*1270*/  FADD.FTZ R16, R16, R17 ;  /* 0x0000001110107221 */ /* 0x000fe20000010000 */
[----:B------:R-:W-:Y:S01]  /*1280*/  PRMT R17, RZ, 0x7610, R27 ;  /* 0x00007610ff117816 */ /* 0x000fe2000000001b */
[----:B------:R-:W-:-:S02]  /*1290*/  FMUL.FTZ R21, R19, R9 ;  /* 0x0000000913157220 */ /* 0x000fc40000410000 */
[C---:B------:R-:W-:Y:S02]  /*12a0*/  FFMA.FTZ R13, R18.reuse, R19, R13 ;  /* 0x00000013120d7223 */ /* 0x040fe4000001000d */
[----:B------:R-:W-:Y:S02]  /*12b0*/  FFMA.FTZ R18, R18, R21, R20 ;  /* 0x0000001512127223 */ /* 0x000fe40000010014 */
[----:B------:R-:W-:Y:S02]  /*12c0*/  FADD.FTZ R14, R14, -UR17 ;  /* 0x800000110e0e7e21 */ /* 0x000fe40008010000 */
[----:B------:R-:W-:Y:S01]  /*12d0*/  FADD.FTZ R20, R17, -UR17 ;  /* 0x8000001111147e21 */ /* 0x000fe20008010000 */
[----:B------:R-:W-:Y:S01]  /*12e0*/  PRMT R17, RZ, 0x5410, R30 ;  /* 0x00005410ff117816 */ /* 0x000fe2000000001e */
[----:B------:R-:W-:Y:S01]  /*12f0*/  FADD.FTZ R21, R21, R16 ;  /* 0x0000001015157221 */ /* 0x000fe20000010000 */
[----:B------:R-:W-:Y:S01]  /*1300*/  PRMT R16, RZ, 0x7610, R30 ;  /* 0x00007610ff107816 */ /* 0x000fe2000000001e */
[----:B------:R-:W-:-:S02]  /*1310*/  FMUL.FTZ R19, R14, UR8 ;  /* 0x000000080e137c20 */ /* 0x000fc40008410000 */
        /* <DEDUP_REMOVED lines=20> */
.L_x_41:
[----:B------:R-:W-:Y:S01]  /*1460*/  FMUL.FTZ R20, R17, R8 ;  /* 0x0000000811147220 */ /* 0x000fe20000410000 */
[----:B------:R-:W0:Y:S01]  /*1470*/  S2R R22, SR_LANEID ;  /* 0x0000000000167919 */ /* 0x000e220000000000 */
[----:B------:R-:W-:Y:S01]  /*1480*/  FMUL.FTZ R25, R16, R9 ;  /* 0x0000000910197220 */ /* 0x000fe20000410000 */
[----:B------:R-:W-:Y:S01]  /*1490*/  ISETP.NE.AND P2, PT, R0, RZ, PT ;  /* 0x000000ff0000720c */ /* 0x000fe20003f45270 */
[----:B------:R-:W-:Y:S01]  /*14a0*/  FFMA.FTZ R23, R19, R20, R18 ;  /* 0x0000001413177223 */ /* 0x000fe20000010012 */
[----:B------:R-:W-:Y:S01]  /*14b0*/  ULDC UR5, c[0x0][0xc] ;  /* 0x0000030000057ab9 */ /* 0x000fe20000000800 */
[----:B------:R-:W-:Y:S01]  /*14c0*/  FADD.FTZ R20, R21, R20 ;  /* 0x0000001415147221 */ /* 0x000fe20000010000 */
[----:B------:R-:W-:Y:S01]  /*14d0*/  BSSY B0, `(.L_x_42) ;  /* 0x0000057000007945 */ /* 0x000fe20003800000 */
[----:B------:R-:W-:Y:S02]  /*14e0*/  FFMA.FTZ R24, R14, R25, R23 ;  /* 0x000000190e187223 */ /* 0x000fe40000010017 */
[----:B------:R-:W-:-:S02]  /*14f0*/  FADD.FTZ R25, R25, R20 ;  /* 0x0000001419197221 */ /* 0x000fc40000010000 */
[----:B------:R-:W-:Y:S01]  /*1500*/  FFMA.FTZ R13, R14, R16, R13 ;  /* 0x000000100e0d7223 */ /* 0x000fe2000001000d */
[----:B------:R-:W1:Y:S01]  /*1510*/  SHFL.DOWN PT, R21, R24, 0x1, 0x1f ;  /* 0x08201f0018157f89 */ /* 0x000e6200000e0000 */
[----:B------:R-:W-:Y:S02]  /*1520*/  FADD.FTZ R14, R15, R17 ;  /* 0x000000110f0e7221 */ /* 0x000fe40000010000 */
[----:B------:R-:W-:Y:S01]  /*1530*/  FFMA.FTZ R12, R19, R17, R12 ;  /* 0x00000011130c7223 */ /* 0x000fe2000001000c */
[----:B------:R-:W2:Y:S01]  /*1540*/  SHFL.DOWN PT, R18, R25, 0x1, 0x1f ;  /* 0x08201f0019127f89 */ /* 0x000ea200000e0000 */
[----:B------:R-:W-:Y:S01]  /*1550*/  FADD.FTZ R15, R3, R16 ;  /* 0x00000010030f7221 */ /* 0x000fe20000010000 */
[----:B------:R-:W-:-:S04]  /*1560*/  SHF.L.U32 R3, R0, 0x4, RZ ;  /* 0x0000000400037819 */ /* 0x000fc800000006ff */
[----:B------:R-:W-:Y:S01]  /*1570*/  STS.128 [R0.X16+0xd0], R12 ;  /* 0x0000d00c00007388 */ /* 0x000fe2000000cc00 */
[C---:B0-----:R-:W-:Y:S02]  /*1580*/  ISETP.GT.AND P0, PT, R22.reuse, 0x1e, PT ;  /* 0x0000001e1600780c */ /* 0x041fe40003f04270 */
[----:B------:R-:W-:-:S11]  /*1590*/  ISETP.NE.AND P4, PT, R22, RZ, PT ;  /* 0x000000ff1600720c */ /* 0x000fd60003f85270 */
[----:B-1----:R-:W-:Y:S02]  /*15a0*/  @!P0 FADD.FTZ R24, R24, R21 ;  /* 0x0000001518188221 */ /* 0x002fe40000010000 */
[----:B--2---:R-:W-:Y:S01]  /*15b0*/  @!P0 FADD.FTZ R25, R25, R18 ;  /* 0x0000001219198221 */ /* 0x004fe20000010000 */
[----:B------:R-:W-:Y:S02]  /*15c0*/  ISETP.GT.AND P0, PT, R22, 0x1d, PT ;  /* 0x0000001d1600780c */ /* 0x000fe40003f04270 */
[----:B------:R-:W0:Y:S04]  /*15d0*/  SHFL.DOWN PT, R21, R24, 0x2, 0x1f ;  /* 0x08401f0018157f89 */ /* 0x000e2800000e0000 */
[----:B------:R-:W1:Y:S07]  /*15e0*/  SHFL.DOWN PT, R18, R25, 0x2, 0x1f ;  /* 0x08401f0019127f89 */ /* 0x000e6e00000e0000 */
        /* <DEDUP_REMOVED lines=16> */
[----:B-1----:R-:W-:Y:S01]  /*16f0*/  @!P0 FADD.FTZ R25, R25, R18 ;  /* 0x0000001219198221 */ /* 0x002fe20000010000 */
[----:B------:R-:W-:-:S04]  /*1700*/  ISETP.GT.U32.AND P0, PT, R0, 0x13, PT ;  /* 0x000000130000780c */ /* 0x000fc80003f04070 */
[----:B------:R0:W-:Y:S04]  /*1710*/  @!P4 STS.64 [R44.X8+0x18], R24 ;  /* 0x000018182c00c388 */ /* 0x0001e80000008a00 */
[----:B------:R-:W-:Y:S06]  /*1720*/  BAR.SYNC.DEFER_BLOCKING 0x0 ;  /* 0x0000000000007b1d */ /* 0x000fec0000010000 */
[----:B------:R-:W-:Y:S05]  /*1730*/  @P2 BRA `(.L_x_43) ;  /* 0x0000030000002947 */ /* 0x000fea0003800000 */
[----:B------:R-:W1:Y:S02]  /*1740*/  LDS.128 R16, [0x20] ;  /* 0x00002000ff107984 */ /* 0x000e640000000c00 */
[----:B-1----:R-:W-:-:S02]  /*1750*/  FADD.FTZ R21, R24, R16 ;  /* 0x0000001018157221 */ /* 0x002fc40000010000 */
[----:B------:R-:W-:Y:S02]  /*1760*/  FADD.FTZ R16, R25, R17 ;  /* 0x0000001119107221 */ /* 0x000fe40000010000 */
[----:B------:R-:W-:Y:S01]  /*1770*/  FADD.FTZ R17, R21, R18 ;  /* 0x0000001215117221 */ /* 0x000fe20000010000 */
[----:B0-----:R-:W-:Y:S01]  /*1780*/  LDS.64 R24, [0xb0] ;  /* 0x0000b000ff187984 */ /* 0x001fe20000000a00 */
[----:B------:R-:W-:-:S03]  /*1790*/  FADD.FTZ R16, R16, R19 ;  /* 0x0000001310107221 */ /* 0x000fc60000010000 */
[----:B------:R-:W0:Y:S02]  /*17a0*/  LDS.128 R20, [0x30] ;  /* 0x00003000ff147984 */ /* 0x000e240000000c00 */
[----:B0-----:R-:W-:Y:S02]  /*17b0*/  FADD.FTZ R17, R17, R20 ;  /* 0x0000001411117221 */ /* 0x001fe40000010000 */
[----:B------:R-:W-:Y:S02]  /*17c0*/  FADD.FTZ R20, R16, R21 ;  /* 0x0000001510147221 */ /* 0x000fe40000010000 */
[----:B------:R-:W-:Y:S02]  /*17d0*/  FADD.FTZ R21, R17, R22 ;  /* 0x0000001611157221 */ /* 0x000fe40000010000 */
[----:B------:R-:W0:Y:S01]  /*17e0*/  LDS.128 R16, [0x40] ;  /* 0x00004000ff107984 */ /* 0x000e220000000c00 */
[----:B------:R-:W-:Y:S02]  /*17f0*/  FADD.FTZ R20, R20, R23 ;  /* 0x0000001714147221 */ /* 0x000fe40000010000 */
[----:B0-----:R-:W-:-:S02]  /*1800*/  FADD.FTZ R21, R21, R16 ;  /* 0x0000001015157221 */ /* 0x001fc40000010000 */
[----:B------:R-:W-:Y:S02]  /*1810*/  FADD.FTZ R16, R20, R17 ;  /* 0x0000001114107221 */ /* 0x000fe40000010000 */
[----:B------:R-:W-:Y:S02]  /*1820*/  FADD.FTZ R17, R21, R18 ;  /* 0x0000001215117221 */ /* 0x000fe40000010000 */
[----:B------:R-:W0:Y:S01]  /*1830*/  LDS.128 R20, [0x50] ;  /* 0x00005000ff147984 */ /* 0x000e220000000c00 */
[----:B------:R-:W-:Y:S02]  /*1840*/  FADD.FTZ R16, R16, R19 ;  /* 0x0000001310107221 */ /* 0x000fe40000010000 */
[----:B0-----:R-:W-:Y:S02]  /*1850*/  FADD.FTZ R17, R17, R20 ;  /* 0x0000001411117221 */ /* 0x001fe40000010000 */
[----:B------:R-:W-:Y:S02]  /*1860*/  FADD.FTZ R20, R16, R21 ;  /* 0x0000001510147221 */ /* 0x000fe40000010000 */
[----:B------:R-:W-:-:S02]  /*1870*/  FADD.FTZ R21, R17, R22 ;  /* 0x0000001611157221 */ /* 0x000fc40000010000 */
[----:B------:R-:W0:Y:S01]  /*1880*/  LDS.128 R16, [0x60] ;  /* 0x00006000ff107984 */ /* 0x000e220000000c00 */
[----:B------:R-:W-:Y:S02]  /*1890*/  FADD.FTZ R20, R20, R23 ;  /* 0x0000001714147221 */ /* 0x000fe40000010000 */
[----:B0-----:R-:W-:Y:S02]  /*18a0*/  FADD.FTZ R21, R21, R16 ;  /* 0x0000001015157221 */ /* 0x001fe40000010000 */
[----:B------:R-:W-:Y:S02]  /*18b0*/  FADD.FTZ R16, R20, R17 ;  /* 0x0000001114107221 */ /* 0x000fe40000010000 */
[----:B------:R-:W-:Y:S02]  /*18c0*/  FADD.FTZ R17, R21, R18 ;  /* 0x0000001215117221 */ /* 0x000fe40000010000 */
[----:B------:R-:W0:Y:S01]  /*18d0*/  LDS.128 R20, [0x70] ;  /* 0x00007000ff147984 */ /* 0x000e220000000c00 */
[----:B------:R-:W-:-:S02]  /*18e0*/  FADD.FTZ R16, R16, R19 ;  /* 0x0000001310107221 */ /* 0x000fc40000010000 */
[----:B0-----:R-:W-:Y:S02]  /*18f0*/  FADD.FTZ R17, R17, R20 ;  /* 0x0000001411117221 */ /* 0x001fe40000010000 */
[----:B------:R-:W-:Y:S02]  /*1900*/  FADD.FTZ R20, R16, R21 ;  /* 0x0000001510147221 */ /* 0x000fe40000010000 */
[----:B------:R-:W-:Y:S02]  /*1910*/  FADD.FTZ R21, R17, R22 ;  /* 0x0000001611157221 */ /* 0x000fe40000010000 */
[----:B------:R-:W0:Y:S01]  /*1920*/  LDS.128 R16, [0x80] ;  /* 0x00008000ff107984 */ /* 0x000e220000000c00 */
[----:B------:R-:W-:Y:S02]  /*1930*/  FADD.FTZ R20, R20, R23 ;  /* 0x0000001714147221 */ /* 0x000fe40000010000 */
[----:B0-----:R-:W-:Y:S02]  /*1940*/  FADD.FTZ R21, R21, R16 ;  /* 0x0000001015157221 */ /* 0x001fe40000010000 */
[----:B------:R-:W-:-:S02]  /*1950*/  FADD.FTZ R16, R20, R17 ;  /* 0x0000001114107221 */ /* 0x000fc40000010000 */
[----:B------:R-:W-:Y:S02]  /*1960*/  FADD.FTZ R17, R21, R18 ;  /* 0x0000001215117221 */ /* 0x000fe40000010000 */
        /* <DEDUP_REMOVED lines=10> */
[----:B------:R-:W-:Y:S02]  /*1a10*/  FADD.FTZ R20, R20, R19 ;  /* 0x0000001314147221 */ /* 0x000fe40000010000 */
[----:B------:R-:W-:Y:S02]  /*1a20*/  FADD.FTZ R24, R21, R24 ;  /* 0x0000001815187221 */ /* 0x000fe40000010000 */
[----:B------:R-:W-:-:S02]  /*1a30*/  FADD.FTZ R25, R20, R25 ;  /* 0x0000001914197221 */ /* 0x000fc40000010000 */
.L_x_43:
[----:B------:R-:W-:Y:S05]  /*1a40*/  BSYNC B0 ;  /* 0x0000000000007941 */ /* 0x000fea0003800000 */
.L_x_42:
[----:B------:R-:W-:Y:S06]  /*1a50*/  BAR.SYNC.DEFER_BLOCKING 0x0 ;  /* 0x0000000000007b1d */ /* 0x000fec0000010000 */
[----:B------:R-:W-:Y:S01]  /*1a60*/  BSSY B0, `(.L_x_44) ;  /* 0x000009d000007945 */ /* 0x000fe20003800000 */
[----:B------:R-:W-:Y:S05]  /*1a70*/  @P0 BRA `(.L_x_45) ;  /* 0x000009b000000947 */ /* 0x000fea0003800000 */
[----:B------:R-:W1:Y:S04]  /*1a80*/  LDS.128 R16, [R3+0x210] ;  /* 0x0002100003107984 */ /* 0x000e680000000c00 */
[----:B------:R-:W2:Y:S01]  /*1a90*/  LDS.128 R20, [R3+0x350] ;  /* 0x0003500003147984 */ /* 0x000ea20000000c00 */
[----:B-1----:R-:W-:-:S02]  /*1aa0*/  FADD.FTZ R16, R12, R16 ;  /* 0x000000100c107221 */ /* 0x002fc40000010000 */
[----:B------:R-:W-:Y:S02]  /*1ab0*/  FADD.FTZ R17, R13, R17 ;  /* 0x000000110d117221 */ /* 0x000fe40000010000 */
[----:B------:R-:W-:Y:S02]  /*1ac0*/  FADD.FTZ R18, R14, R18 ;  /* 0x000000120e127221 */ /* 0x000fe40000010000 */
[----:B------:R-:W-:Y:S02]  /*1ad0*/  FADD.FTZ R19, R15, R19 ;  /* 0x000000130f137221 */ /* 0x000fe40000010000 */
[----:B------:R-:W1:Y:S01]  /*1ae0*/  LDS.128 R12, [R3+0x490] ;  /* 0x00049000030c7984 */ /* 0x000e620000000c00 */
[----:B--2---:R-:W-:Y:S02]  /*1af0*/  FADD.FTZ R16, R16, R20 ;  /* 0x0000001410107221 */ /* 0x004fe40000010000 */
[----:B------:R-:W-:Y:S02]  /*1b00*/  FADD.FTZ R17, R17, R21 ;  /* 0x0000001511117221 */ /* 0x000fe40000010000 */
[----:B------:R-:W-:-:S02]  /*1b10*/  FADD.FTZ R18, R18, R22 ;  /* 0x0000001612127221 */ /* 0x000fc40000010000 */
[----:B------:R-:W-:Y:S02]  /*1b20*/  FADD.FTZ R23, R19, R23 ;  /* 0x0000001713177221 */ /* 0x000fe40000010000 */
[----:B-1----:R-:W-:Y:S02]  /*1b30*/  FADD.FTZ R12, R16, R12 ;  /* 0x0000000c100c7221 */ /* 0x002fe40000010000 */
[----:B------:R-:W-:Y:S02]  /*1b40*/  FADD.FTZ R13, R17, R13 ;  /* 0x0000000d110d7221 */ /* 0x000fe40000010000 */
[----:B------:R-:W-:Y:S02]  /*1b50*/  FADD.FTZ R14, R18, R14 ;  /* 0x0000000e120e7221 */ /* 0x000fe40000010000 */
[----:B------:R-:W1:Y:S01]  /*1b60*/  LDS.128 R16, [R3+0x5d0] ;  /* 0x0005d00003107984 */ /* 0x000e620000000c00 */
[----:B------:R-:W-:Y:S02]  /*1b70*/  FADD.FTZ R23, R23, R15 ;  /* 0x0000000f17177221 */ /* 0x000fe40000010000 */
[----:B-1----:R-:W-:-:S02]  /*1b80*/  FADD.FTZ R16, R12, R16 ;  /* 0x000000100c107221 */ /* 0x002fc40000010000 */
[----:B------:R-:W-:Y:S02]  /*1b90*/  FADD.FTZ R17, R13, R17 ;  /* 0x000000110d117221 */ /* 0x000fe40000010000 */
[----:B------:R-:W-:Y:S02]  /*1ba0*/  FADD.FTZ R18, R14, R18 ;  /* 0x000000120e127221 */ /* 0x000fe40000010000 */
[----:B------:R-:W1:Y:S01]  /*1bb0*/  LDS.128 R12, [R3+0x710] ;  /* 0x00071000030c7984 */ /* 0x000e620000000c00 */
[----:B------:R-:W-:Y:S02]  /*1bc0*/  FADD.FTZ R23, R23, R19 ;  /* 0x0000001317177221 */ /* 0x000fe40000010000 */
[----:B-1----:R-:W-:Y:S02]  /*1bd0*/  FADD.FTZ R12, R16, R12 ;  /* 0x0000000c100c7221 */ /* 0x002fe40000010000 */
[----:B------:R-:W-:Y:S02]  /*1be0*/  FADD.FTZ R13, R17, R13 ;  /* 0x0000000d110d7221 */ /* 0x000fe40000010000 */
[----:B------:R-:W-:-:S02]  /*1bf0*/  FADD.FTZ R14, R18, R14 ;  /* 0x0000000e120e7221 */ /* 0x000fc40000010000 */
[----:B------:R-:W1:Y:S01]  /*1c00*/  LDS.128 R16, [R3+0x850] ;  /* 0x0008500003107984 */ /* 0x000e620000000c00 */
[----:B------:R-:W-:Y:S02]  /*1c10*/  FADD.FTZ R23, R23, R15 ;  /* 0x0000000f17177221 */ /* 0x000fe40000010000 */
[----:B-1----:R-:W-:Y:S02]  /*1c20*/  FADD.FTZ R16, R12, R16 ;  /* 0x000000100c107221 */ /* 0x002fe40000010000 */
[----:B------:R-:W-:Y:S02]  /*1c30*/  FADD.FTZ R17, R13, R17 ;  /* 0x000000110d117221 */ /* 0x000fe40000010000 */
[----:B------:R-:W-:Y:S02]  /*1c40*/  FADD.FTZ R18, R14, R18 ;  /* 0x000000120e127221 */ /* 0x000fe40000010000 */
[----:B------:R-:W1:Y:S01]  /*1c50*/  LDS.128 R12, [R3+0x990] ;  /* 0x00099000030c7984 */ /* 0x000e620000000c00 */
[----:B------:R-:W-:-:S02]  /*1c60*/  FADD.FTZ R23, R23, R19 ;  /* 0x0000001317177221 */ /* 0x000fc40000010000 */
[----:B-1----:R-:W-:Y:S02]  /*1c70*/  FADD.FTZ R12, R16, R12 ;  /* 0x0000000c100c7221 */ /* 0x002fe40000010000 */
[----:B------:R-:W-:Y:S02]  /*1c80*/  FADD.FTZ R13, R17, R13 ;  /* 0x0000000d110d7221 */ /* 0x000fe40000010000 */
[----:B------:R-:W-:Y:S02]  /*1c90*/  FADD.FTZ R14, R18, R14 ;  /* 0x0000000e120e7221 */ /* 0x000fe40000010000 */
[----:B------:R-:W1:Y:S01]  /*1ca0*/  LDS.128 R16, [R3+0xad0] ;  /* 0x000ad00003107984 */ /* 0x000e620000000c00 */
[----:B------:R-:W-:Y:S02]  /*1cb0*/  FADD.FTZ R23, R23, R15 ;  /* 0x0000000f17177221 */ /* 0x000fe40000010000 */
[----:B-1----:R-:W-:Y:S02]  /*1cc0*/  FADD.FTZ R16, R12, R16 ;  /* 0x000000100c107221 */ /* 0x002fe40000010000 */
[----:B------:R-:W-:-:S02]  /*1cd0*/  FADD.FTZ R17, R13, R17 ;  /* 0x000000110d117221 */ /* 0x000fc40000010000 */
[----:B------:R-:W-:Y:S02]  /*1ce0*/  FADD.FTZ R18, R14, R18 ;  /* 0x000000120e127221 */ /* 0x000fe40000010000 */
        /* <DEDUP_REMOVED lines=109> */
[----:B------:R-:W1:Y:S01]  /*23c0*/  LDS.128 R12, [R3+0x2790] ;  /* 0x00279000030c7984 */ /* 0x000e620000000c00 */
[----:B------:R-:W-:-:S02]  /*23d0*/  FADD.FTZ R17, R20, R18 ;  /* 0x0000001214117221 */ /* 0x000fc40000010000 */
[----:B------:R-:W-:Y:S02]  /*23e0*/  FADD.FTZ R18, R23, R19 ;  /* 0x0000001317127221 */ /* 0x000fe40000010000 */
[----:B-1----:R-:W-:Y:S02]  /*23f0*/  FADD.FTZ R12, R21, R12 ;  /* 0x0000000c150c7221 */ /* 0x002fe40000010000 */
[----:B------:R-:W-:Y:S02]  /*2400*/  FADD.FTZ R13, R16, R13 ;  /* 0x0000000d100d7221 */ /* 0x000fe40000010000 */
[----:B------:R-:W-:Y:S02]  /*2410*/  FADD.FTZ R14, R17, R14 ;  /* 0x0000000e110e7221 */ /* 0x000fe40000010000 */
[----:B------:R-:W-:Y:S02]  /*2420*/  FADD.FTZ R15, R18, R15 ;  /* 0x0000000f120f7221 */ /* 0x000fe40000010000 */
.L_x_45:
[----:B------:R-:W-:Y:S05]  /*2430*/  BSYNC B0 ;  /* 0x0000000000007941 */ /* 0x000fea0003800000 */
.L_x_44:
[----:B------:R-:W-:Y:S01]  /*2440*/  BSSY B0, `(.L_x_46) ;  /* 0x0000013000007945 */ /* 0x000fe20003800000 */
[----:B------:R-:W-:Y:S01]  /*2450*/  HFMA2.MMA R20, -RZ, RZ, 0, 2.384185791015625e-07 ;  /* 0x00000004ff147435 */ /* 0x000fe200000001ff */
[----:B------:R-:W-:Y:S05]  /*2460*/  @P0 BRA `(.L_x_47) ;  /* 0x0000010000000947 */ /* 0x000fea0003800000 */
[----:B------:R-:W-:Y:S01]  /*2470*/  IMAD R17, R35, 0x14, R0 ;  /* 0x0000001423117824 */ /* 0x000fe200078e0200 */
[----:B------:R-:W-:-:S03]  /*2480*/  MOV R19, UR12 ;  /* 0x0000000c00137c02 */ /* 0x000fc60008000f00 */
[----:B------:R-:W-:Y:S01]  /*2490*/  IMAD.WIDE R16, R17, R20, c[0x0][0x1b8] ;  /* 0x00006e0011107625 */ /* 0x000fe200078e0214 */
[----:B------:R-:W-:-:S04]  /*24a0*/  MOV R3, c[0x0][0x1d8] ;  /* 0x0000760000037a02 */ /* 0x000fc80000000f00 */
[----:B------:R-:W-:Y:S01]  /*24b0*/  LEA R18, P0, R19, R16, 0x2 ;  /* 0x0000001013127211 */ /* 0x000fe200078010ff */
[----:B------:R1:W-:Y:S01]  /*24c0*/  RED.E.ADD.F32.FTZ.RN.STRONG.GPU [R16.64], R12 ;  /* 0x0000000c1000798e */ /* 0x0003e2000c10e78e */
[----:B------:R-:W-:Y:S02]  /*24d0*/  MOV R23, UR11 ;  /* 0x0000000b00177c02 */ /* 0x000fe40008000f00 */
[----:B------:R-:W-:Y:S02]  /*24e0*/  IADD3.X R19, R17, UR10, RZ, P0, !PT ;  /* 0x0000000a11137c10 */ /* 0x000fe400087fe4ff */
[----:B------:R-:W-:-:S03]  /*24f0*/  MOV R21, c[0x0][0x1dc] ;  /* 0x0000770000157a02 */ /* 0x000fc60000000f00 */
[----:B------:R2:W-:Y:S01]  /*2500*/  RED.E.ADD.F32.FTZ.RN.STRONG.GPU [R18.64], R13 ;  /* 0x0000000d1200798e */ /* 0x0005e2000c10e78e */
[-C--:B-1----:R-:W-:Y:S02]  /*2510*/  LEA R12, P0, R3, R16.reuse, 0x2 ;  /* 0x00000010030c7211 */ /* 0x082fe400078010ff */
[----:B------:R-:W-:Y:S02]  /*2520*/  LEA R16, P4, R23, R16, 0x2 ;  /* 0x0000001017107211 */ /* 0x000fe400078810ff */
[----:B--2---:R-:W-:Y:S02]  /*2530*/  LEA.HI.X R13, R3, R17, R21, 0x2, P0 ;  /* 0x00000011030d7211 */ /* 0x004fe400000f1415 */
[----:B------:R-:W-:-:S03]  /*2540*/  IADD3.X R17, R17, UR9, RZ, P4, !PT ;  /* 0x0000000911117c10 */ /* 0x000fc6000a7fe4ff */
[----:B------:R1:W-:Y:S04]  /*2550*/  RED.E.ADD.F32.FTZ.RN.STRONG.GPU [R12.64], R14 ;  /* 0x0000000e0c00798e */ /* 0x0003e8000c10e78e */
[----:B------:R1:W-:Y:S02]  /*2560*/  RED.E.ADD.F32.FTZ.RN.STRONG.GPU [R16.64], R15 ;  /* 0x0000000f1000798e */ /* 0x0003e4000c10e78e */
.L_x_47:
[----:B------:R-:W-:Y:S05]  /*2570*/  BSYNC B0 ;  /* 0x0000000000007941 */ /* 0x000fea0003800000 */
.L_x_46:
[----:B------:R-:W-:-:S06]  /*2580*/  UISETP.GE.U32.AND UP0, UPT, UR5, 0x2, UPT ;  /* 0x000000020500788c */ /* 0x000fcc000bf06070 */
[----:B------:R-:W-:-:S13]  /*2590*/  PLOP3.LUT P0, PT, PT, PT, UP0, 0x80, 0x0 ;  /* 0x000000000000781c */ /* 0x000fda0003f0f008 */
[----:B------:R-:W-:Y:S05]  /*25a0*/  @!P0 BRA `(.L_x_48) ;  /* 0x0000124000008947 */ /* 0x000fea0003800000 */
[----:B------:R-:W2:Y:S01]  /*25b0*/  S2R R3, SR_CTAID.Y ;  /* 0x0000000000037919 */ /* 0x000ea20000002600 */
[----:B-1----:R-:W-:-:S05]  /*25c0*/  LOP3.LUT R12, R34, 0x1, RZ, 0xc0, !PT ;  /* 0x00000001220c7812 */ /* 0x002fca00078ec0ff */
[----:B------:R-:W-:-:S04]  /*25d0*/  IMAD R12, R12, c[0x0][0x10], RZ ;  /* 0x000004000c0c7a24 */ /* 0x000fc800078e02ff */
[----:B------:R-:W-:-:S05]  /*25e0*/  IMAD R13, R12, c[0x0][0xc], RZ ;  /* 0x000003000c0d7a24 */ /* 0x000fca00078e02ff */
[----:B------:R-:W-:Y:S02]  /*25f0*/  SHF.L.U32 R13, R13, 0x1, RZ ;  /* 0x000000010d0d7819 */ /* 0x000fe400000006ff */
[----:B--2---:R-:W-:-:S03]  /*2600*/  IADD3 R15, R12, R3, RZ ;  /* 0x000000030c0f7210 */ /* 0x004fc60007ffe0ff */
[----:B------:R-:W-:-:S04]  /*2610*/  IMAD.WIDE R12, R13, R20, c[0x0][0x1b0] ;  /* 0x00006c000d0c7625 */ /* 0x000fc800078e0214 */
[----:B------:R-:W-:Y:S01]  /*2620*/  IMAD.WIDE.U32 R14, R15, R20, c[0x0][0x1a8] ;  /* 0x00006a000f0e7625 */ /* 0x000fe200078e0014 */
[----:B------:R-:W-:Y:S05]  /*2630*/  @P2 BRA `(.L_x_49) ;  /* 0x0000017000002947 */ /* 0x000fea0003800000 */
[----:B------:R-:W-:Y:S01]  /*2640*/  IMAD R17, R37, c[0x0][0x10], R3 ;  /* 0x0000040025117a24 */ /* 0x000fe200078e0203 */
[----:B------:R-:W1:Y:S03]  /*2650*/  S2R R18, SR_LANEID ;  /* 0x0000000000127919 */ /* 0x000e660000000000 */
[----:B------:R-:W-:-:S05]  /*2660*/  IMAD.WIDE.U32 R16, R17, 0x8, R12 ;  /* 0x0000000811107825 */ /* 0x000fca00078e000c */
[----:B------:R2:W-:Y:S01]  /*2670*/  STG.E.64 [R16.64], R24 ;  /* 0x0000001810007986 */ /* 0x0005e2000c101b0e */
[----:B------:R-:W-:Y:S06]  /*2680*/  MEMBAR.ALL.GPU ;  /* 0x0000000000007992 */ /* 0x000fec000000a000 */
[----:B------:R-:W-:Y:S01]  /*2690*/  VOTEU.ANY UR4, UPT, PT ;  /* 0x0000000000047886 */ /* 0x000fe200038e0100 */
[----:B------:R-:W-:Y:S01]  /*26a0*/  LOP3.LUT P0, RZ, R34, 0x2, RZ, 0xc0, !PT ;  /* 0x0000000222ff7812 */ /* 0x000fe2000780c0ff */
[----:B------:R-:W-:Y:S01]  /*26b0*/  UFLO.U32 UR13, UR4 ;  /* 0x00000004000d72bd */ /* 0x000fe200080e0000 */
[----:B--2---:R-:W-:Y:S01]  /*26c0*/  MOV R16, 0x1 ;  /* 0x0000000100107802 */ /* 0x004fe20000000f00 */
[----:B------:R-:W-:Y:S01]  /*26d0*/  UPOPC UR4, UR4 ;  /* 0x00000004000472bf */ /* 0x000fe20008000000 */
[----:B------:R-:W-:Y:S01]  /*26e0*/  SEL R19, RZ, c[0x0][0xc], P0 ;  /* 0x00000300ff137a07 */ /* 0x000fe20000000000 */
[----:B------:R-:W-:-:S00]  /*26f0*/  ERRBAR ;  /* 0x00000000000079ab */ /* 0x000fc00000000000 */
[----:B------:R-:W-:Y:S02]  /*2700*/  SEL R16, R16, 0xffffffff, !P0 ;  /* 0xffffffff10107807 */ /* 0x000fe40004000000 */
[----:B-1----:R-:W-:-:S02]  /*2710*/  ISETP.EQ.U32.AND P4, PT, R18, UR13, PT ;  /* 0x0000000d12007c0c */ /* 0x002fc4000bf82070 */
[----:B------:R-:W-:Y:S01]  /*2720*/  ISETP.NE.AND P0, PT, R19, -0x1, PT ;  /* 0xffffffff1300780c */ /* 0x000fe20003f05270 */
[----:B------:R-:W-:-:S10]  /*2730*/  IMAD R17, R16, UR4, RZ ;  /* 0x0000000410117c24 */ /* 0x000fd4000f8e02ff */
[----:B------:R1:W-:Y:S02]  /*2740*/  @P4 RED.E.ADD.S32.STRONG.GPU [R14.64], R17 ;  /* 0x000000110e00498e */ /* 0x0003e4000c10e38e */
[----:B------:R-:W-:Y:S05]  /*2750*/  @!P0 BRA `(.L_x_49) ;  /* 0x0000005000008947 */ /* 0x000fea0003800000 */
.L_x_50:
[----:B------:R-:W2:Y:S01]  /*2760*/  LDG.E.STRONG.GPU R16, [R14.64] ;  /* 0x0000000e0e107981 */ /* 0x000ea2000c1ef900 */
[----:B------:R-:W-:Y:S01]  /*2770*/  YIELD ;  /* 0x0000000000007946 */ /* 0x000fe20003800000 */
[----:B--2---:R-:W-:Y:S01]  /*2780*/  ISETP.NE.AND P0, PT, R16, R19, PT ;  /* 0x000000131000720c */ /* 0x004fe20003f05270 */
[----:B------:R-:W-:-:S12]  /*2790*/  CCTL.IVALL ;  /* 0x00000000ff00798f */ /* 0x000fd80002000000 */
[----:B------:R-:W-:Y:S05]  /*27a0*/  @P0 BRA `(.L_x_50) ;  /* 0xffffffb000000947 */ /* 0x000fea000383ffff */
.L_x_49:
[----:B------:R-:W-:Y:S01]  /*27b0*/  ISETP.NE.AND P0, PT, RZ, c[0x0][0xc], PT ;  /* 0x00000300ff007a0c */ /* 0x000fe20003f05270 */
[----:B------:R-:W-:Y:S01]  /*27c0*/  WARPSYNC 0xffffffff ;  /* 0xffffffff00007948 */ /* 0x000fe20003800000 */
[----:B------:R-:W-:Y:S11]  /*27d0*/  BAR.SYNC.DEFER_BLOCKING 0x0 ;  /* 0x0000000000007b1d */ /* 0x000ff60000010000 */
[----:B------:R-:W-:Y:S05]  /*27e0*/  @!P0 BRA `(.L_x_48) ;  /* 0x0000100000008947 */ /* 0x000fea0003800000 */
[----:B------:R-:W-:Y:S01]  /*27f0*/  UIADD3 UR4, UR5, -0x1, URZ ;  /* 0xffffffff05047890 */ /* 0x000fe2000fffe03f */
[----:B------:R-:W-:-:S03]  /*2800*/  HFMA2.MMA R22, -RZ, RZ, 0, 0 ;  /* 0x00000000ff167435 */ /* 0x000fc600000001ff */
        /* <DEDUP_REMOVED lines=14> */
.L_x_54:
[----:B------:R-:W-:-:S13]  /*28f0*/  ISETP.EQ.OR P6, PT, R22, R37, P2 ;  /* 0x000000251600720c */ /* 0x000fda00017c2670 */
[----:B-1----:R-:W-:-:S04]  /*2900*/  @!P6 IMAD R15, R22, c[0x0][0x10], R3 ;  /* 0x00000400160fea24 */ /* 0x002fc800078e0203 */
[----:B------:R-:W-:-:S06]  /*2910*/  @!P6 IMAD.WIDE.U32 R14, R15, 0x8, R12 ;  /* 0x000000080f0ee825 */ /* 0x000fcc00078e000c */
[----:B------:R-:W2:Y:S01]  /*2920*/  @!P6 LDG.E.64 R14, [R14.64] ;  /* 0x0000000e0e0ee981 */ /* 0x000ea2000c1e1b00 */
[C---:B------:R-:W-:Y:S02]  /*2930*/  IADD3 R16, R22.reuse, 0x1, RZ ;  /* 0x0000000116107810 */ /* 0x040fe40007ffe0ff */
[----:B------:R-:W-:Y:S02]  /*2940*/  IADD3 R20, R22, 0x2, RZ ;  /* 0x0000000216147810 */ /* 0x000fe40007ffe0ff */
[-C--:B------:R-:W-:Y:S02]  /*2950*/  ISETP.EQ.OR P4, PT, R16, R37.reuse, P2 ;  /* 0x000000251000720c */ /* 0x080fe40001782670 */
[----:B------:R-:W-:Y:S02]  /*2960*/  ISETP.EQ.OR P5, PT, R20, R37, P2 ;  /* 0x000000251400720c */ /* 0x000fe400017a2670 */
[----:B------:R-:W-:-:S09]  /*2970*/  IADD3 R18, R22, 0x3, RZ ;  /* 0x0000000316127810 */ /* 0x000fd20007ffe0ff */
[----:B------:R-:W-:-:S04]  /*2980*/  @!P4 IMAD R17, R16, c[0x0][0x10], R3 ;  /* 0x000004001011ca24 */ /* 0x000fc800078e0203 */
[----:B------:R-:W-:-:S06]  /*2990*/  @!P4 IMAD.WIDE.U32 R16, R17, 0x8, R12 ;  /* 0x000000081110c825 */ /* 0x000fcc00078e000c */
[----:B------:R-:W3:Y:S01]  /*29a0*/  @!P4 LDG.E.64 R16, [R16.64] ;  /* 0x0000000e1010c981 */ /* 0x000ee2000c1e1b00 */
[----:B0-2---:R-:W-:Y:S02]  /*29b0*/  @!P6 FADD.FTZ R24, R24, R14 ;  /* 0x0000000e1818e221 */ /* 0x005fe40000010000 */
[----:B------:R-:W-:Y:S01]  /*29c0*/  @!P6 FADD.FTZ R25, R25, R15 ;  /* 0x0000000f1919e221 */ /* 0x000fe20000010000 */
[----:B------:R-:W-:Y:S01]  /*29d0*/  ISETP.EQ.OR P6, PT, R18, R37, P2 ;  /* 0x000000251200720c */ /* 0x000fe200017c2670 */
[----:B------:R-:W-:-:S04]  /*29e0*/  @!P5 IMAD R15, R20, c[0x0][0x10], R3 ;  /* 0x00000400140fda24 */ /* 0x000fc800078e0203 */
[----:B------:R-:W-:-:S06]  /*29f0*/  @!P5 IMAD.WIDE.U32 R14, R15, 0x8, R12 ;  /* 0x000000080f0ed825 */ /* 0x000fcc00078e000c */
[----:B------:R-:W2:Y:S02]  /*2a00*/  @!P5 LDG.E.64 R14, [R14.64] ;  /* 0x0000000e0e0ed981 */ /* 0x000ea4000c1e1b00 */
[----:B------:R-:W-:-:S04]  /*2a10*/  @!P6 IMAD R19, R18, c[0x0][0x10], R3 ;  /* 0x000004001213ea24 */ /* 0x000fc800078e0203 */
[----:B------:R-:W-:-:S06]  /*2a20*/  @!P6 IMAD.WIDE.U32 R18, R19, 0x8, R12 ;  /* 0x000000081312e825 */ /* 0x000fcc00078e000c */
[----:B------:R-:W4:Y:S01]  /*2a30*/  @!P6 LDG.E.64 R18, [R18.64] ;  /* 0x0000000e1212e981 */ /* 0x000f22000c1e1b00 */
[----:B------:R-:W-:Y:S01]  /*2a40*/  IADD3 R20, R22, 0x4, RZ ;  /* 0x0000000416147810 */ /* 0x000fe20007ffe0ff */
[----:B---3--:R-:W-:Y:S01]  /*2a50*/  @!P4 FADD.FTZ R24, R24, R16 ;  /* 0x000000101818c221 */ /* 0x008fe20000010000 */
[----:B------:R-:W-:Y:S01]  /*2a60*/  IADD3 R21, R22, 0x5, RZ ;  /* 0x0000000516157810 */ /* 0x000fe20007ffe0ff */
[----:B------:R-:W-:Y:S01]  /*2a70*/  @!P4 FADD.FTZ R25, R25, R17 ;  /* 0x000000111919c221 */ /* 0x000fe20000010000 */
[----:B------:R-:W-:-:S13]  /*2a80*/  ISETP.EQ.OR P4, PT, R20, R37, P2 ;  /* 0x000000251400720c */ /* 0x000fda0001782670 */
[----:B------:R-:W-:-:S04]  /*2a90*/  @!P4 IMAD R17, R20, c[0x0][0x10], R3 ;  /* 0x000004001411ca24 */ /* 0x000fc800078e0203 */
[----:B------:R-:W-:-:S06]  /*2aa0*/  @!P4 IMAD.WIDE.U32 R16, R17, 0x8, R12 ;  /* 0x000000081110c825 */ /* 0x000fcc00078e000c */
[----:B------:R-:W3:Y:S01]  /*2ab0*/  @!P4 LDG.E.64 R16, [R16.64] ;  /* 0x0000000e1010c981 */ /* 0x000ee2000c1e1b00 */
[----:B--2---:R-:W-:Y:S02]  /*2ac0*/  @!P5 FADD.FTZ R24, R24, R14 ;  /* 0x0000000e1818d221 */ /* 0x004fe40000010000 */
[----:B------:R-:W-:Y:S01]  /*2ad0*/  @!P5 FADD.FTZ R25, R25, R15 ;  /* 0x0000000f1919d221 */ /* 0x000fe20000010000 */
[----:B------:R-:W-:Y:S01]  /*2ae0*/  ISETP.EQ.OR P5, PT, R21, R37, P2 ;  /* 0x000000251500720c */ /* 0x000fe200017a2670 */
[----:B----4-:R-:W-:Y:S01]  /*2af0*/  @!P6 FADD.FTZ R24, R24, R18 ;  /* 0x000000121818e221 */ /* 0x010fe20000010000 */
[----:B------:R-:W-:Y:S01]  /*2b00*/  IADD3 R18, R22, 0x6, RZ ;  /* 0x0000000616127810 */ /* 0x000fe20007ffe0ff */
[----:B------:R-:W-:-:S03]  /*2b10*/  @!P6 FADD.FTZ R25, R25, R19 ;  /* 0x000000131919e221 */ /* 0x000fc60000010000 */
[----:B------:R-:W-:-:S07]  /*2b20*/  ISETP.EQ.OR P6, PT, R18, R37, P2 ;  /* 0x000000251200720c */ /* 0x000fce00017c2670 */
        /* <DEDUP_REMOVED lines=10> */
[----:B------:R-:W-:-:S11]  /*2bd0*/  IADD3 R21, R22, 0x8, RZ ;  /* 0x0000000816157810 */ /* 0x000fd60007ffe0ff */
        /* <DEDUP_REMOVED lines=58> */
[----:B------:R-:W-:-:S04]  /*2f80*/  UIADD3 UR4, UR4, -0x10, URZ ;  /* 0xfffffff004047890 */ /* 0x000fc8000fffe03f */
[----:B------:R-:W-:Y:S01]  /*2f90*/  UISETP.GT.AND UP0, UPT, UR4, 0xc, UPT ;  /* 0x0000000c0400788c */ /* 0x000fe2000bf04270 */
[----:B---3--:R-:W-:Y:S02]  /*2fa0*/  @!P4 FADD.FTZ R24, R24, R16 ;  /* 0x000000101818c221 */ /* 0x008fe40000010000 */
[----:B------:R-:W-:-:S03]  /*2fb0*/  @!P4 FADD.FTZ R25, R25, R17 ;  /* 0x000000111919c221 */ /* 0x000fc60000010000 */
[----:B------:R-:W-:Y:S02]  /*2fc0*/  PLOP3.LUT P4, PT, PT, PT, UP0, 0x80, 0x0 ;  /* 0x000000000000781c */ /* 0x000fe40003f8f008 */
[----:B------:R-:W-:Y:S01]  /*2fd0*/  IADD3 R22, R22, 0x10, RZ ;  /* 0x0000001016167810 */ /* 0x000fe20007ffe0ff */
[----:B--2---:R-:W-:Y:S02]  /*2fe0*/  @!P5 FADD.FTZ R24, R24, R14 ;  /* 0x0000000e1818d221 */ /* 0x004fe40000010000 */
[----:B------:R-:W-:Y:S02]  /*2ff0*/  @!P5 FADD.FTZ R25, R25, R15 ;  /* 0x0000000f1919d221 */ /* 0x000fe40000010000 */
[----:B----4-:R-:W-:Y:S02]  /*3000*/  @!P6 FADD.FTZ R24, R24, R18 ;  /* 0x000000121818e221 */ /* 0x010fe40000010000 */
[----:B------:R-:W-:-:S04]  /*3010*/  @!P6 FADD.FTZ R25, R25, R19 ;  /* 0x000000131919e221 */ /* 0x000fc80000010000 */
[----:B------:R-:W-:Y:S05]  /*3020*/  @P4 BRA `(.L_x_54) ;  /* 0xfffff8c000004947 */ /* 0x000fea000383ffff */
.L_x_53:
[----:B------:R-:W-:-:S06]  /*3030*/  UISETP.GT.AND UP0, UPT, UR4, 0x4, UPT ;  /* 0x000000040400788c */ /* 0x000fcc000bf04270 */
[----:B------:R-:W-:-:S13]  /*3040*/  PLOP3.LUT P4, PT, PT, PT, UP0, 0x80, 0x0 ;  /* 0x000000000000781c */ /* 0x000fda0003f8f008 */
[----:B------:R-:W-:Y:S05]  /*3050*/  @!P4 BRA `(.L_x_55) ;  /* 0x000003b00000c947 */ /* 0x000fea0003800000 */
[C---:B------:R-:W-:Y:S02]  /*3060*/  ISETP.EQ.OR P0, PT, R22.reuse, R37, P2 ;  /* 0x000000251600720c */ /* 0x040fe40001702670 */
[----:B------:R-:W-:-:S11]  /*3070*/  IADD3 R16, R22, 0x1, RZ ;  /* 0x0000000116107810 */ /* 0x000fd60007ffe0ff */
[----:B-1----:R-:W-:-:S04]  /*3080*/  @!P0 IMAD R15, R22, c[0x0][0x10], R3 ;  /* 0x00000400160f8a24 */ /* 0x002fc800078e0203 */
[----:B------:R-:W-:-:S06]  /*3090*/  @!P0 IMAD.WIDE.U32 R14, R15, 0x8, R12 ;  /* 0x000000080f0e8825 */ /* 0x000fcc00078e000c */
[----:B------:R-:W2:Y:S01]  /*30a0*/  @!P0 LDG.E.64 R14, [R14.64] ;  /* 0x0000000e0e0e8981 */ /* 0x000ea2000c1e1b00 */
[-C--:B------:R-:W-:Y:S02]  /*30b0*/  ISETP.EQ.OR P5, PT, R16, R37.reuse, P2 ;  /* 0x000000251000720c */ /* 0x080fe400017a2670 */
[C---:B------:R-:W-:Y:S02]  /*30c0*/  IADD3 R18, R22.reuse, 0x2, RZ ;  /* 0x0000000216127810 */ /* 0x040fe40007ffe0ff */
[----:B------:R-:W-:Y:S02]  /*30d0*/  IADD3 R20, R22, 0x3, RZ ;  /* 0x0000000316147810 */ /* 0x000fe40007ffe0ff */
[-C--:B------:R-:W-:Y:S02]  /*30e0*/  ISETP.EQ.OR P6, PT, R18, R37.reuse, P2 ;  /* 0x000000251200720c */ /* 0x080fe400017c2670 */
[----:B------:R-:W-:-:S05]  /*30f0*/  ISETP.EQ.OR P4, PT, R20, R37, P2 ;  /* 0x000000251400720c */ /* 0x000fca0001782670 */
[----:B------:R-:W-:-:S04]  /*3100*/  @!P5 IMAD R17, R16, c[0x0][0x10], R3 ;  /* 0x000004001011da24 */ /* 0x000fc800078e0203 */
[----:B------:R-:W-:-:S04]  /*3110*/  @!P5 IMAD.WIDE.U32 R16, R17, 0x8, R12 ;  /* 0x000000081110d825 */ /* 0x000fc800078e000c */
[----:B------:R-:W-:Y:S02]  /*3120*/  @!P6 IMAD R19, R18, c[0x0][0x10], R3 ;  /* 0x000004001213ea24 */ /* 0x000fe400078e0203 */
[----:B------:R-:W3:Y:S01]  /*3130*/  @!P5 LDG.E.64 R16, [R16.64] ;  /* 0x0000000e1010d981 */ /* 0x000ee2000c1e1b00 */
[----:B------:R-:W-:Y:S01]  /*3140*/  IADD3 R22, R22, 0x4, RZ ;  /* 0x0000000416167810 */ /* 0x000fe20007ffe0ff */
[----:B------:R-:W-:-:S06]  /*3150*/  @!P6 IMAD.WIDE.U32 R18, R19, 0x8, R12 ;  /* 0x000000081312e825 */ /* 0x000fcc00078e000c */
[----:B------:R-:W4:Y:S01]  /*3160*/  @!P6 LDG.E.64 R18, [R18.64] ;  /* 0x0000000e1212e981 */ /* 0x000f22000c1e1b00 */
[----:B0-2---:R-:W-:Y:S02]  /*3170*/  @!P0 FADD.FTZ R25, R25, R15 ;  /* 0x0000000f19198221 */ /* 0x005fe40000010000 */
[----:B------:R-:W-:Y:S02]  /*3180*/  @!P4 IMAD R15, R20, c[0x0][0x10], R3 ;  /* 0x00000400140fca24 */ /* 0x000fe400078e0203 */
[----:B------:R-:W-:Y:S01]  /*3190*/  @!P0 FADD.FTZ R24, R24, R14 ;  /* 0x0000000e18188221 */ /* 0x000fe20000010000 */
[----:B------:R-:W-:Y:S01]  /*31a0*/  ISETP.EQ.OR P0, PT, R22, R37, P2 ;  /* 0x000000251600720c */ /* 0x000fe20001702670 */
[----:B------:R-:W-:-:S06]  /*31b0*/  @!P4 IMAD.WIDE.U32 R14, R15, 0x8, R12 ;  /* 0x000000080f0ec825 */ /* 0x000fcc00078e000c */
[----:B------:R-:W2:Y:S01]  /*31c0*/  @!P4 LDG.E.64 R14, [R14.64] ;  /* 0x0000000e0e0ec981 */ /* 0x000ea2000c1e1b00 */
[----:B---3--:R-:W-:Y:S01]  /*31d0*/  @!P5 FADD.FTZ R24, R24, R16 ;  /* 0x000000101818d221 */ /* 0x008fe20000010000 */
[----:B------:R-:W-:Y:S01]  /*31e0*/  IADD3 R16, R22, 0x1, RZ ;  /* 0x0000000116107810 */ /* 0x000fe20007ffe0ff */
[----:B------:R-:W-:Y:S02]  /*31f0*/  @!P5 FADD.FTZ R25, R25, R17 ;  /* 0x000000111919d221 */ /* 0x000fe40000010000 */
[----:B----4-:R-:W-:Y:S01]  /*3200*/  @!P6 FADD.FTZ R24, R24, R18 ;  /* 0x000000121818e221 */ /* 0x010fe20000010000 */
[----:B------:R-:W-:Y:S01]  /*3210*/  ISETP.EQ.OR P5, PT, R16, R37, P2 ;  /* 0x000000251000720c */ /* 0x000fe200017a2670 */
[----:B------:R-:W-:Y:S01]  /*3220*/  @!P6 FADD.FTZ R25, R25, R19 ;  /* 0x000000131919e221 */ /* 0x000fe20000010000 */
[C---:B------:R-:W-:Y:S01]  /*3230*/  IADD3 R18, R22.reuse, 0x3, RZ ;  /* 0x0000000316127810 */ /* 0x040fe20007ffe0ff */
[----:B------:R-:W-:-:S04]  /*3240*/  @!P0 IMAD R21, R22, c[0x0][0x10], R3 ;  /* 0x0000040016158a24 */ /* 0x000fc800078e0203 */
[----:B------:R-:W-:-:S06]  /*3250*/  @!P0 IMAD.WIDE.U32 R20, R21, 0x8, R12 ;  /* 0x0000000815148825 */ /* 0x000fcc00078e000c */
[----:B------:R-:W-:Y:S01]  /*3260*/  @!P5 IMAD R17, R16, c[0x0][0x10], R3 ;  /* 0x000004001011da24 */ /* 0x000fe200078e0203 */
[----:B------:R-:W3:Y:S03]  /*3270*/  @!P0 LDG.E.64 R20, [R20.64] ;  /* 0x0000000e14148981 */ /* 0x000ee6000c1e1b00 */
[----:B------:R-:W-:-:S06]  /*3280*/  @!P5 IMAD.WIDE.U32 R16, R17, 0x8, R12 ;  /* 0x000000081110d825 */ /* 0x000fcc00078e000c */
[----:B------:R-:W4:Y:S01]  /*3290*/  @!P5 LDG.E.64 R16, [R16.64] ;  /* 0x0000000e1010d981 */ /* 0x000f22000c1e1b00 */
[----:B--2---:R-:W-:Y:S01]  /*32a0*/  @!P4 FADD.FTZ R24, R24, R14 ;  /* 0x0000000e1818c221 */ /* 0x004fe20000010000 */
[----:B------:R-:W-:Y:S01]  /*32b0*/  IADD3 R14, R22, 0x2, RZ ;  /* 0x00000002160e7810 */ /* 0x000fe20007ffe0ff */
[----:B------:R-:W-:-:S03]  /*32c0*/  @!P4 FADD.FTZ R25, R25, R15 ;  /* 0x0000000f1919c221 */ /* 0x000fc60000010000 */
[-C--:B------:R-:W-:Y:S02]  /*32d0*/  ISETP.EQ.OR P6, PT, R14, R37.reuse, P2 ;  /* 0x000000250e00720c */ /* 0x080fe400017c2670 */
[----:B------:R-:W-:-:S11]  /*32e0*/  ISETP.EQ.OR P4, PT, R18, R37, P2 ;  /* 0x000000251200720c */ /* 0x000fd60001782670 */
[--C-:B------:R-:W-:Y:S02]  /*32f0*/  @!P6 IMAD R15, R14, c[0x0][0x10], R3.reuse ;  /* 0x000004000e0fea24 */ /* 0x100fe400078e0203 */
[----:B------:R-:W-:Y:S02]  /*3300*/  @!P4 IMAD R19, R18, c[0x0][0x10], R3 ;  /* 0x000004001213ca24 */ /* 0x000fe400078e0203 */
[----:B------:R-:W-:-:S04]  /*3310*/  @!P6 IMAD.WIDE.U32 R14, R15, 0x8, R12 ;  /* 0x000000080f0ee825 */ /* 0x000fc800078e000c */
[----:B------:R-:W-:Y:S02]  /*3320*/  @!P4 IMAD.WIDE.U32 R18, R19, 0x8, R12 ;  /* 0x000000081312c825 */ /* 0x000fe400078e000c */
[----:B------:R-:W2:Y:S04]  /*3330*/  @!P6 LDG.E.64 R14, [R14.64] ;  /* 0x0000000e0e0ee981 */ /* 0x000ea8000c1e1b00 */
[----:B------:R-:W5:Y:S01]  /*3340*/  @!P4 LDG.E.64 R18, [R18.64] ;  /* 0x0000000e1212c981 */ /* 0x000f62000c1e1b00 */
[----:B---3--:R-:W-:Y:S02]  /*3350*/  @!P0 FADD.FTZ R24, R24, R20 ;  /* 0x0000001418188221 */ /* 0x008fe40000010000 */
[----:B------:R-:W-:Y:S02]  /*3360*/  @!P0 FADD.FTZ R25, R25, R21 ;  /* 0x0000001519198221 */ /* 0x000fe40000010000 */
[----:B----4-:R-:W-:-:S02]  /*3370*/  @!P5 FADD.FTZ R24, R24, R16 ;  /* 0x000000101818d221 */ /* 0x010fc40000010000 */
[----:B------:R-:W-:Y:S01]  /*3380*/  @!P5 FADD.FTZ R25, R25, R17 ;  /* 0x000000111919d221 */ /* 0x000fe20000010000 */
[----:B------:R-:W-:Y:S01]  /*3390*/  UIADD3 UR4, UR4, -0x4, URZ ;  /* 0xfffffffc04047890 */ /* 0x000fe2000fffe03f */
[----:B------:R-:W-:Y:S02]  /*33a0*/  PLOP3.LUT P0, PT, PT, PT, PT, 0x8, 0x0 ;  /* 0x000000000000781c */ /* 0x000fe40003f0e170 */
[----:B------:R-:W-:Y:S01]  /*33b0*/  IADD3 R22, R22, 0x4, RZ ;  /* 0x0000000416167810 */ /* 0x000fe20007ffe0ff */
[----:B------:R-:W-:Y:S01]  /*33c0*/  UIADD3 UR4, UR4, -0x4, URZ ;  /* 0xfffffffc04047890 */ /* 0x000fe2000fffe03f */
[----:B--2---:R-:W-:Y:S02]  /*33d0*/  @!P6 FADD.FTZ R24, R24, R14 ;  /* 0x0000000e1818e221 */ /* 0x004fe40000010000 */
[----:B------:R-:W-:Y:S02]  /*33e0*/  @!P6 FADD.FTZ R25, R25, R15 ;  /* 0x0000000f1919e221 */ /* 0x000fe40000010000 */
[----:B-----5:R-:W-:-:S02]  /*33f0*/  @!P4 FADD.FTZ R24, R24, R18 ;  /* 0x000000121818c221 */ /* 0x020fc40000010000 */
[----:B------:R-:W-:Y:S02]  /*3400*/  @!P4 FADD.FTZ R25, R25, R19 ;  /* 0x000000131919c221 */ /* 0x000fe40000010000 */
.L_x_55:
[----:B------:R-:W-:-:S13]  /*3410*/  ISETP.NE.OR P0, PT, RZ, UR4, P0 ;  /* 0x00000004ff007c0c */ /* 0x000fda0008705670 */
[----:B------:R-:W-:Y:S05]  /*3420*/  @!P0 BRA `(.L_x_51) ;  /* 0x000001f000008947 */ /* 0x000fea0003800000 */
.L_x_52:
[CC--:B------:R-:W-:Y:S02]  /*3430*/  ISETP.EQ.OR P5, PT, R22.reuse, R37.reuse, P2 ;  /* 0x000000251600720c */ /* 0x0c0fe400017a2670 */
[C---:B------:R-:W-:Y:S02]  /*3440*/  IADD3 R16, R22.reuse, 0x1, RZ ;  /* 0x0000000116107810 */ /* 0x040fe40007ffe0ff */
[----:B-1----:R-:W-:Y:S02]  /*3450*/  IADD3 R17, R22, 0x2, RZ ;  /* 0x0000000216117810 */ /* 0x002fe40007ffe0ff */
[-C--:B------:R-:W-:Y:S02]  /*3460*/  ISETP.EQ.OR P6, PT, R16, R37.reuse, P2 ;  /* 0x000000251000720c */ /* 0x080fe400017c2670 */
[----:B------:R-:W-:Y:S02]  /*3470*/  ISETP.EQ.OR P4, PT, R17, R37, P2 ;  /* 0x000000251100720c */ /* 0x000fe40001782670 */
[----:B------:R-:W-:-:S03]  /*3480*/  IADD3 R20, R22, 0x3, RZ ;  /* 0x0000000316147810 */ /* 0x000fc60007ffe0ff */
[----:B------:R-:W-:Y:S01]  /*3490*/  @!P5 IMAD R15, R22, c[0x0][0x10], R3 ;  /* 0x00000400160fda24 */ /* 0x000fe200078e0203 */
[----:B------:R-:W-:-:S03]  /*34a0*/  ISETP.EQ.OR P0, PT, R20, R37, P2 ;  /* 0x000000251400720c */ /* 0x000fc60001702670 */
[----:B------:R-:W-:-:S04]  /*34b0*/  @!P5 IMAD.WIDE.U32 R14, R15, 0x8, R12 ;  /* 0x000000080f0ed825 */ /* 0x000fc800078e000c */
[--C-:B------:R-:W-:Y:S02]  /*34c0*/  @!P6 IMAD R19, R16, c[0x0][0x10], R3.reuse ;  /* 0x000004001013ea24 */ /* 0x100fe400078e0203 */
[----:B------:R-:W2:Y:S01]  /*34d0*/  @!P5 LDG.E.64 R14, [R14.64] ;  /* 0x0000000e0e0ed981 */ /* 0x000ea2000c1e1b00 */
[----:B------:R-:W-:Y:S02]  /*34e0*/  @!P4 IMAD R17, R17, c[0x0][0x10], R3 ;  /* 0x000004001111ca24 */ /* 0x000fe400078e0203 */
[----:B------:R-:W-:-:S04]  /*34f0*/  @!P6 IMAD.WIDE.U32 R18, R19, 0x8, R12 ;  /* 0x000000081312e825 */ /* 0x000fc800078e000c */
[----:B------:R-:W-:Y:S02]  /*3500*/  @!P4 IMAD.WIDE.U32 R16, R17, 0x8, R12 ;  /* 0x000000081110c825 */ /* 0x000fe400078e000c */
[----:B------:R-:W3:Y:S02]  /*3510*/  @!P6 LDG.E.64 R18, [R18.64] ;  /* 0x0000000e1212e981 */ /* 0x000ee4000c1e1b00 */
[----:B------:R-:W-:Y:S02]  /*3520*/  @!P0 IMAD R21, R20, c[0x0][0x10], R3 ;  /* 0x0000040014158a24 */ /* 0x000fe400078e0203 */
[----:B------:R-:W4:Y:S02]  /*3530*/  @!P4 LDG.E.64 R16, [R16.64] ;  /* 0x0000000e1010c981 */ /* 0x000f24000c1e1b00 */
[----:B------:R-:W-:-:S06]  /*3540*/  @!P0 IMAD.WIDE.U32 R20, R21, 0x8, R12 ;  /* 0x0000000815148825 */ /* 0x000fcc00078e000c */
[----:B------:R-:W5:Y:S01]  /*3550*/  @!P0 LDG.E.64 R20, [R20.64] ;  /* 0x0000000e14148981 */ /* 0x000f62000c1e1b00 */
[----:B------:R-:W-:Y:S01]  /*3560*/  UIADD3 UR4, UR4, -0x4, URZ ;  /* 0xfffffffc04047890 */ /* 0x000fe2000fffe03f */
[----:B------:R-:W-:Y:S01]  /*3570*/  IADD3 R22, R22, 0x4, RZ ;  /* 0x0000000416167810 */ /* 0x000fe20007ffe0ff */
[----:B0-2---:R-:W-:Y:S02]  /*3580*/  @!P5 FADD.FTZ R24, R24, R14 ;  /* 0x0000000e1818d221 */ /* 0x005fe40000010000 */
[----:B------:R-:W-:Y:S02]  /*3590*/  @!P5 FADD.FTZ R25, R25, R15 ;  /* 0x0000000f1919d221 */ /* 0x000fe40000010000 */
[----:B------:R-:W-:Y:S01]  /*35a0*/  ISETP.NE.AND P5, PT, RZ, UR4, PT ;  /* 0x00000004ff007c0c */ /* 0x000fe2000bfa5270 */
[----:B---3--:R-:W-:Y:S02]  /*35b0*/  @!P6 FADD.FTZ R24, R24, R18 ;  /* 0x000000121818e221 */ /* 0x008fe40000010000 */
[----:B------:R-:W-:-:S02]  /*35c0*/  @!P6 FADD.FTZ R25, R25, R19 ;  /* 0x000000131919e221 */ /* 0x000fc40000010000 */
[----:B----4-:R-:W-:Y:S02]  /*35d0*/  @!P4 FADD.FTZ R24, R24, R16 ;  /* 0x000000101818c221 */ /* 0x010fe40000010000 */
[----:B------:R-:W-:Y:S02]  /*35e0*/  @!P4 FADD.FTZ R25, R25, R17 ;  /* 0x000000111919c221 */ /* 0x000fe40000010000 */
[----:B-----5:R-:W-:Y:S02]  /*35f0*/  @!P0 FADD.FTZ R24, R24, R20 ;  /* 0x0000001418188221 */ /* 0x020fe40000010000 */
[----:B------:R-:W-:Y:S02]  /*3600*/  @!P0 FADD.FTZ R25, R25, R21 ;  /* 0x0000001519198221 */ /* 0x000fe40000010000 */
[----:B------:R-:W-:Y:S05]  /*3610*/  @P5 BRA `(.L_x_52) ;  /* 0xfffffe1000005947 */ /* 0x000fea000383ffff */
.L_x_51:
[----:B------:R-:W-:-:S04]  /*3620*/  MOV R16, c[0x0][0xc] ;  /* 0x0000030000107a02 */ /* 0x000fc80000000f00 */
[----:B------:R-:W-:-:S13]  /*3630*/  LOP3.LUT P0, R16, R16, 0x3, RZ, 0xc0, !PT ;  /* 0x0000000310107812 */ /* 0x000fda000780c0ff */
[----:B------:R-:W-:Y:S05]  /*3640*/  @!P0 BRA `(.L_x_48) ;  /* 0x000001a000008947 */ /* 0x000fea0003800000 */
[----:B------:R-:W-:Y:S01]  /*3650*/  ISETP.EQ.OR P0, PT, R22, R37, P2 ;  /* 0x000000251600720c */ /* 0x000fe20001702670 */
[----:B------:R-:W-:Y:S01]  /*3660*/  BSSY B0, `(.L_x_56) ;  /* 0x0000008000007945 */ /* 0x000fe20003800000 */
[----:B------:R-:W-:-:S11]  /*3670*/  ISETP.NE.AND P4, PT, R16, 0x1, PT ;  /* 0x000000011000780c */ /* 0x000fd60003f85270 */
[----:B------:R-:W-:Y:S05]  /*3680*/  @P0 BRA `(.L_x_57) ;  /* 0x0000005000000947 */ /* 0x000fea0003800000 */
[----:B-1----:R-:W-:-:S04]  /*3690*/  IMAD R15, R22, c[0x0][0x10], R3 ;  /* 0x00000400160f7a24 */ /* 0x002fc800078e0203 */
[----:B------:R-:W-:-:S06]  /*36a0*/  IMAD.WIDE.U32 R14, R15, 0x8, R12 ;  /* 0x000000080f0e7825 */ /* 0x000fcc00078e000c */
[----:B------:R-:W2:Y:S02]  /*36b0*/  LDG.E.64 R14, [R14.64] ;  /* 0x0000000e0e0e7981 */ /* 0x000ea4000c1e1b00 */
[----:B0-2---:R-:W-:Y:S02]  /*36c0*/  FADD.FTZ R24, R24, R14 ;  /* 0x0000000e18187221 */ /* 0x005fe40000010000 */
[----:B------:R-:W-:Y:S02]  /*36d0*/  FADD.FTZ R25, R25, R15 ;  /* 0x0000000f19197221 */ /* 0x000fe40000010000 */
.L_x_57:
[----:B------:R-:W-:Y:S05]  /*36e0*/  BSYNC B0 ;  /* 0x0000000000007941 */ /* 0x000fea0003800000 */
.L_x_56:
[----:B------:R-:W-:Y:S05]  /*36f0*/  @!P4 BRA `(.L_x_48) ;  /* 0x000000f00000c947 */ /* 0x000fea0003800000 */
[C---:B-1----:R-:W-:Y:S02]  /*3700*/  IADD3 R14, R22.reuse, 0x2, RZ ;  /* 0x00000002160e7810 */ /* 0x042fe40007ffe0ff */
        /* <DEDUP_REMOVED lines=10> */
[----:B0-2---:R-:W-:Y:S02]  /*37b0*/  @!P4 FADD.FTZ R24, R24, R14 ;  /* 0x0000000e1818c221 */ /* 0x005fe40000010000 */
[----:B------:R-:W-:Y:S02]  /*37c0*/  @!P4 FADD.FTZ R25, R25, R15 ;  /* 0x0000000f1919c221 */ /* 0x000fe40000010000 */
[----:B---3--:R-:W-:-:S02]  /*37d0*/  @!P0 FADD.FTZ R24, R24, R12 ;  /* 0x0000000c18188221 */ /* 0x008fc40000010000 */
[----:B------:R-:W-:-:S05]  /*37e0*/  @!P0 FADD.FTZ R25, R25, R13 ;  /* 0x0000000d19198221 */ /* 0x000fca0000010000 */
.L_x_48:
[----:B------:R-:W-:Y:S04]  /*37f0*/  @!P2 STS.64 [0xc0], R24 ;  /* 0x0000c018ff00a388 */ /* 0x000fe80000000a00 */
[----:B------:R-:W-:Y:S01]  /*3800*/  BAR.SYNC.DEFER_BLOCKING 0x0 ;  /* 0x0000000000007b1d */ /* 0x000fe20000010000 */
[----:B------:R-:W-:Y:S02]  /*3810*/  ISETP.GE.U32.AND P0, PT, R40, c[0x0][0x1e0], PT ;  /* 0x0000780028007a0c */ /* 0x000fe40003f06070 */
[----:B------:R-:W-:Y:S02]  /*3820*/  ISETP.GE.U32.AND P2, PT, R39, c[0x0][0x1e0], PT ;  /* 0x0000780027007a0c */ /* 0x000fe40003f46070 */
[--C-:B-1----:R-:W-:Y:S02]  /*3830*/  PRMT R17, RZ, 0x5410, R33.reuse ;  /* 0x00005410ff117816 */ /* 0x102fe40000000021 */
[----:B------:R-:W-:Y:S01]  /*3840*/  PRMT R18, RZ, 0x7610, R33 ;  /* 0x00007610ff127816 */ /* 0x000fe20000000021 */
[----:B------:R-:W1:Y:S02]  /*3850*/  LDS.64 R12, [0xc0] ;  /* 0x0000c000ff0c7984 */ /* 0x000e640000000a00 */
[----:B-1----:R-:W-:Y:S01]  /*3860*/  FMUL.FTZ R3, R12, c[0x0][0x20c] ;  /* 0x000083000c037a20 */ /* 0x002fe20000410000 */
[--C-:B------:R-:W-:Y:S01]  /*3870*/  PRMT R12, RZ, 0x5410, R28.reuse ;  /* 0x00005410ff0c7816 */ /* 0x100fe2000000001c */
[----:B------:R-:W-:Y:S01]  /*3880*/  FMUL.FTZ R16, R13, c[0x0][0x20c] ;  /* 0x000083000d107a20 */ /* 0x000fe20000410000 */
[----:B------:R-:W-:-:S03]  /*3890*/  PRMT R28, RZ, 0x7610, R28 ;  /* 0x00007610ff1c7816 */ /* 0x000fc6000000001c */
[----:B------:R-:W-:Y:S02]  /*38a0*/  FADD.FTZ R12, R12, -UR17 ;  /* 0x800000110c0c7e21 */ /* 0x000fe40008010000 */
[----:B------:R-:W-:Y:S02]  /*38b0*/  FADD.FTZ R28, R28, -UR17 ;  /* 0x800000111c1c7e21 */ /* 0x000fe40008010000 */
[----:B------:R-:W-:Y:S02]  /*38c0*/  FMUL.FTZ R13, R12, UR8 ;  /* 0x000000080c0d7c20 */ /* 0x000fe40008410000 */
[----:B------:R-:W-:Y:S01]  /*38d0*/  FMUL.FTZ R12, R28, UR8 ;  /* 0x000000081c0c7c20 */ /* 0x000fe20008410000 */
[----:B------:R-:W-:Y:S05]  /*38e0*/  @!P3 BRA `(.L_x_58) ;  /* 0x000001200000b947 */ /* 0x000fea0003800000 */
[----:B------:R-:W-:Y:S02]  /*38f0*/  FFMA.FTZ R15, R13, R8, R10 ;  /* 0x000000080d0f7223 */ /* 0x000fe4000001000a */
[----:B------:R-:W-:Y:S02]  /*3900*/  FFMA.FTZ R14, R12, R9, R11 ;  /* 0x000000090c0e7223 */ /* 0x000fe4000001000b */
[----:B------:R-:W-:-:S02]  /*3910*/  FMUL.FTZ R19, R15, -1.4426950216293334961 ;  /* 0xbfb8aa3b0f137820 */ /* 0x000fc40000410000 */
[----:B------:R-:W-:-:S04]  /*3920*/  FMUL.FTZ R21, R14, -1.4426950216293334961 ;  /* 0xbfb8aa3b0e157820 */ /* 0x000fc80000410000 */
[----:B------:R-:W1:Y:S08]  /*3930*/  MUFU.EX2 R19, R19 ;  /* 0x0000001300137308 */ /* 0x000e700000000800 */
[----:B------:R-:W2:Y:S01]  /*3940*/  MUFU.EX2 R21, R21 ;  /* 0x0000001500157308 */ /* 0x000ea20000000800 */
[----:B-1----:R-:W-:-:S07]  /*3950*/  FADD.FTZ R20, R19, 1 ;  /* 0x3f80000013147421 */ /* 0x002fce0000010000 */
[----:B------:R-:W1:Y:S01]  /*3960*/  MUFU.RCP R20, R20 ;  /* 0x0000001400147308 */ /* 0x000e620000001000 */
[----:B--2---:R-:W-:-:S07]  /*3970*/  FADD.FTZ R22, R21, 1 ;  /* 0x3f80000015167421 */ /* 0x004fce0000010000 */
[----:B------:R-:W2:Y:S01]  /*3980*/  MUFU.RCP R23, R22 ;  /* 0x0000001600177308 */ /* 0x000ea20000001000 */
[----:B01----:R-:W-:Y:S02]  /*3990*/  FADD.FTZ R24, -R20, 1 ;  /* 0x3f80000014187421 */ /* 0x003fe40000010100 */
[----:B------:R-:W-:Y:S02]  /*39a0*/  FMUL.FTZ R17, R17, R20 ;  /* 0x0000001411117220 */ /* 0x000fe40000410000 */
[----:B------:R-:W-:Y:S02]  /*39b0*/  FFMA.FTZ R24, R15, R24, 1 ;  /* 0x3f8000000f187423 */ /* 0x000fe40000010018 */
[----:B--2---:R-:W-:Y:S02]  /*39c0*/  FADD.FTZ R25, -R23, 1 ;  /* 0x3f80000017197421 */ /* 0x004fe40000010100 */
[----:B------:R-:W-:Y:S02]  /*39d0*/  FMUL.FTZ R18, R18, R23 ;  /* 0x0000001712127220 */ /* 0x000fe40000410000 */
[----:B------:R-:W-:-:S02]  /*39e0*/  FFMA.FTZ R25, R14, R25, 1 ;  /* 0x3f8000000e197423 */ /* 0x000fc40000010019 */
[----:B------:R-:W-:Y:S02]  /*39f0*/  FMUL.FTZ R17, R17, R24 ;  /* 0x0000001811117220 */ /* 0x000fe40000410000 */
[----:B------:R-:W-:Y:S02]  /*3a00*/  FMUL.FTZ R18, R18, R25 ;  /* 0x0000001912127220 */ /* 0x000fe40000410000 */
.L_x_58:
        /* <DEDUP_REMOVED lines=18> */
.L_x_60:
[----:B------:R-:W-:Y:S05]  /*3b30*/  BSYNC B0 ;  /* 0x0000000000007941 */ /* 0x000fea0003800000 */
.L_x_59:
[--C-:B------:R-:W-:Y:S02]  /*3b40*/  PRMT R12, RZ, 0x5410, R29.reuse ;  /* 0x00005410ff0c7816 */ /* 0x100fe4000000001d */
[----:B------:R-:W-:Y:S02]  /*3b50*/  PRMT R29, RZ, 0x7610, R29 ;  /* 0x00007610ff1d7816 */ /* 0x000fe4000000001d */
[----:B------:R-:W-:Y:S01]  /*3b60*/  ISETP.GE.U32.AND P5, PT, R38, c[0x0][0x1e0], PT ;  /* 0x0000780026007a0c */ /* 0x000fe20003fa6070 */
[----:B------:R-:W-:Y:S01]  /*3b70*/  FADD.FTZ R12, R12, -UR17 ;  /* 0x800000110c0c7e21 */ /* 0x000fe20008010000 */
[----:B------:R-:W-:Y:S01]  /*3b80*/  ISETP.GE.AND.EX P4, PT, R43, c[0x0][0x1e4], PT, P0 ;  /* 0x000079002b007a0c */ /* 0x000fe20003f86300 */
[----:B------:R-:W-:Y:S01]  /*3b90*/  FADD.FTZ R29, R29, -UR17 ;  /* 0x800000111d1d7e21 */ /* 0x000fe20008010000 */
[----:B------:R-:W-:Y:S01]  /*3ba0*/  ISETP.GE.AND.EX P0, PT, R42, c[0x0][0x1e4], PT, P2 ;  /* 0x000079002a007a0c */ /* 0x000fe20003f06320 */
[----:B------:R-:W-:Y:S01]  /*3bb0*/  FMUL.FTZ R13, R12, UR8 ;  /* 0x000000080c0d7c20 */ /* 0x000fe20008410000 */
[----:B-1----:R-:W-:Y:S01]  /*3bc0*/  PRMT R17, RZ, 0x5410, R32 ;  /* 0x00005410ff117816 */ /* 0x002fe20000000020 */
[----:B------:R-:W-:Y:S01]  /*3bd0*/  FMUL.FTZ R12, R29, UR8 ;  /* 0x000000081d0c7c20 */ /* 0x000fe20008410000 */
[----:B------:R-:W-:-:S02]  /*3be0*/  ISETP.GE.AND.EX P2, PT, R41, c[0x0][0x1e4], PT, P5 ;  /* 0x0000790029007a0c */ /* 0x000fc40003f46350 */
[----:B------:R-:W-:Y:S02]  /*3bf0*/  ISETP.GT.U32.OR P4, PT, R0, 0x27f, P4 ;  /* 0x0000027f0000780c */ /* 0x000fe40002784470 */
[----:B------:R-:W-:Y:S01]  /*3c00*/  PRMT R32, RZ, 0x7610, R32 ;  /* 0x00007610ff207816 */ /* 0x000fe20000000020 */
[----:B------:R-:W-:Y:S09]  /*3c10*/  @!P3 BRA `(.L_x_61) ;  /* 0x000001200000b947 */ /* 0x000ff20003800000 */
[----:B------:R-:W-:Y:S02]  /*3c20*/  FFMA.FTZ R15, R13, R8, R10 ;  /* 0x000000080d0f7223 */ /* 0x000fe4000001000a */
[----:B------:R-:W-:Y:S02]  /*3c30*/  FFMA.FTZ R14, R12, R9, R11 ;  /* 0x000000090c0e7223 */ /* 0x000fe4000001000b */
[----:B------:R-:W-:Y:S02]  /*3c40*/  FMUL.FTZ R18, R15, -1.4426950216293334961 ;  /* 0xbfb8aa3b0f127820 */ /* 0x000fe40000410000 */
        /* <DEDUP_REMOVED lines=15> */
.L_x_61:
[----:B------:R-:W-:Y:S01]  /*3d40*/  BSSY B0, `(.L_x_62) ;  /* 0x0000012000007945 */ /* 0x000fe20003800000 */
[----:B------:R-:W-:Y:S05]  /*3d50*/  @P4 BRA `(.L_x_63) ;  /* 0x0000010000004947 */ /* 0x000fea0003800000 */
        /* <DEDUP_REMOVED lines=8> */
[C---:B------:R-:W-:Y:S02]  /*3de0*/  IMAD R43, R40.reuse, c[0x0][0x1dc], R43 ;  /* 0x00007700282b7a24 */ /* 0x040fe400078e022b */
[----:B------:R-:W-:-:S04]  /*3df0*/  IMAD.WIDE.U32 R12, R40, c[0x0][0x1d8], R12 ;  /* 0x00007600280c7a25 */ /* 0x000fc800078e000c */
[----:B------:R-:W-:Y:S01]  /*3e00*/  FMUL.FTZ R17, R32, UR8 ;  /* 0x0000000820117c20 */ /* 0x000fe20008410000 */
[----:B------:R-:W-:Y:S02]  /*3e10*/  IADD3 R43, R13, R43, RZ ;  /* 0x0000002b0d2b7210 */ /* 0x000fe40007ffe0ff */
[C---:B------:R-:W-:Y:S02]  /*3e20*/  LEA R14, P4, R12.reuse, c[0x0][0x160], 0x1 ;  /* 0x000058000c0e7a11 */ /* 0x040fe400078808ff */
[----:B------:R-:W-:Y:S02]  /*3e30*/  F2FP.BF16.PACK_AB R17, R17, R18 ;  /* 0x000000121111723e */ /* 0x000fe400000010ff */
[----:B------:R-:W-:-:S05]  /*3e40*/  LEA.HI.X R15, R12, c[0x0][0x164], R43, 0x1, P4 ;  /* 0x000059000c0f7a11 */ /* 0x000fca00020f0c2b */
[----:B------:R1:W-:Y:S04]  /*3e50*/  STG.E [R14.64], R17 ;  /* 0x000000110e007986 */ /* 0x0003e8000c10190e */
.L_x_63:
[----:B------:R-:W-:Y:S05]  /*3e60*/  BSYNC B0 ;  /* 0x0000000000007941 */ /* 0x000fea0003800000 */
.L_x_62:
[--C-:B------:R-:W-:Y:S02]  /*3e70*/  PRMT R12, RZ, 0x5410, R26.reuse ;  /* 0x00005410ff0c7816 */ /* 0x100fe4000000001a */
[----:B------:R-:W-:Y:S02]  /*3e80*/  PRMT R26, RZ, 0x7610, R26 ;  /* 0x00007610ff1a7816 */ /* 0x000fe4000000001a */
[----:B------:R-:W-:Y:S01]  /*3e90*/  ISETP.GT.U32.OR P0, PT, R0, 0x27f, P0 ;  /* 0x0000027f0000780c */ /* 0x000fe20000704470 */
[----:B------:R-:W-:Y:S01]  /*3ea0*/  FADD.FTZ R12, R12, -UR17 ;  /* 0x800000110c0c7e21 */ /* 0x000fe20008010000 */
[----:B------:R-:W-:Y:S01]  /*3eb0*/  ISETP.GT.U32.OR P2, PT, R0, 0x27f, P2 ;  /* 0x0000027f0000780c */ /* 0x000fe20001744470 */
[----:B------:R-:W-:Y:S01]  /*3ec0*/  FADD.FTZ R26, R26, -UR17 ;  /* 0x800000111a1a7e21 */ /* 0x000fe20008010000 */
[--C-:B-1----:R-:W-:Y:S01]  /*3ed0*/  PRMT R15, RZ, 0x5410, R31.reuse ;  /* 0x00005410ff0f7816 */ /* 0x102fe2000000001f */
[----:B------:R-:W-:Y:S01]  /*3ee0*/  FMUL.FTZ R13, R12, UR8 ;  /* 0x000000080c0d7c20 */ /* 0x000fe20008410000 */
[----:B------:R-:W-:Y:S01]  /*3ef0*/  PRMT R14, RZ, 0x7610, R31 ;  /* 0x00007610ff0e7816 */ /* 0x000fe2000000001f */
[----:B------:R-:W-:Y:S01]  /*3f00*/  FMUL.FTZ R12, R26, UR8 ;  /* 0x000000081a0c7c20 */ /* 0x000fe20008410000 */
[----:B------:R-:W-:Y:S01]  /*3f10*/  PRMT R17, RZ, 0x5410, R27 ;  /* 0x00005410ff117816 */ /* 0x000fe2000000001b */
[----:B------:R-:W-:Y:S05]  /*3f20*/  @!P3 BRA `(.L_x_64) ;  /* 0x000001200000b947 */ /* 0x000fea0003800000 */
[----:B------:R-:W-:Y:S02]  /*3f30*/  FFMA.FTZ R18, R13, R8, R10 ;  /* 0x000000080d127223 */ /* 0x000fe4000001000a */
[----:B------:R-:W-:-:S02]  /*3f40*/  FFMA.FTZ R19, R12, R9, R11 ;  /* 0x000000090c137223 */ /* 0x000fc4000001000b */
[----:B------:R-:W-:Y:S02]  /*3f50*/  FMUL.FTZ R20, R18, -1.4426950216293334961 ;  /* 0xbfb8aa3b12147820 */ /* 0x000fe40000410000 */
[----:B------:R-:W-:-:S04]  /*3f60*/  FMUL.FTZ R23, R19, -1.4426950216293334961 ;  /* 0xbfb8aa3b13177820 */ /* 0x000fc80000410000 */
[----:B------:R-:W1:Y:S08]  /*3f70*/  MUFU.EX2 R20, R20 ;  /* 0x0000001400147308 */ /* 0x000e700000000800 */
[----:B------:R-:W2:Y:S01]  /*3f80*/  MUFU.EX2 R23, R23 ;  /* 0x0000001700177308 */ /* 0x000ea20000000800 */
[----:B-1----:R-:W-:-:S07]  /*3f90*/  FADD.FTZ R21, R20, 1 ;  /* 0x3f80000014157421 */ /* 0x002fce0000010000 */
[----:B------:R-:W1:Y:S01]  /*3fa0*/  MUFU.RCP R22, R21 ;  /* 0x0000001500167308 */ /* 0x000e620000001000 */
[----:B0-2---:R-:W-:-:S07]  /*3fb0*/  FADD.FTZ R24, R23, 1 ;  /* 0x3f80000017187421 */ /* 0x005fce0000010000 */
[----:B------:R-:W0:Y:S01]  /*3fc0*/  MUFU.RCP R25, R24 ;  /* 0x0000001800197308 */ /* 0x000e220000001000 */
[----:B-1----:R-:W-:Y:S02]  /*3fd0*/  FADD.FTZ R29, -R22, 1 ;  /* 0x3f800000161d7421 */ /* 0x002fe40000010100 */
[----:B------:R-:W-:Y:S02]  /*3fe0*/  FMUL.FTZ R15, R15, R22 ;  /* 0x000000160f0f7220 */ /* 0x000fe40000410000 */
[----:B------:R-:W-:Y:S02]  /*3ff0*/  FFMA.FTZ R18, R18, R29, 1 ;  /* 0x3f80000012127423 */ /* 0x000fe4000001001d */
[----:B0-----:R-:W-:Y:S02]  /*4000*/  FADD.FTZ R26, -R25, 1 ;  /* 0x3f800000191a7421 */ /* 0x001fe40000010100 */
[----:B------:R-:W-:Y:S02]  /*4010*/  FMUL.FTZ R14, R14, R25 ;  /* 0x000000190e0e7220 */ /* 0x000fe40000410000 */
[----:B------:R-:W-:-:S02]  /*4020*/  FFMA.FTZ R19, R19, R26, 1 ;  /* 0x3f80000013137423 */ /* 0x000fc4000001001a */
[----:B------:R-:W-:Y:S02]  /*4030*/  FMUL.FTZ R15, R15, R18 ;  /* 0x000000120f0f7220 */ /* 0x000fe40000410000 */
[----:B------:R-:W-:Y:S02]  /*4040*/  FMUL.FTZ R14, R14, R19 ;  /* 0x000000130e0e7220 */ /* 0x000fe40000410000 */
.L_x_64:
        /* <DEDUP_REMOVED lines=14> */
[----:B------:R-:W-:Y:S02]  /*4130*/  LEA R14, P0, R12, c[0x0][0x160], 0x1 ;  /* 0x000058000c0e7a11 */ /* 0x000fe400078008ff */
[----:B------:R-:W-:Y:S02]  /*4140*/  F2FP.BF16.PACK_AB R13, R18, R19 ;  /* 0x00000013120d723e */ /* 0x000fe400000010ff */
[----:B------:R-:W-:-:S05]  /*4150*/  LEA.HI.X R15, R12, c[0x0][0x164], R21, 0x1, P0 ;  /* 0x000059000c0f7a11 */ /* 0x000fca00000f0c15 */
[----:B------:R1:W-:Y:S04]  /*4160*/  STG.E [R14.64], R13 ;  /* 0x0000000d0e007986 */ /* 0x0003e8000c10190e */
.L_x_66:
[----:B------:R-:W-:Y:S05]  /*4170*/  BSYNC B0 ;  /* 0x0000000000007941 */ /* 0x000fea0003800000 */
.L_x_65:
[----:B------:R-:W-:Y:S01]  /*4180*/  PRMT R27, RZ, 0x7610, R27 ;  /* 0x00007610ff1b7816 */ /* 0x000fe2000000001b */
[----:B------:R-:W-:Y:S01]  /*4190*/  FADD.FTZ R17, R17, -UR17 ;  /* 0x8000001111117e21 */ /* 0x000fe20008010000 */
[--C-:B-1----:R-:W-:Y:S02]  /*41a0*/  PRMT R13, RZ, 0x5410, R30.reuse ;  /* 0x00005410ff0d7816 */ /* 0x102fe4000000001e */
        /* <DEDUP_REMOVED lines=15> */
[----:B-1----:R-:W-:Y:S02]  /*42a0*/  FADD.FTZ R19, -R14, 1 ;  /* 0x3f8000000e137421 */ /* 0x002fe40000010100 */
[----:B------:R-:W-:Y:S02]  /*42b0*/  FMUL.FTZ R13, R13, R14 ;  /* 0x0000000e0d0d7220 */ /* 0x000fe40000410000 */
[----:B------:R-:W-:Y:S02]  /*42c0*/  FFMA.FTZ R10, R10, R19, 1 ;  /* 0x3f8000000a0a7423 */ /* 0x000fe40000010013 */
[----:B--2---:R-:W-:Y:S02]  /*42d0*/  FADD.FTZ R18, -R17, 1 ;  /* 0x3f80000011127421 */ /* 0x004fe40000010100 */
[----:B------:R-:W-:Y:S02]  /*42e0*/  FMUL.FTZ R30, R30, R17 ;  /* 0x000000111e1e7220 */ /* 0x000fe40000410000 */
[----:B------:R-:W-:-:S02]  /*42f0*/  FFMA.FTZ R11, R11, R18, 1 ;  /* 0x3f8000000b0b7423 */ /* 0x000fc40000010012 */
[----:B------:R-:W-:Y:S02]  /*4300*/  FMUL.FTZ R13, R13, R10 ;  /* 0x0000000a0d0d7220 */ /* 0x000fe40000410000 */
[----:B------:R-:W-:Y:S02]  /*4310*/  FMUL.FTZ R30, R30, R11 ;  /* 0x0000000b1e1e7220 */ /* 0x000fe40000410000 */
.L_x_67:
        /* <DEDUP_REMOVED lines=17> */
.L_x_69:
[----:B------:R-:W-:Y:S05]  /*4430*/  BSYNC B0 ;  /* 0x0000000000007941 */ /* 0x000fea0003800000 */
.L_x_68:
[----:B------:R-:W-:Y:S01]  /*4440*/  ULDC UR4, c[0x0][0x10] ;  /* 0x0000040000047ab9 */ /* 0x000fe20000000800 */
[----:B------:R-:W-:Y:S01]  /*4450*/  IADD3 R34, R34, 0x1, RZ ;  /* 0x0000000122227810 */ /* 0x000fe20007ffe0ff */
[----:B------:R-:W-:-:S04]  /*4460*/  UIADD3 UR7, UR7, UR4, URZ ;  /* 0x0000000407077290 */ /* 0x000fc8000fffe03f */
[----:B------:R-:W-:-:S06]  /*4470*/  UISETP.GE.AND UP0, UPT, UR7, UR6, UPT ;  /* 0x000000060700728c */ /* 0x000fcc000bf06270 */
[----:B------:R-:W-:-:S13]  /*4480*/  PLOP3.LUT P0, PT, PT, PT, UP0, 0x80, 0x0 ;  /* 0x000000000000781c */ /* 0x000fda0003f0f008 */
[----:B------:R-:W-:Y:S01]  /*4490*/  @P0 CALL.REL.NOINC `(.L_x_35) ;  /* 0x0000001000000944 */ /* 0x000fe20003c00000 */
[----:B------:R-:W-:Y:S05]  /*44a0*/  BRA `(.L_x_70) ;  /* 0xffffbe0000007947 */ /* 0x000fea000383ffff */
.L_x_35:
[----:B-1----:R-:W-:Y:S01]  /*44b0*/  ISETP.NE.AND P1, PT, R0, RZ, PT ;  /* 0x000000ff0000720c */ /* 0x002fe20003f25270 */
[----:B------:R-:W-:Y:S01]  /*44c0*/  HFMA2.MMA R2, -RZ, RZ, 0, 2.384185791015625e-07 ;  /* 0x00000004ff027435 */ /* 0x000fe200000001ff */
[----:B------:R-:W-:Y:S01]  /*44d0*/  MOV R7, c[0x0][0xc] ;  /* 0x0000030000077a02 */ /* 0x000fe20000000f00 */
        /* <DEDUP_REMOVED lines=8> */
[----:B------:R-:W1:Y:S01]  /*4560*/  S2R R8, SR_LANEID ;  /* 0x0000000000087919 */ /* 0x000e620000000000 */
[----:B------:R-:W-:Y:S01]  /*4570*/  VOTEU.ANY UR4, UPT, PT ;  /* 0x0000000000047886 */ /* 0x000fe200038e0100 */
[----:B------:R-:W-:-:S00]  /*4580*/  ERRBAR ;  /* 0x00000000000079ab */ /* 0x000fc00000000000 */
[----:B------:R-:W-:Y:S01]  /*4590*/  UFLO.U32 UR5, UR4 ;  /* 0x00000004000572bd */ /* 0x000fe200080e0000 */
[----:B------:R-:W2:Y:S05]  /*45a0*/  POPC R3, UR4 ;  /* 0x0000000400037d09 */ /* 0x000eaa0008000000 */
[----:B-1----:R-:W-:-:S13]  /*45b0*/  ISETP.EQ.U32.AND P0, PT, R8, UR5, PT ;  /* 0x0000000508007c0c */ /* 0x002fda000bf02070 */
[----:B--2---:R1:W-:Y:S02]  /*45c0*/  @P0 RED.E.ADD.S32.STRONG.GPU [R4.64], R3 ;  /* 0x000000030400098e */ /* 0x0043e4000c10e38e */
.L_x_72:
[----:B------:R-:W-:Y:S05]  /*45d0*/  BSYNC B0 ;  /* 0x0000000000007941 */ /* 0x000fea0003800000 */
.L_x_71:
[----:B------:R-:W2:Y:S01]  /*45e0*/  S2UR UR4, SR_CTAID.X ;  /* 0x00000000000479c3 */ /* 0x000ea20000002500 */
[----:B------:R-:W-:Y:S02]  /*45f0*/  IADD3 R8, R7, -0x1, RZ ;  /* 0xffffffff07087810 */ /* 0x000fe40007ffe0ff */
[----:B-1----:R-:W-:-:S05]  /*4600*/  IADD3 R3, R6, -0x1, RZ ;  /* 0xffffffff06037810 */ /* 0x002fca0007ffe0ff */
[----:B------:R-:W1:Y:S01]  /*4610*/  S2UR UR5, SR_CTAID.Y ;  /* 0x00000000000579c3 */ /* 0x000e620000002600 */
[----:B--2---:R-:W-:-:S04]  /*4620*/  ISETP.NE.AND P0, PT, R8, UR4, PT ;  /* 0x0000000408007c0c */ /* 0x004fc8000bf05270 */
[----:B-1----:R-:W-:-:S13]  /*4630*/  ISETP.NE.OR P0, PT, R3, UR5, P0 ;  /* 0x0000000503007c0c */ /* 0x002fda0008705670 */
[----:B------:R-:W-:Y:S05]  /*4640*/  @P0 EXIT ;  /* 0x000000000000094d */ /* 0x000fea0003800000 */
[----:B------:R-:W-:Y:S05]  /*4650*/  @P1 BRA `(.L_x_73) ;  /* 0x0000008000001947 */ /* 0x000fea0003800000 */
[----:B------:R-:W-:-:S05]  /*4660*/  IMAD R3, R7, c[0x0][0x10], RZ ;  /* 0x0000040007037a24 */ /* 0x000fca00078e02ff */
[----:B------:R-:W-:-:S13]  /*4670*/  ISETP.NE.AND P0, PT, R3, -0x1, PT ;  /* 0xffffffff0300780c */ /* 0x000fda0003f05270 */
[----:B------:R-:W-:Y:S05]  /*4680*/  @!P0 BRA `(.L_x_73) ;  /* 0x0000005000008947 */ /* 0x000fea0003800000 */
.L_x_74:
[----:B------:R-:W2:Y:S01]  /*4690*/  LDG.E.STRONG.GPU R6, [R4.64] ;  /* 0x0000000e04067981 */ /* 0x000ea2000c1ef900 */
[----:B------:R-:W-:Y:S01]  /*46a0*/  YIELD ;  /* 0x0000000000007946 */ /* 0x000fe20003800000 */
[----:B--2---:R-:W-:Y:S01]  /*46b0*/  ISETP.NE.AND P0, PT, R6, R3, PT ;  /* 0x000000030600720c */ /* 0x004fe20003f05270 */
[----:B------:R-:W-:-:S12]  /*46c0*/  CCTL.IVALL ;  /* 0x00000000ff00798f */ /* 0x000fd80002000000 */
[----:B------:R-:W-:Y:S05]  /*46d0*/  @P0 BRA `(.L_x_74) ;  /* 0xffffffb000000947 */ /* 0x000fea000383ffff */
.L_x_73:
[----:B------:R-:W-:Y:S02]  /*46e0*/  WARPSYNC 0xffffffff ;  /* 0xffffffff00007948 */ /* 0x000fe40003800000 */
[----:B------:R-:W-:Y:S01]  /*46f0*/  MOV R5, c[0x0][0x1dc] ;  /* 0x0000770000057a02 */ /* 0x000fe20000000f00 */
[----:B------:R-:W-:Y:S03]  /*4700*/  BAR.SYNC.DEFER_BLOCKING 0x0 ;  /* 0x0000000000007b1d */ /* 0x000fe60000010000 */
[----:B------:R-:W-:-:S04]  /*4710*/  LEA.HI R3, P0, R5, c[0x0][0x1d8], RZ, 0x1 ;  /* 0x0000760005037a11 */ /* 0x000fc800078108ff */
[----:B------:R-:W-:-:S04]  /*4720*/  IADD3.X R4, RZ, c[0x0][0x1dc], RZ, P0, !PT ;  /* 0x00007700ff047a10 */ /* 0x000fc800007fe4ff */
[----:B0-----:R-:W-:Y:S02]  /*4730*/  SHF.R.S64 R25, R3, 0x1, R4 ;  /* 0x0000000103197819 */ /* 0x001fe40000001004 */
        /* <DEDUP_REMOVED lines=19> */
.L_x_75:
        /* <DEDUP_REMOVED lines=23> */
.L_x_76:
        /* <DEDUP_REMOVED lines=10> */
.L_x_3261:


//--------------------- .text._Z35group_norm_nhwc_bwd_one_pass_kernelI11Bf16IOFp32WLi256ELi40ELi640EEv26Group_norm_nhwc_bwd_params --------------------------
	.section	.text._Z35group_norm_nhwc_bwd_one_pass_kernelI11Bf16IOFp32WLi256ELi40ELi640EEv26Group_norm_nhwc_bwd_params,"ax",@progbits
	.sectioninfo	@"SHI_REGISTERS=96"
	.align	128
        .global         _Z35group_norm_nhwc_bwd_one_pass_kernelI11Bf16IOFp32WLi256ELi40ELi640EEv26Group_norm_nhwc_bwd_params
        .type           _Z35group_norm_nhwc_bwd_one_pass_kernelI11Bf16IOFp32WLi256ELi40ELi640EEv26Group_norm_nhwc_bwd_params,@function
        .size           _Z35group_norm_nhwc_bwd_one_pass_kernelI11Bf16IOFp32WLi256ELi40ELi640EEv26Group_norm_nhwc_bwd_params,(.L_x_3262 - _Z35group_norm_nhwc_bwd_one_pass_kernelI11Bf16IOFp32WLi256ELi40ELi640EEv26Group_norm_nhwc_bwd_params)
        .other          _Z35group_norm_nhwc_bwd_one_pass_kernelI11Bf16IOFp32WLi256ELi40ELi640EEv26Group_norm_nhwc_bwd_params,@"STO_CUDA_ENTRY STV_DEFAULT"
_Z35group_norm_nhwc_bwd_one_pass_kernelI11Bf16IOFp32WLi256ELi40ELi640EEv26Group_norm_nhwc_bwd_params:
.text._Z35group_norm_nhwc_bwd_one_pass_kernelI11Bf16IOFp32WLi256ELi40ELi640EEv26Group_norm_nhwc_bwd_params:
[----:B------:R-:W-:Y:S02]  /*0000*/  MOV R1, c[0x0][0x28] ;  /* 0x00000a0000017a02 */ /* 0x000fe40000000f00 */
[----:B------:R-:W0:Y:S01]  /*0010*/  S2R R77, SR_CTAID.Y ;  /* 0x00000000004d7919 */ /* 0x000e220000002600 */
[----:B------:R-:W-:Y:S02]  /*0020*/  ULDC UR4, c[0x0][0x1f0] ;  /* 0x00007c0000047ab9 */ /* 0x000fe40000000800 */
[----:B------:R-:W-:Y:S01]  /*0030*/  ULDC UR5, c[0x0][0x1c0] ;  /* 0x0000700000057ab9 */ /* 0x000fe20000000800 */
[----:B------:R-:W1:Y:S01]  /*0040*/  S2R R78, SR_TID.X ;  /* 0x00000000004e7919 */ /* 0x000e620000002100 */
[----:B------:R-:W-:Y:S02]  /*0050*/  UIMAD UR4, UR4, UR5, URZ ;  /* 0x00000005040472a4 */ /* 0x000fe4000f8e023f */
[----:B------:R-:W-:-:S04]  /*0060*/  ULDC.64 UR6, c[0x0][0x118] ;  /* 0x0000460000067ab9 */ /* 0x000fc80000000a00 */
[----:B0-----:R-:W-:-:S13]  /*0070*/  ISETP.GE.AND P0, PT, R77, UR4, PT ;  /* 0x000000044d007c0c */ /* 0x001fda000bf06270 */
[----:B------:R-:W-:Y:S05]  /*0080*/  @P0 BRA `(.L_x_77) ;  /* 0x00005d4000000947 */ /* 0x000fea0003800000 */
[----:B-1----:R-:W0:Y:S01]  /*0090*/  S2R R51, SR_CTAID.X ;  /* 0x0000000000337919 */ /* 0x002e220000002500 */
[----:B------:R-:W-:Y:S01]  /*00a0*/  HFMA2.MMA R4, -RZ, RZ, 0, 1.78813934326171875e-07 ;  /* 0x00000003ff047435 */ /* 0x000fe200000001ff */
[----:B------:R-:W-:Y:S01]  /*00b0*/  IMAD.WIDE.U32 R2, R78, -0x33333333, RZ ;  /* 0xcccccccd4e027825 */ /* 0x000fe200078e00ff */
[----:B------:R-:W-:Y:S01]  /*00c0*/  MOV R2, c[0x0][0x1dc] ;  /* 0x0000770000027a02 */ /* 0x000fe20000000f00 */
[----:B------:R-:W1:Y:S01]  /*00d0*/  S2R R50, SR_LANEID ;  /* 0x0000000000327919 */ /* 0x000e620000000000 */
[----:B------:R-:W-:Y:S01]  /*00e0*/  HFMA2.MMA R68, -RZ, RZ, 0, 0 ;  /* 0x00000000ff447435 */ /* 0x000fe200000001ff */
[----:B------:R-:W-:Y:S01]  /*00f0*/  ULDC.U8 UR9, c[0x0][0x1f4] ;  /* 0x00007d0000097ab9 */ /* 0x000fe20000000000 */
[----:B------:R-:W-:Y:S02]  /*0100*/  SHF.R.U32.HI R76, RZ, 0x4, R3 ;  /* 0x00000004ff4c7819 */ /* 0x000fe40000011603 */
[----:B------:R-:W-:Y:S02]  /*0110*/  LEA.HI R2, P0, R2, c[0x0][0x1d8], RZ, 0x1 ;  /* 0x0000760002027a11 */ /* 0x000fe400078108ff */
[C---:B------:R-:W-:Y:S01]  /*0120*/  IMAD R7, R4.reuse, c[0x0][0x1dc], RZ ;  /* 0x0000770004077a24 */ /* 0x040fe200078e02ff */
[----:B------:R-:W-:Y:S01]  /*0130*/  SHF.R.S32.HI R3, RZ, 0x1f, R78 ;  /* 0x0000001fff037819 */ /* 0x000fe2000001144e */
[----:B------:R-:W-:-:S03]  /*0140*/  IMAD.WIDE.U32 R4, R4, c[0x0][0x1d8], RZ ;  /* 0x0000760004047a25 */ /* 0x000fc600078e00ff */
[----:B------:R-:W-:Y:S01]  /*0150*/  LEA.HI R0, R3, R78, RZ, 0x5 ;  /* 0x0000004e03007211 */ /* 0x000fe200078f28ff */
[----:B------:R-:W-:Y:S01]  /*0160*/  IMAD R79, R76, -0x14, R78 ;  /* 0xffffffec4c4f7824 */ /* 0x000fe200078e024e */
[----:B------:R-:W-:Y:S02]  /*0170*/  IADD3 R5, R5, R7, RZ ;  /* 0x0000000705057210 */ /* 0x000fe40007ffe0ff */
[----:B------:R-:W-:Y:S02]  /*0180*/  IADD3.X R7, RZ, c[0x0][0x1dc], RZ, P0, !PT ;  /* 0x00007700ff077a10 */ /* 0x000fe400007fe4ff */
[----:B------:R-:W-:Y:S01]  /*0190*/  LEA.HI R4, P2, R5, R4, RZ, 0x1 ;  /* 0x0000000405047211 */ /* 0x000fe200078508ff */
[----:B0-----:R-:W-:Y:S01]  /*01a0*/  IMAD R76, R51, c[0x0][0x1fc], R76 ;  /* 0x00007f00334c7a24 */ /* 0x001fe200078e024c */
[----:B------:R-:W-:Y:S02]  /*01b0*/  SHF.R.S64 R2, R2, 0x1, R7 ;  /* 0x0000000102027819 */ /* 0x000fe40000001007 */
[----:B------:R-:W-:-:S02]  /*01c0*/  IADD3.X R5, RZ, R5, RZ, P2, !PT ;  /* 0x00000005ff057210 */ /* 0x000fc400017fe4ff */
[----:B------:R-:W-:Y:S02]  /*01d0*/  ISETP.GE.U32.AND P1, PT, R76, c[0x0][0x1e0], PT ;  /* 0x000078004c007a0c */ /* 0x000fe40003f26070 */
[----:B------:R-:W-:Y:S02]  /*01e0*/  SHF.R.S32.HI R49, RZ, 0x1f, R76 ;  /* 0x0000001fff317819 */ /* 0x000fe4000001144c */
[----:B------:R-:W-:Y:S02]  /*01f0*/  SHF.R.S32.HI R7, RZ, 0x1, R7 ;  /* 0x00000001ff077819 */ /* 0x000fe40000011407 */
[----:B------:R-:W-:Y:S02]  /*0200*/  ISETP.GE.AND.EX P1, PT, R49, c[0x0][0x1e4], PT, P1 ;  /* 0x0000790031007a0c */ /* 0x000fe40003f26310 */
[--C-:B------:R-:W-:Y:S02]  /*0210*/  SHF.R.S64 R3, R4, 0x1, R5.reuse ;  /* 0x0000000104037819 */ /* 0x100fe40000001005 */
[----:B------:R-:W-:-:S02]  /*0220*/  SHF.R.S32.HI R6, RZ, 0x1, R5 ;  /* 0x00000001ff067819 */ /* 0x000fc40000011405 */
[----:B------:R-:W-:Y:S02]  /*0230*/  SHF.R.S32.HI R0, RZ, 0x5, R0 ;  /* 0x00000005ff007819 */ /* 0x000fe40000011400 */
[----:B------:R-:W-:Y:S02]  /*0240*/  SHF.L.U32 R79, R79, 0x1, RZ ;  /* 0x000000014f4f7819 */ /* 0x000fe400000006ff */
[C---:B------:R-:W-:Y:S02]  /*0250*/  IADD3 R75, R76.reuse, 0x20, RZ ;  /* 0x000000204c4b7810 */ /* 0x040fe40007ffe0ff */
[C---:B------:R-:W-:Y:S02]  /*0260*/  IADD3 R74, R76.reuse, 0x40, RZ ;  /* 0x000000404c4a7810 */ /* 0x040fe40007ffe0ff */
[C---:B------:R-:W-:Y:S02]  /*0270*/  IADD3 R73, R76.reuse, 0x60, RZ ;  /* 0x000000604c497810 */ /* 0x040fe40007ffe0ff */
[----:B------:R-:W-:-:S02]  /*0280*/  IADD3 R72, R76, 0x80, RZ ;  /* 0x000000804c487810 */ /* 0x000fc40007ffe0ff */
[----:B------:R-:W-:Y:S02]  /*0290*/  IADD3 R71, R76, 0xa0, RZ ;  /* 0x000000a04c477810 */ /* 0x000fe40007ffe0ff */
[----:B------:R-:W-:Y:S02]  /*02a0*/  ISETP.LT.U32.AND P1, PT, R78, 0x280, !P1 ;  /* 0x000002804e00780c */ /* 0x000fe40004f21070 */
[C---:B------:R-:W-:Y:S02]  /*02b0*/  IADD3 R70, R76.reuse, 0xc0, RZ ;  /* 0x000000c04c467810 */ /* 0x040fe40007ffe0ff */
[----:B------:R-:W-:Y:S02]  /*02c0*/  IADD3 R69, R76, 0xe0, RZ ;  /* 0x000000e04c457810 */ /* 0x000fe40007ffe0ff */
[----:B------:R-:W-:Y:S02]  /*02d0*/  SHF.L.U64.HI R4, R2, 0x2, R7 ;  /* 0x0000000202047819 */ /* 0x000fe40000010207 */
[----:B-1----:R-:W-:-:S02]  /*02e0*/  SHF.L.U64.HI R5, R3, 0x2, R6 ;  /* 0x0000000203057819 */ /* 0x002fc40000010206 */
.L_x_128:
[----:B0-----:R-:W-:Y:S01]  /*02f0*/  IABS R9, c[0x0][0x1f0] ;  /* 0x00007c0000097a13 */ /* 0x001fe20000000000 */
[----:B------:R-:W-:Y:S01]  /*0300*/  CS2R R66, SRZ ;  /* 0x0000000000427805 */ /* 0x000fe2000001ff00 */
[----:B------:R-:W-:Y:S01]  /*0310*/  ISETP.GE.AND P4, PT, R77, RZ, PT ;  /* 0x000000ff4d00720c */ /* 0x000fe20003f86270 */
[----:B------:R-:W-:Y:S01]  /*0320*/  CS2R R64, SRZ ;  /* 0x0000000000407805 */ /* 0x000fe2000001ff00 */
[----:B------:R-:W0:Y:S01]  /*0330*/  I2F.RP R8, R9 ;  /* 0x0000000900087306 */ /* 0x000e220000209400 */
[----:B------:R-:W-:-:S07]  /*0340*/  SHF.R.S32.HI R48, RZ, 0x1f, R75 ;  /* 0x0000001fff307819 */ /* 0x000fce000001144b */
[----:B0-----:R-:W0:Y:S02]  /*0350*/  MUFU.RCP R8, R8 ;  /* 0x0000000800087308 */ /* 0x001e240000001000 */
[----:B0-----:R-:W-:-:S06]  /*0360*/  IADD3 R6, R8, 0xffffffe, RZ ;  /* 0x0ffffffe08067810 */ /* 0x001fcc0007ffe0ff */
[----:B------:R0:W1:Y:S02]  /*0370*/  F2I.FTZ.U32.TRUNC.NTZ R7, R6 ;  /* 0x0000000600077305 */ /* 0x000064000021f000 */
[----:B0-----:R-:W-:Y:S02]  /*0380*/  MOV R6, RZ ;  /* 0x000000ff00067202 */ /* 0x001fe40000000f00 */
[----:B-1----:R-:W-:-:S05]  /*0390*/  IADD3 R10, RZ, -R7, RZ ;  /* 0x80000007ff0a7210 */ /* 0x002fca0007ffe0ff */
[----:B------:R-:W-:Y:S01]  /*03a0*/  IMAD R11, R10, R9, RZ ;  /* 0x000000090a0b7224 */ /* 0x000fe200078e02ff */
[----:B------:R-:W-:-:S03]  /*03b0*/  IABS R10, R77 ;  /* 0x0000004d000a7213 */ /* 0x000fc60000000000 */
[----:B------:R-:W-:Y:S01]  /*03c0*/  IMAD.HI.U32 R7, R7, R11, R6 ;  /* 0x0000000b07077227 */ /* 0x000fe200078e0006 */
[----:B------:R-:W-:-:S04]  /*03d0*/  LOP3.LUT R6, R77, c[0x0][0x1f0], RZ, 0x3c, !PT ;  /* 0x00007c004d067a12 */ /* 0x000fc800078e3cff */
[----:B------:R-:W-:Y:S01]  /*03e0*/  ISETP.GE.AND P5, PT, R6, RZ, PT ;  /* 0x000000ff0600720c */ /* 0x000fe20003fa6270 */
[----:B------:R-:W-:Y:S01]  /*03f0*/  IMAD.HI.U32 R7, R7, R10, RZ ;  /* 0x0000000a07077227 */ /* 0x000fe200078e00ff */
[----:B------:R-:W-:-:S04]  /*0400*/  SHF.R.S32.HI R6, RZ, 0x1f, R74 ;  /* 0x0000001fff067819 */ /* 0x000fc8000001144a */
[----:B------:R-:W-:-:S05]  /*0410*/  IADD3 R8, -R7, RZ, RZ ;  /* 0x000000ff07087210 */ /* 0x000fca0007ffe1ff */
[----:B------:R-:W-:-:S05]  /*0420*/  IMAD R8, R9, R8, R10 ;  /* 0x0000000809087224 */ /* 0x000fca00078e020a */
[----:B------:R-:W-:-:S13]  /*0430*/  ISETP.GT.U32.AND P2, PT, R9, R8, PT ;  /* 0x000000080900720c */ /* 0x000fda0003f44070 */
[-C--:B------:R-:W-:Y:S02]  /*0440*/  @!P2 IADD3 R8, R8, -R9.reuse, RZ ;  /* 0x800000090808a210 */ /* 0x080fe40007ffe0ff */
[----:B------:R-:W-:Y:S02]  /*0450*/  @!P2 IADD3 R7, R7, 0x1, RZ ;  /* 0x000000010707a810 */ /* 0x000fe40007ffe0ff */
[CC--:B------:R-:W-:Y:S02]  /*0460*/  ISETP.GE.U32.AND P0, PT, R8.reuse, R9.reuse, PT ;  /* 0x000000090800720c */ /* 0x0c0fe40003f06070 */
[----:B------:R-:W-:Y:S02]  /*0470*/  ISETP.GT.U32.AND P3, PT, R9, R8, PT ;  /* 0x000000080900720c */ /* 0x000fe40003f64070 */
[----:B------:R-:W-:Y:S02]  /*0480*/  IADD3 R9, R8, -R9, RZ ;  /* 0x8000000908097210 */ /* 0x000fe40007ffe0ff */
[----:B------:R-:W-:-:S02]  /*0490*/  ISETP.NE.AND P2, PT, RZ, c[0x0][0x1f0], PT ;  /* 0x00007c00ff007a0c */ /* 0x000fc40003f45270 */
[----:B------:R-:W-:Y:S02]  /*04a0*/  SEL R8, R9, R8, !P3 ;  /* 0x0000000809087207 */ /* 0x000fe40005800000 */
[----:B------:R-:W-:Y:S02]  /*04b0*/  LOP3.LUT R9, RZ, c[0x0][0x1f0], RZ, 0x33, !PT ;  /* 0x00007c00ff097a12 */ /* 0x000fe400078e33ff */
[----:B------:R-:W-:Y:S02]  /*04c0*/  @!P4 IADD3 R8, -R8, RZ, RZ ;  /* 0x000000ff0808c210 */ /* 0x000fe40007ffe1ff */
[----:B------:R-:W-:Y:S02]  /*04d0*/  @P0 IADD3 R7, R7, 0x1, RZ ;  /* 0x0000000107070810 */ /* 0x000fe40007ffe0ff */
[----:B------:R-:W-:Y:S02]  /*04e0*/  SEL R81, R9, R8, !P2 ;  /* 0x0000000809517207 */ /* 0x000fe40005000000 */
[----:B------:R-:W-:-:S02]  /*04f0*/  @!P5 IADD3 R7, -R7, RZ, RZ ;  /* 0x000000ff0707d210 */ /* 0x000fc40007ffe1ff */
[----:B------:R-:W-:Y:S01]  /*0500*/  ISETP.GE.U32.AND P0, PT, R75, c[0x0][0x1e0], PT ;  /* 0x000078004b007a0c */ /* 0x000fe20003f06070 */
[----:B------:R-:W-:Y:S01]  /*0510*/  IMAD R26, R81, 0x28, RZ ;  /* 0x00000028511a7824 */ /* 0x000fe200078e02ff */
[----:B------:R-:W-:Y:S02]  /*0520*/  SEL R7, R9, R7, !P2 ;  /* 0x0000000709077207 */ /* 0x000fe40005000000 */
[----:B------:R-:W-:Y:S02]  /*0530*/  SHF.R.S32.HI R9, RZ, 0x1f, R79 ;  /* 0x0000001fff097819 */ /* 0x000fe4000001144f */
[----:B------:R-:W-:Y:S02]  /*0540*/  IADD3 R84, P2, R79, R26, RZ ;  /* 0x0000001a4f547210 */ /* 0x000fe40007f5e0ff */
[----:B------:R-:W-:Y:S02]  /*0550*/  ISETP.GE.AND.EX P0, PT, R48, c[0x0][0x1e4], PT, P0 ;  /* 0x0000790030007a0c */ /* 0x000fe40003f06300 */
[----:B------:R-:W-:-:S02]  /*0560*/  SHF.R.S32.HI R8, RZ, 0x1f, R7 ;  /* 0x0000001fff087819 */ /* 0x000fc40000011407 */
[----:B------:R-:W-:Y:S02]  /*0570*/  LEA.HI.X.SX32 R85, R26, R9, 0x1, P2 ;  /* 0x000000091a557211 */ /* 0x000fe400010f0eff */
[----:B------:R-:W-:Y:S01]  /*0580*/  ISETP.GT.U32.OR P2, PT, R78, 0x27f, P0 ;  /* 0x0000027f4e00780c */ /* 0x000fe20000744470 */
[----:B------:R-:W-:Y:S01]  /*0590*/  IMAD R8, R8, c[0x0][0x1e8], RZ ;  /* 0x00007a0008087a24 */ /* 0x000fe200078e02ff */
[----:B------:R-:W-:Y:S01]  /*05a0*/  ISETP.GE.U32.AND P3, PT, R74, c[0x0][0x1e0], PT ;  /* 0x000078004a007a0c */ /* 0x000fe20003f66070 */
[----:B------:R-:W-:-:S03]  /*05b0*/  IMAD.WIDE.U32 R84, R7, c[0x0][0x1e8], R84 ;  /* 0x00007a0007547a25 */ /* 0x000fc600078e0054 */
[----:B------:R-:W-:Y:S01]  /*05c0*/  ISETP.GE.AND.EX P3, PT, R6, c[0x0][0x1e4], PT, P3 ;  /* 0x0000790006007a0c */ /* 0x000fe20003f66330 */
[----:B------:R-:W-:Y:S01]  /*05d0*/  IMAD R87, R7, c[0x0][0x1ec], R8 ;  /* 0x00007b0007577a24 */ /* 0x000fe200078e0208 */
[-C--:B------:R-:W-:Y:S01]  /*05e0*/  @P1 MOV R86, R84.reuse ;  /* 0x0000005400561202 */ /* 0x080fe20000000f00 */
[----:B------:R-:W-:Y:S01]  /*05f0*/  @P1 IMAD R7, R49, c[0x0][0x1d8], RZ ;  /* 0x0000760031071a24 */ /* 0x000fe200078e02ff */
[----:B------:R-:W-:Y:S02]  /*0600*/  ISETP.GT.U32.OR P0, PT, R78, 0x27f, P3 ;  /* 0x0000027f4e00780c */ /* 0x000fe40001f04470 */
[----:B------:R-:W-:Y:S01]  /*0610*/  IADD3 R87, R85, R87, RZ ;  /* 0x0000005755577210 */ /* 0x000fe20007ffe0ff */
[----:B------:R-:W-:Y:S02]  /*0620*/  @!P2 IMAD R10, R48, c[0x0][0x1d8], RZ ;  /* 0x00007600300aaa24 */ /* 0x000fe400078e02ff */
[C---:B------:R-:W-:Y:S01]  /*0630*/  @P1 IMAD R7, R76.reuse, c[0x0][0x1dc], R7 ;  /* 0x000077004c071a24 */ /* 0x040fe200078e0207 */
[----:B------:R-:W-:Y:S01]  /*0640*/  @!P2 MOV R11, R87 ;  /* 0x00000057000ba202 */ /* 0x000fe20000000f00 */
[----:B------:R-:W-:Y:S01]  /*0650*/  @!P2 IMAD R13, R75, c[0x0][0x1dc], R10 ;  /* 0x000077004b0daa24 */ /* 0x000fe200078e020a */
[----:B------:R-:W-:Y:S01]  /*0660*/  @!P2 MOV R10, R84 ;  /* 0x00000054000aa202 */ /* 0x000fe20000000f00 */
[----:B------:R-:W-:-:S04]  /*0670*/  @P1 IMAD.WIDE.U32 R8, R76, c[0x0][0x1d8], R86 ;  /* 0x000076004c081a25 */ /* 0x000fc800078e0056 */
[----:B------:R-:W-:Y:S01]  /*0680*/  @!P2 IMAD.WIDE.U32 R10, R75, c[0x0][0x1d8], R10 ;  /* 0x000076004b0aaa25 */ /* 0x000fe200078e000a */
[----:B------:R-:W-:Y:S02]  /*0690*/  @P1 IADD3 R7, R9, R7, RZ ;  /* 0x0000000709071210 */ /* 0x000fe40007ffe0ff */
[----:B------:R-:W-:Y:S01]  /*06a0*/  @P1 SHF.L.U32 R15, R8, 0x1, RZ ;  /* 0x00000001080f1819 */ /* 0x000fe200000006ff */
[----:B------:R-:W-:Y:S01]  /*06b0*/  @!P0 IMAD R17, R6, c[0x0][0x1d8], RZ ;  /* 0x0000760006118a24 */ /* 0x000fe200078e02ff */
[----:B------:R-:W-:Y:S02]  /*06c0*/  @P1 SHF.L.U64.HI R18, R8, 0x1, R7 ;  /* 0x0000000108121819 */ /* 0x000fe40000010207 */
[----:B------:R-:W-:Y:S01]  /*06d0*/  @!P2 IADD3 R7, R11, R13, RZ ;  /* 0x0000000d0b07a210 */ /* 0x000fe20007ffe0ff */
[----:B------:R-:W-:Y:S01]  /*06e0*/  @!P0 IMAD R17, R74, c[0x0][0x1dc], R17 ;  /* 0x000077004a118a24 */ /* 0x000fe200078e0211 */
[C---:B------:R-:W-:Y:S02]  /*06f0*/  @!P2 SHF.L.U32 R11, R10.reuse, 0x1, RZ ;  /* 0x000000010a0ba819 */ /* 0x040fe400000006ff */
[----:B------:R-:W-:-:S02]  /*0700*/  @!P2 SHF.L.U64.HI R7, R10, 0x1, R7 ;  /* 0x000000010a07a819 */ /* 0x000fc40000010207 */
[C---:B------:R-:W-:Y:S02]  /*0710*/  @!P2 IADD3 R8, P3, R11.reuse, c[0x0][0x180], RZ ;  /* 0x000060000b08aa10 */ /* 0x040fe40007f7e0ff */
[----:B------:R-:W-:Y:S02]  /*0720*/  @!P2 IADD3 R10, P4, R11, c[0x0][0x178], RZ ;  /* 0x00005e000b0aaa10 */ /* 0x000fe40007f9e0ff */
[C---:B------:R-:W-:Y:S02]  /*0730*/  @!P2 IADD3.X R9, R7.reuse, c[0x0][0x184], RZ, P3, !PT ;  /* 0x000061000709aa10 */ /* 0x040fe40001ffe4ff */
[----:B------:R-:W-:Y:S02]  /*0740*/  @!P2 IADD3.X R11, R7, c[0x0][0x17c], RZ, P4, !PT ;  /* 0x00005f00070baa10 */ /* 0x000fe400027fe4ff */
[----:B------:R-:W-:Y:S01]  /*0750*/  ISETP.GE.U32.AND P4, PT, R73, c[0x0][0x1e0], PT ;  /* 0x0000780049007a0c */ /* 0x000fe20003f86070 */
[----:B------:R0:W5:Y:S01]  /*0760*/  @!P2 LDG.E R67, [R8.64] ;  /* 0x000000060843a981 */ /* 0x000162000c1e1900 */
[----:B------:R-:W-:-:S02]  /*0770*/  SHF.R.S32.HI R7, RZ, 0x1f, R73 ;  /* 0x0000001fff077819 */ /* 0x000fc40000011449 */
[----:B------:R-:W-:Y:S01]  /*0780*/  @!P0 MOV R12, R84 ;  /* 0x00000054000c8202 */ /* 0x000fe20000000f00 */
[----:B------:R1:W5:Y:S01]  /*0790*/  @!P2 LDG.E R64, [R10.64] ;  /* 0x000000060a40a981 */ /* 0x000362000c1e1900 */
[----:B------:R-:W-:Y:S02]  /*07a0*/  @!P0 MOV R13, R87 ;  /* 0x00000057000d8202 */ /* 0x000fe40000000f00 */
[----:B------:R-:W-:-:S03]  /*07b0*/  ISETP.GE.AND.EX P4, PT, R7, c[0x0][0x1e4], PT, P4 ;  /* 0x0000790007007a0c */ /* 0x000fc60003f86340 */
[----:B------:R-:W-:Y:S01]  /*07c0*/  @!P0 IMAD.WIDE.U32 R12, R74, c[0x0][0x1d8], R12 ;  /* 0x000076004a0c8a25 */ /* 0x000fe200078e000c */
[----:B------:R-:W-:-:S04]  /*07d0*/  ISETP.GT.U32.OR P4, PT, R78, 0x27f, P4 ;  /* 0x0000027f4e00780c */ /* 0x000fc80002784470 */
[----:B------:R-:W-:Y:S02]  /*07e0*/  @!P0 IADD3 R17, R13, R17, RZ ;  /* 0x000000110d118210 */ /* 0x000fe40007ffe0ff */
[C---:B------:R-:W-:Y:S02]  /*07f0*/  @!P0 SHF.L.U32 R16, R12.reuse, 0x1, RZ ;  /* 0x000000010c108819 */ /* 0x040fe400000006ff */
[----:B------:R-:W-:Y:S02]  /*0800*/  @!P0 SHF.L.U64.HI R17, R12, 0x1, R17 ;  /* 0x000000010c118819 */ /* 0x000fe40000010211 */
[C---:B------:R-:W-:Y:S02]  /*0810*/  @P1 IADD3 R14, P2, R15.reuse, c[0x0][0x180], RZ ;  /* 0x000060000f0e1a10 */ /* 0x040fe40007f5e0ff */
[----:B------:R-:W-:Y:S02]  /*0820*/  @P1 IADD3 R12, P3, R15, c[0x0][0x178], RZ ;  /* 0x00005e000f0c1a10 */ /* 0x000fe40007f7e0ff */
[----:B------:R-:W-:-:S02]  /*0830*/  ISETP.GE.U32.AND P5, PT, R72, c[0x0][0x1e0], PT ;  /* 0x0000780048007a0c */ /* 0x000fc40003fa6070 */
[----:B0-----:R-:W-:Y:S02]  /*0840*/  SHF.R.S32.HI R8, RZ, 0x1f, R72 ;  /* 0x0000001fff087819 */ /* 0x001fe40000011448 */
[C---:B------:R-:W-:Y:S02]  /*0850*/  @P1 IADD3.X R15, R18.reuse, c[0x0][0x184], RZ, P2, !PT ;  /* 0x00006100120f1a10 */ /* 0x040fe400017fe4ff */
[----:B------:R-:W-:Y:S01]  /*0860*/  @P1 IADD3.X R13, R18, c[0x0][0x17c], RZ, P3, !PT ;  /* 0x00005f00120d1a10 */ /* 0x000fe20001ffe4ff */
[----:B------:R-:W-:Y:S01]  /*0870*/  @!P4 IMAD R18, R7, c[0x0][0x1d8], RZ ;  /* 0x000076000712ca24 */ /* 0x000fe200078e02ff */
[----:B------:R-:W-:Y:S01]  /*0880*/  ISETP.GE.AND.EX P5, PT, R8, c[0x0][0x1e4], PT, P5 ;  /* 0x0000790008007a0c */ /* 0x000fe20003fa6350 */
[----:B------:R-:W-:Y:S01]  /*0890*/  CS2R R62, SRZ ;  /* 0x00000000003e7805 */ /* 0x000fe2000001ff00 */
[C---:B------:R-:W-:Y:S01]  /*08a0*/  @!P0 IADD3 R20, P2, R16.reuse, c[0x0][0x180], RZ ;  /* 0x0000600010148a10 */ /* 0x040fe20007f5e0ff */
[----:B------:R-:W-:Y:S01]  /*08b0*/  @!P4 IMAD R23, R73, c[0x0][0x1dc], R18 ;  /* 0x000077004917ca24 */ /* 0x000fe200078e0212 */
[----:B------:R-:W-:Y:S01]  /*08c0*/  @!P0 IADD3 R16, P6, R16, c[0x0][0x178], RZ ;  /* 0x00005e0010108a10 */ /* 0x000fe20007fde0ff */
[----:B------:R-:W-:Y:S01]  /*08d0*/  CS2R R60, SRZ ;  /* 0x00000000003c7805 */ /* 0x000fe2000001ff00 */
[----:B------:R-:W-:Y:S01]  /*08e0*/  @!P4 MOV R18, R84 ;  /* 0x000000540012c202 */ /* 0x000fe20000000f00 */
[----:B------:R0:W5:Y:S01]  /*08f0*/  @P1 LDG.E R65, [R12.64] ;  /* 0x000000060c411981 */ /* 0x000162000c1e1900 */
[----:B------:R-:W-:-:S02]  /*0900*/  @!P4 MOV R19, R87 ;  /* 0x000000570013c202 */ /* 0x000fc40000000f00 */
[----:B------:R-:W-:Y:S01]  /*0910*/  ISETP.GT.U32.OR P5, PT, R78, 0x27f, P5 ;  /* 0x0000027f4e00780c */ /* 0x000fe20002fa4470 */
[----:B------:R2:W5:Y:S01]  /*0920*/  @P1 LDG.E R66, [R14.64] ;  /* 0x000000060e421981 */ /* 0x000562000c1e1900 */
[C---:B------:R-:W-:Y:S02]  /*0930*/  @!P0 IADD3.X R21, R17.reuse, c[0x0][0x184], RZ, P2, !PT ;  /* 0x0000610011158a10 */ /* 0x040fe400017fe4ff */
[----:B------:R-:W-:Y:S01]  /*0940*/  @!P0 IADD3.X R17, R17, c[0x0][0x17c], RZ, P6, !PT ;  /* 0x00005f0011118a10 */ /* 0x000fe200037fe4ff */
[----:B------:R-:W-:Y:S01]  /*0950*/  @!P4 IMAD.WIDE.U32 R18, R73, c[0x0][0x1d8], R18 ;  /* 0x000076004912ca25 */ /* 0x000fe200078e0012 */
[----:B------:R-:W-:Y:S01]  /*0960*/  ISETP.GE.U32.AND P2, PT, R70, c[0x0][0x1e0], PT ;  /* 0x0000780046007a0c */ /* 0x000fe20003f46070 */
[----:B------:R3:W5:Y:S01]  /*0970*/  @!P0 LDG.E R62, [R20.64] ;  /* 0x00000006143e8981 */ /* 0x000762000c1e1900 */
[----:B------:R-:W-:Y:S02]  /*0980*/  ISETP.GE.U32.AND P6, PT, R69, c[0x0][0x1e0], PT ;  /* 0x0000780045007a0c */ /* 0x000fe40003fc6070 */
[----:B-1----:R-:W-:Y:S01]  /*0990*/  SHF.R.S32.HI R10, RZ, 0x1f, R70 ;  /* 0x0000001fff0a7819 */ /* 0x002fe20000011446 */
[----:B------:R1:W5:Y:S01]  /*09a0*/  @!P0 LDG.E R61, [R16.64] ;  /* 0x00000006103d8981 */ /* 0x000362000c1e1900 */
[----:B------:R-:W-:-:S02]  /*09b0*/  SHF.R.S32.HI R11, RZ, 0x1f, R69 ;  /* 0x0000001fff0b7819 */ /* 0x000fc40000011445 */
[----:B------:R-:W-:Y:S02]  /*09c0*/  ISETP.GE.U32.AND P3, PT, R71, c[0x0][0x1e0], PT ;  /* 0x0000780047007a0c */ /* 0x000fe40003f66070 */
[----:B------:R-:W-:Y:S02]  /*09d0*/  SHF.R.S32.HI R9, RZ, 0x1f, R71 ;  /* 0x0000001fff097819 */ /* 0x000fe40000011447 */
[----:B------:R-:W-:Y:S02]  /*09e0*/  ISETP.GE.AND.EX P2, PT, R10, c[0x0][0x1e4], PT, P2 ;  /* 0x000079000a007a0c */ /* 0x000fe40003f46320 */
[----:B------:R-:W-:Y:S02]  /*09f0*/  ISETP.GE.AND.EX P6, PT, R11, c[0x0][0x1e4], PT, P6 ;  /* 0x000079000b007a0c */ /* 0x000fe40003fc6360 */
[----:B------:R-:W-:Y:S02]  /*0a00*/  ISETP.GE.AND.EX P3, PT, R9, c[0x0][0x1e4], PT, P3 ;  /* 0x0000790009007a0c */ /* 0x000fe40003f66330 */
[----:B------:R-:W-:-:S02]  /*0a10*/  @!P4 IADD3 R19, R19, R23, RZ ;  /* 0x000000171313c210 */ /* 0x000fc40007ffe0ff */
[C---:B------:R-:W-:Y:S02]  /*0a20*/  ISETP.GT.U32.OR P2, PT, R78.reuse, 0x27f, P2 ;  /* 0x0000027f4e00780c */ /* 0x040fe40001744470 */
[C---:B------:R-:W-:Y:S02]  /*0a30*/  ISETP.GT.U32.OR P6, PT, R78.reuse, 0x27f, P6 ;  /* 0x0000027f4e00780c */ /* 0x040fe400037c4470 */
[----:B------:R-:W-:Y:S02]  /*0a40*/  ISETP.GT.U32.OR P3, PT, R78, 0x27f, P3 ;  /* 0x0000027f4e00780c */ /* 0x000fe40001f64470 */
[----:B------:R-:W-:Y:S01]  /*0a50*/  @!P4 SHF.L.U64.HI R38, R18, 0x1, R19 ;  /* 0x000000011226c819 */ /* 0x000fe20000010213 */
[----:B------:R-:W-:Y:S01]  /*0a60*/  @!P5 IMAD R19, R8, c[0x0][0x1d8], RZ ;  /* 0x000076000813da24 */ /* 0x000fe200078e02ff */
[----:B------:R-:W-:Y:S02]  /*0a70*/  @!P5 MOV R28, R84 ;  /* 0x00000054001cd202 */ /* 0x000fe40000000f00 */
[----:B------:R-:W-:Y:S01]  /*0a80*/  @!P5 MOV R29, R87 ;  /* 0x00000057001dd202 */ /* 0x000fe20000000f00 */
[----:B------:R-:W-:-:S04]  /*0a90*/  @!P5 IMAD R27, R72, c[0x0][0x1dc], R19 ;  /* 0x00007700481bda24 */ /* 0x000fc800078e0213 */
[----:B------:R-:W-:Y:S01]  /*0aa0*/  @!P5 IMAD.WIDE.U32 R28, R72, c[0x0][0x1d8], R28 ;  /* 0x00007600481cda25 */ /* 0x000fe200078e001c */
[----:B------:R-:W-:-:S03]  /*0ab0*/  @!P4 SHF.L.U32 R37, R18, 0x1, RZ ;  /* 0x000000011225c819 */ /* 0x000fc600000006ff */
[----:B------:R-:W-:Y:S01]  /*0ac0*/  @!P2 IMAD R23, R10, c[0x0][0x1d8], RZ ;  /* 0x000076000a17aa24 */ /* 0x000fe200078e02ff */
[----:B------:R-:W-:Y:S01]  /*0ad0*/  @!P5 IADD3 R27, R29, R27, RZ ;  /* 0x0000001b1d1bd210 */ /* 0x000fe20007ffe0ff */
[----:B------:R-:W-:Y:S01]  /*0ae0*/  @!P6 IMAD R22, R11, c[0x0][0x1d8], RZ ;  /* 0x000076000b16ea24 */ /* 0x000fe200078e02ff */
[-C--:B------:R-:W-:Y:S01]  /*0af0*/  @!P3 MOV R24, R84.reuse ;  /* 0x000000540018b202 */ /* 0x080fe20000000f00 */
[----:B------:R-:W-:Y:S01]  /*0b00*/  @!P3 IMAD R18, R9, c[0x0][0x1d8], RZ ;  /* 0x000076000912ba24 */ /* 0x000fe200078e02ff */
[----:B------:R-:W-:Y:S01]  /*0b10*/  @!P3 MOV R25, R87 ;  /* 0x000000570019b202 */ /* 0x000fe20000000f00 */
[----:B------:R-:W-:Y:S01]  /*0b20*/  @!P2 IMAD R33, R70, c[0x0][0x1dc], R23 ;  /* 0x000077004621aa24 */ /* 0x000fe200078e0217 */
[C---:B------:R-:W-:Y:S01]  /*0b30*/  @!P5 SHF.L.U32 R35, R28.reuse, 0x1, RZ ;  /* 0x000000011c23d819 */ /* 0x040fe200000006ff */
[----:B------:R-:W-:Y:S01]  /*0b40*/  @!P6 IMAD R39, R69, c[0x0][0x1dc], R22 ;  /* 0x000077004527ea24 */ /* 0x000fe200078e0216 */
[----:B------:R-:W-:Y:S02]  /*0b50*/  @!P5 SHF.L.U64.HI R36, R28, 0x1, R27 ;  /* 0x000000011c24d819 */ /* 0x000fe4000001021b */
[----:B------:R-:W-:Y:S01]  /*0b60*/  MOV R28, 0x8 ;  /* 0x00000008001c7802 */ /* 0x000fe20000000f00 */
[----:B------:R-:W-:Y:S01]  /*0b70*/  @!P3 IMAD R31, R71, c[0x0][0x1dc], R18 ;  /* 0x00007700471fba24 */ /* 0x000fe200078e0212 */
[----:B------:R-:W-:-:S02]  /*0b80*/  @!P2 MOV R22, R84 ;  /* 0x000000540016a202 */ /* 0x000fc40000000f00 */
[-C--:B------:R-:W-:Y:S01]  /*0b90*/  @!P2 MOV R23, R87.reuse ;  /* 0x000000570017a202 */ /* 0x080fe20000000f00 */
[----:B------:R-:W-:Y:S01]  /*0ba0*/  @!P3 IMAD.WIDE.U32 R24, R71, c[0x0][0x1d8], R24 ;  /* 0x000076004718ba25 */ /* 0x000fe200078e0018 */
[----:B------:R-:W-:Y:S02]  /*0bb0*/  @!P6 MOV R18, R84 ;  /* 0x000000540012e202 */ /* 0x000fe40000000f00 */
[----:B------:R-:W-:Y:S01]  /*0bc0*/  @!P6 MOV R19, R87 ;  /* 0x000000570013e202 */ /* 0x000fe20000000f00 */
[----:B------:R-:W-:Y:S01]  /*0bd0*/  IMAD.WIDE R28, R77, R28, c[0x0][0x198] ;  /* 0x000066004d1c7625 */ /* 0x000fe200078e021c */
[----:B------:R-:W-:-:S03]  /*0be0*/  @!P3 IADD3 R25, R25, R31, RZ ;  /* 0x0000001f1919b210 */ /* 0x000fc60007ffe0ff */
[----:B------:R-:W-:Y:S01]  /*0bf0*/  @!P2 IMAD.WIDE.U32 R22, R70, c[0x0][0x1d8], R22 ;  /* 0x000076004616aa25 */ /* 0x000fe200078e0016 */
[----:B0-----:R-:W4:Y:S03]  /*0c00*/  LDG.E.64 R12, [R28.64] ;  /* 0x000000061c0c7981 */ /* 0x001f26000c1e1b00 */
[----:B------:R-:W-:Y:S01]  /*0c10*/  @!P6 IMAD.WIDE.U32 R18, R69, c[0x0][0x1d8], R18 ;  /* 0x000076004512ea25 */ /* 0x000fe200078e0012 */
[----:B------:R-:W-:Y:S02]  /*0c20*/  @!P2 IADD3 R23, R23, R33, RZ ;  /* 0x000000211717a210 */ /* 0x000fe40007ffe0ff */
[C---:B------:R-:W-:Y:S02]  /*0c30*/  @!P3 SHF.L.U32 R33, R24.reuse, 0x1, RZ ;  /* 0x000000011821b819 */ /* 0x040fe400000006ff */
[----:B------:R-:W-:Y:S02]  /*0c40*/  @!P3 SHF.L.U64.HI R34, R24, 0x1, R25 ;  /* 0x000000011822b819 */ /* 0x000fe40000010219 */
[----:B------:R-:W-:-:S02]  /*0c50*/  @!P6 IADD3 R19, R19, R39, RZ ;  /* 0x000000271313e210 */ /* 0x000fc40007ffe0ff */
[C---:B------:R-:W-:Y:S02]  /*0c60*/  @!P4 IADD3 R24, P0, R37.reuse, c[0x0][0x180], RZ ;  /* 0x000060002518ca10 */ /* 0x040fe40007f1e0ff */
[C---:B------:R-:W-:Y:S02]  /*0c70*/  @!P6 SHF.L.U32 R27, R18.reuse, 0x1, RZ ;  /* 0x00000001121be819 */ /* 0x040fe400000006ff */
[----:B------:R-:W-:Y:S02]  /*0c80*/  @!P6 SHF.L.U64.HI R30, R18, 0x1, R19 ;  /* 0x00000001121ee819 */ /* 0x000fe40000010213 */
[----:B------:R-:W-:Y:S02]  /*0c90*/  @!P4 IADD3.X R25, R38, c[0x0][0x184], RZ, P0, !PT ;  /* 0x000061002619ca10 */ /* 0x000fe400007fe4ff */
[----:B------:R-:W-:Y:S02]  /*0ca0*/  @!P4 IADD3 R18, P0, R37, c[0x0][0x178], RZ ;  /* 0x00005e002512ca10 */ /* 0x000fe40007f1e0ff */
[----:B------:R-:W-:Y:S01]  /*0cb0*/  @!P2 SHF.L.U32 R31, R22, 0x1, RZ ;  /* 0x00000001161fa819 */ /* 0x000fe200000006ff */
[----:B------:R0:W5:Y:S01]  /*0cc0*/  @!P4 LDG.E R63, [R24.64] ;  /* 0x00000006183fc981 */ /* 0x000162000c1e1900 */
[----:B------:R-:W-:-:S02]  /*0cd0*/  @!P4 IADD3.X R19, R38, c[0x0][0x17c], RZ, P0, !PT ;  /* 0x00005f002613ca10 */ /* 0x000fc400007fe4ff */
[C---:B---3--:R-:W-:Y:S02]  /*0ce0*/  @!P5 IADD3 R20, P0, R35.reuse, c[0x0][0x180], RZ ;  /* 0x000060002314da10 */ /* 0x048fe40007f1e0ff */
[----:B------:R-:W-:Y:S01]  /*0cf0*/  @!P2 SHF.L.U64.HI R32, R22, 0x1, R23 ;  /* 0x000000011620a819 */ /* 0x000fe20000010217 */
[----:B------:R3:W5:Y:S01]  /*0d00*/  @!P4 LDG.E R60, [R18.64] ;  /* 0x00000006123cc981 */ /* 0x000762000c1e1900 */
[C---:B------:R-:W-:Y:S02]  /*0d10*/  @!P5 IADD3.X R21, R36.reuse, c[0x0][0x184], RZ, P0, !PT ;  /* 0x000061002415da10 */ /* 0x040fe400007fe4ff */
[----:B------:R-:W-:Y:S02]  /*0d20*/  @!P5 IADD3 R22, P0, R35, c[0x0][0x178], RZ ;  /* 0x00005e002316da10 */ /* 0x000fe40007f1e0ff */
[----:B--2---:R-:W-:Y:S02]  /*0d30*/  @!P3 IADD3 R14, P4, R33, c[0x0][0x178], RZ ;  /* 0x00005e00210eba10 */ /* 0x004fe40007f9e0ff */
[----:B------:R-:W-:-:S02]  /*0d40*/  @!P5 IADD3.X R23, R36, c[0x0][0x17c], RZ, P0, !PT ;  /* 0x00005f002417da10 */ /* 0x000fc400007fe4ff */
[----:B0-----:R-:W-:Y:S01]  /*0d50*/  @!P3 IADD3 R24, P0, R33, c[0x0][0x180], RZ ;  /* 0x000060002118ba10 */ /* 0x001fe20007f1e0ff */
[----:B------:R-:W-:Y:S01]  /*0d60*/  CS2R R58, SRZ ;  /* 0x00000000003a7805 */ /* 0x000fe2000001ff00 */
[----:B------:R-:W-:Y:S01]  /*0d70*/  CS2R R56, SRZ ;  /* 0x0000000000387805 */ /* 0x000fe2000001ff00 */
[C---:B------:R-:W-:Y:S02]  /*0d80*/  @!P3 IADD3.X R15, R34.reuse, c[0x0][0x17c], RZ, P4, !PT ;  /* 0x00005f00220fba10 */ /* 0x040fe400027fe4ff */
[----:B------:R-:W-:Y:S02]  /*0d90*/  @!P3 IADD3.X R25, R34, c[0x0][0x184], RZ, P0, !PT ;  /* 0x000061002219ba10 */ /* 0x000fe400007fe4ff */
[----:B------:R0:W5:Y:S01]  /*0da0*/  @!P5 LDG.E R58, [R20.64] ;  /* 0x00000006143ad981 */ /* 0x000162000c1e1900 */
[----:B---3--:R-:W-:-:S03]  /*0db0*/  @!P6 IADD3 R18, P4, R27, c[0x0][0x178], RZ ;  /* 0x00005e001b12ea10 */ /* 0x008fc60007f9e0ff */
[----:B------:R2:W5:Y:S04]  /*0dc0*/  @!P5 LDG.E R57, [R22.64] ;  /* 0x000000061639d981 */ /* 0x000568000c1e1900 */
[----:B------:R4:W5:Y:S04]  /*0dd0*/  @!P3 LDG.E R59, [R24.64] ;  /* 0x00000006183bb981 */ /* 0x000968000c1e1900 */
[----:B------:R3:W5:Y:S01]  /*0de0*/  @!P3 LDG.E R56, [R14.64] ;  /* 0x000000060e38b981 */ /* 0x000762000c1e1900 */
[----:B0-----:R-:W-:Y:S02]  /*0df0*/  @!P6 IADD3 R20, P3, R27, c[0x0][0x180], RZ ;  /* 0x000060001b14ea10 */ /* 0x001fe40007f7e0ff */
[----:B--2---:R-:W-:Y:S01]  /*0e00*/  @!P2 IADD3 R22, P0, R31, c[0x0][0x178], RZ ;  /* 0x00005e001f16aa10 */ /* 0x004fe20007f1e0ff */
[----:B------:R-:W-:Y:S01]  /*0e10*/  CS2R R54, SRZ ;  /* 0x0000000000367805 */ /* 0x000fe2000001ff00 */
[----:B------:R-:W-:Y:S01]  /*0e20*/  CS2R R52, SRZ ;  /* 0x0000000000347805 */ /* 0x000fe2000001ff00 */
[----:B------:R-:W-:-:S02]  /*0e30*/  @!P6 IADD3.X R21, R30, c[0x0][0x184], RZ, P3, !PT ;  /* 0x000061001e15ea10 */ /* 0x000fc40001ffe4ff */
[----:B------:R-:W-:Y:S02]  /*0e40*/  @!P2 IADD3.X R23, R32, c[0x0][0x17c], RZ, P0, !PT ;  /* 0x00005f002017aa10 */ /* 0x000fe400007fe4ff */
[----:B------:R-:W-:Y:S01]  /*0e50*/  @!P6 IADD3.X R19, R30, c[0x0][0x17c], RZ, P4, !PT ;  /* 0x00005f001e13ea10 */ /* 0x000fe200027fe4ff */
[----:B------:R0:W5:Y:S04]  /*0e60*/  @!P6 LDG.E R55, [R20.64] ;  /* 0x000000061437e981 */ /* 0x000168000c1e1900 */
[----:B------:R0:W5:Y:S04]  /*0e70*/  @!P2 LDG.E R53, [R22.64] ;  /* 0x000000061635a981 */ /* 0x000168000c1e1900 */
[----:B------:R0:W5:Y:S01]  /*0e80*/  @!P6 LDG.E R52, [R18.64] ;  /* 0x000000061234e981 */ /* 0x000162000c1e1900 */
[----:B-1----:R-:W-:Y:S01]  /*0e90*/  @!P2 IADD3 R16, P5, R31, c[0x0][0x180], RZ ;  /* 0x000060001f10aa10 */ /* 0x002fe20007fbe0ff */
[----:B------:R-:W-:Y:S03]  /*0ea0*/  BSSY B0, `(.L_x_78) ;  /* 0x0000015000007945 */ /* 0x000fe60003800000 */
[----:B------:R-:W-:Y:S01]  /*0eb0*/  @!P2 IADD3.X R17, R32, c[0x0][0x184], RZ, P5, !PT ;  /* 0x000061002011aa10 */ /* 0x000fe20002ffe4ff */
[----:B---3--:R-:W-:-:S04]  /*0ec0*/  CS2R R14, SRZ ;  /* 0x00000000000e7805 */ /* 0x008fc8000001ff00 */
[----:B------:R1:W5:Y:S02]  /*0ed0*/  @!P2 LDG.E R54, [R16.64] ;  /* 0x000000061036a981 */ /* 0x000364000c1e1900 */
[----:B-1----:R-:W-:Y:S01]  /*0ee0*/  CS2R R16, SRZ ;  /* 0x0000000000107805 */ /* 0x002fe2000001ff00 */
[----:B----4-:R-:W-:-:S05]  /*0ef0*/  FFMA.FTZ R24, -R12, R12, R13 ;  /* 0x0000000c0c187223 */ /* 0x010fca000001010d */
[----:B------:R-:W-:Y:S02]  /*0f00*/  FSETP.GTU.FTZ.AND P0, PT, R24, RZ, PT ;  /* 0x000000ff1800720b */ /* 0x000fe40003f1c000 */
[----:B------:R-:W-:-:S11]  /*0f10*/  MOV R13, 0x3f800000 ;  /* 0x3f800000000d7802 */ /* 0x000fd60000000f00 */
[----:B------:R-:W-:-:S04]  /*0f20*/  @P0 FADD.FTZ R24, R24, c[0x0][0x1a0] ;  /* 0x0000680018180621 */ /* 0x000fc80000010000 */
[----:B------:R0:W1:Y:S01]  /*0f30*/  @P0 MUFU.RSQ R13, R24 ;  /* 0x00000018000d0308 */ /* 0x0000620000001400 */
[----:B------:R-:W-:-:S13]  /*0f40*/  ISETP.GT.U32.AND P0, PT, R78, 0x27f, PT ;  /* 0x0000027f4e00780c */ /* 0x000fda0003f04070 */
        /* <DEDUP_REMOVED lines=10> */
.L_x_79:
[----:B0-----:R-:W-:Y:S05]  /*0ff0*/  BSYNC B0 ;  /* 0x0000000000007941 */ /* 0x001fea0003800000 */
.L_x_78:
[----:B------:R-:W-:Y:S02]  /*1000*/  ISETP.NE.AND P5, PT, RZ, UR9, PT ;  /* 0x00000009ff007c0c */ /* 0x000fe4000bfa5270 */
[--C-:B-----5:R-:W-:Y:S02]  /*1010*/  PRMT R19, RZ, 0x5410, R66.reuse ;  /* 0x00005410ff137816 */ /* 0x120fe40000000042 */
[----:B------:R-:W-:Y:S02]  /*1020*/  PRMT R21, RZ, 0x7610, R66 ;  /* 0x00007610ff157816 */ /* 0x000fe40000000042 */
[----:B------:R-:W-:Y:S01]  /*1030*/  PRMT R23, RZ, 0x5410, R67 ;  /* 0x00005410ff177816 */ /* 0x000fe20000000043 */
[C---:B------:R-:W-:Y:S01]  /*1040*/  FADD.FTZ R18, -R12.reuse, R19 ;  /* 0x000000130c127221 */ /* 0x040fe20000010100 */
[----:B------:R-:W-:Y:S01]  /*1050*/  PRMT R35, RZ, 0x5410, R65 ;  /* 0x00005410ff237816 */ /* 0x000fe20000000041 */
[C---:B------:R-:W-:Y:S01]  /*1060*/  FADD.FTZ R30, -R12.reuse, R21 ;  /* 0x000000150c1e7221 */ /* 0x040fe20000010100 */
[----:B------:R-:W-:Y:S01]  /*1070*/  PRMT R34, RZ, 0x7610, R65 ;  /* 0x00007610ff227816 */ /* 0x000fe20000000041 */
[----:B------:R-:W-:Y:S01]  /*1080*/  FADD.FTZ R28, -R12, R23 ;  /* 0x000000170c1c7221 */ /* 0x000fe20000010100 */
[----:B------:R-:W-:Y:S01]  /*1090*/  PRMT R29, RZ, 0x7610, R67 ;  /* 0x00007610ff1d7816 */ /* 0x000fe20000000043 */
[-C--:B-1----:R-:W-:Y:S01]  /*10a0*/  FMUL.FTZ R31, R18, R13.reuse ;  /* 0x0000000d121f7220 */ /* 0x082fe20000410000 */
[--C-:B------:R-:W-:Y:S01]  /*10b0*/  PRMT R33, RZ, 0x5410, R64.reuse ;  /* 0x00005410ff217816 */ /* 0x100fe20000000040 */
[----:B------:R-:W-:Y:S01]  /*10c0*/  FMUL.FTZ R30, R30, R13 ;  /* 0x0000000d1e1e7220 */ /* 0x000fe20000410000 */
        /* <DEDUP_REMOVED lines=20> */
.L_x_80:
[----:B------:R-:W-:Y:S02]  /*1210*/  FMUL.FTZ R18, R35, R14 ;  /* 0x0000000e23127220 */ /* 0x000fe40000410000 */
[----:B------:R-:W-:Y:S02]  /*1220*/  FADD.FTZ R22, -R12, R29 ;  /* 0x0000001d0c167221 */ /* 0x000fe40000010100 */
[----:B------:R-:W-:Y:S02]  /*1230*/  FMUL.FTZ R29, R28, R13 ;  /* 0x0000000d1c1d7220 */ /* 0x000fe40000410000 */
[----:B------:R-:W-:Y:S02]  /*1240*/  FMUL.FTZ R20, R34, R15 ;  /* 0x0000000f22147220 */ /* 0x000fe40000410000 */
[----:B------:R-:W-:-:S02]  /*1250*/  FFMA.FTZ R19, R31, R18, RZ ;  /* 0x000000121f137223 */ /* 0x000fc400000100ff */
[----:B------:R-:W-:Y:S02]  /*1260*/  FADD.FTZ R21, RZ, R18 ;  /* 0x00000012ff157221 */ /* 0x000fe40000010000 */
[----:B------:R-:W-:Y:S01]  /*1270*/  FMUL.FTZ R28, R22, R13 ;  /* 0x0000000d161c7220 */ /* 0x000fe20000410000 */
        /* <DEDUP_REMOVED lines=19> */
.L_x_81:
[----:B------:R-:W-:Y:S01]  /*13b0*/  FFMA.FTZ R19, R30, R20, R19 ;  /* 0x000000141e137223 */ /* 0x000fe20000010013 */
[--C-:B------:R-:W-:Y:S01]  /*13c0*/  PRMT R23, RZ, 0x5410, R62.reuse ;  /* 0x00005410ff177816 */ /* 0x100fe2000000003e */
[----:B------:R-:W-:Y:S01]  /*13d0*/  FMUL.FTZ R18, R33, R14 ;  /* 0x0000000e21127220 */ /* 0x000fe20000410000 */
[----:B------:R-:W-:Y:S01]  /*13e0*/  PRMT R25, RZ, 0x7610, R62 ;  /* 0x00007610ff197816 */ /* 0x000fe2000000003e */
[----:B------:R-:W-:Y:S01]  /*13f0*/  FADD.FTZ R21, R20, R21 ;  /* 0x0000001514157221 */ /* 0x000fe20000010000 */
[----:B------:R-:W-:Y:S01]  /*1400*/  PRMT R27, RZ, 0x5410, R61 ;  /* 0x00005410ff1b7816 */ /* 0x000fe2000000003d */
[----:B------:R-:W-:Y:S01]  /*1410*/  FFMA.FTZ R19, R29, R18, R19 ;  /* 0x000000121d137223 */ /* 0x000fe20000010013 */
[----:B------:R-:W-:Y:S01]  /*1420*/  PRMT R26, RZ, 0x7610, R61 ;  /* 0x00007610ff1a7816 */ /* 0x000fe2000000003d */
[----:B------:R-:W-:-:S02]  /*1430*/  FADD.FTZ R21, R21, R18 ;  /* 0x0000001215157221 */ /* 0x000fc40000010000 */
[C---:B------:R-:W-:Y:S02]  /*1440*/  FADD.FTZ R18, -R12.reuse, R23 ;  /* 0x000000170c127221 */ /* 0x040fe40000010100 */
[----:B------:R-:W-:Y:S02]  /*1450*/  FADD.FTZ R24, -R12, R25 ;  /* 0x000000190c187221 */ /* 0x000fe40000010100 */
[----:B------:R-:W-:Y:S02]  /*1460*/  FMUL.FTZ R25, R18, R13 ;  /* 0x0000000d12197220 */ /* 0x000fe40000410000 */
[----:B------:R-:W-:Y:S02]  /*1470*/  FMUL.FTZ R18, R32, R15 ;  /* 0x0000000f20127220 */ /* 0x000fe40000410000 */
[----:B------:R-:W-:Y:S01]  /*1480*/  FMUL.FTZ R24, R24, R13 ;  /* 0x0000000d18187220 */ /* 0x000fe20000410000 */
        /* <DEDUP_REMOVED lines=19> */
.L_x_82:
[----:B------:R-:W-:Y:S01]  /*15c0*/  FMUL.FTZ R20, R27, R14 ;  /* 0x0000000e1b147220 */ /* 0x000fe20000410000 */
[----:B------:R-:W-:Y:S01]  /*15d0*/  PRMT R37, RZ, 0x7610, R63 ;  /* 0x00007610ff257816 */ /* 0x000fe2000000003f */
[----:B------:R-:W-:Y:S01]  /*15e0*/  FADD.FTZ R21, R18, R21 ;  /* 0x0000001512157221 */ /* 0x000fe20000010000 */
[--C-:B------:R-:W-:Y:S01]  /*15f0*/  PRMT R23, RZ, 0x5410, R60.reuse ;  /* 0x00005410ff177816 */ /* 0x100fe2000000003c */
[----:B------:R-:W-:Y:S01]  /*1600*/  FFMA.FTZ R19, R28, R18, R19 ;  /* 0x000000121c137223 */ /* 0x000fe20000010013 */
[----:B------:R-:W-:Y:S01]  /*1610*/  PRMT R22, RZ, 0x7610, R60 ;  /* 0x00007610ff167816 */ /* 0x000fe2000000003c */
[----:B------:R-:W-:Y:S01]  /*1620*/  FADD.FTZ R18, R21, R20 ;  /* 0x0000001415127221 */ /* 0x000fe20000010000 */
[----:B------:R-:W-:Y:S01]  /*1630*/  PRMT R21, RZ, 0x5410, R63 ;  /* 0x00005410ff157816 */ /* 0x000fe2000000003f */
[----:B------:R-:W-:-:S02]  /*1640*/  FFMA.FTZ R19, R25, R20, R19 ;  /* 0x0000001419137223 */ /* 0x000fc40000010013 */
[C---:B------:R-:W-:Y:S02]  /*1650*/  FADD.FTZ R36, -R12.reuse, R37 ;  /* 0x000000250c247221 */ /* 0x040fe40000010100 */
[----:B------:R-:W-:Y:S02]  /*1660*/  FADD.FTZ R20, -R12, R21 ;  /* 0x000000150c147221 */ /* 0x000fe40000010100 */
[----:B------:R-:W-:Y:S02]  /*1670*/  FMUL.FTZ R37, R26, R15 ;  /* 0x0000000f1a257220 */ /* 0x000fe40000410000 */
[-C--:B------:R-:W-:Y:S02]  /*1680*/  FMUL.FTZ R21, R20, R13.reuse ;  /* 0x0000000d14157220 */ /* 0x080fe40000410000 */
        /* <DEDUP_REMOVED lines=20> */
.L_x_83:
[----:B------:R-:W-:Y:S01]  /*17d0*/  FFMA.FTZ R19, R24, R37, R19 ;  /* 0x0000002518137223 */ /* 0x000fe20000010013 */
[----:B------:R-:W-:Y:S01]  /*17e0*/  PRMT R41, RZ, 0x7610, R58 ;  /* 0x00007610ff297816 */ /* 0x000fe2000000003a */
[----:B------:R-:W-:Y:S01]  /*17f0*/  FMUL.FTZ R36, R23, R14 ;  /* 0x0000000e17247220 */ /* 0x000fe20000410000 */
[--C-:B------:R-:W-:Y:S01]  /*1800*/  PRMT R39, RZ, 0x5410, R57.reuse ;  /* 0x00005410ff277816 */ /* 0x100fe20000000039 */
[----:B------:R-:W-:Y:S01]  /*1810*/  FADD.FTZ R37, R37, R18 ;  /* 0x0000001225257221 */ /* 0x000fe20000010000 */
[----:B------:R-:W-:Y:S01]  /*1820*/  PRMT R38, RZ, 0x7610, R57 ;  /* 0x00007610ff267816 */ /* 0x000fe20000000039 */
[----:B------:R-:W-:Y:S02]  /*1830*/  FFMA.FTZ R19, R21, R36, R19 ;  /* 0x0000002415137223 */ /* 0x000fe40000010013 */
[----:B------:R-:W-:Y:S01]  /*1840*/  FADD.FTZ R18, R37, R36 ;  /* 0x0000002425127221 */ /* 0x000fe20000010000 */
[----:B------:R-:W-:Y:S01]  /*1850*/  PRMT R37, RZ, 0x5410, R58 ;  /* 0x00005410ff257816 */ /* 0x000fe2000000003a */
[----:B------:R-:W-:-:S02]  /*1860*/  FADD.FTZ R40, -R12, R41 ;  /* 0x000000290c287221 */ /* 0x000fc40000010100 */
[----:B------:R-:W-:Y:S02]  /*1870*/  FMUL.FTZ R41, R22, R15 ;  /* 0x0000000f16297220 */ /* 0x000fe40000410000 */
[----:B------:R-:W-:-:S04]  /*1880*/  FADD.FTZ R36, -R12, R37 ;  /* 0x000000250c247221 */ /* 0x000fc80000010100 */
[-C--:B------:R-:W-:Y:S02]  /*1890*/  FMUL.FTZ R37, R36, R13.reuse ;  /* 0x0000000d24257220 */ /* 0x080fe40000410000 */
        /* <DEDUP_REMOVED lines=20> */
.L_x_84:
[----:B------:R-:W-:Y:S01]  /*19e0*/  FFMA.FTZ R19, R20, R41, R19 ;  /* 0x0000002914137223 */ /* 0x000fe20000010013 */
[----:B------:R-:W-:Y:S01]  /*19f0*/  PRMT R45, RZ, 0x7610, R59 ;  /* 0x00007610ff2d7816 */ /* 0x000fe2000000003b */
[----:B------:R-:W-:Y:S01]  /*1a00*/  FMUL.FTZ R40, R39, R14 ;  /* 0x0000000e27287220 */ /* 0x000fe20000410000 */
[----:B------:R-:W-:Y:S01]  /*1a10*/  PRMT R43, RZ, 0x5410, R56 ;  /* 0x00005410ff2b7816 */ /* 0x000fe20000000038 */
[----:B------:R-:W-:Y:S02]  /*1a20*/  FADD.FTZ R41, R41, R18 ;  /* 0x0000001229297221 */ /* 0x000fe40000010000 */
[----:B------:R-:W-:Y:S02]  /*1a30*/  FADD.FTZ R44, -R12, R45 ;  /* 0x0000002d0c2c7221 */ /* 0x000fe40000010100 */
[----:B------:R-:W-:Y:S01]  /*1a40*/  FADD.FTZ R18, R41, R40 ;  /* 0x0000002829127221 */ /* 0x000fe20000010000 */
[----:B------:R-:W-:Y:S01]  /*1a50*/  PRMT R41, RZ, 0x5410, R59 ;  /* 0x00005410ff297816 */ /* 0x000fe2000000003b */
[----:B------:R-:W-:Y:S01]  /*1a60*/  FFMA.FTZ R19, R37, R40, R19 ;  /* 0x0000002825137223 */ /* 0x000fe20000010013 */
[----:B------:R-:W-:Y:S01]  /*1a70*/  PRMT R40, RZ, 0x7610, R56 ;  /* 0x00007610ff287816 */ /* 0x000fe20000000038 */
[----:B------:R-:W-:-:S02]  /*1a80*/  FMUL.FTZ R45, R38, R15 ;  /* 0x0000000f262d7220 */ /* 0x000fc40000410000 */
        /* <DEDUP_REMOVED lines=22> */
.L_x_85:
[----:B------:R-:W-:Y:S01]  /*1bf0*/  FFMA.FTZ R19, R36, R45, R19 ;  /* 0x0000002d24137223 */ /* 0x000fe20000010013 */
[----:B------:R-:W-:Y:S01]  /*1c00*/  PRMT R46, RZ, 0x7610, R53 ;  /* 0x00007610ff2e7816 */ /* 0x000fe20000000035 */
[----:B------:R-:W-:Y:S02]  /*1c10*/  FMUL.FTZ R44, R43, R14 ;  /* 0x0000000e2b2c7220 */ /* 0x000fe40000410000 */
[----:B------:R-:W-:Y:S02]  /*1c20*/  FADD.FTZ R47, R45, R18 ;  /* 0x000000122d2f7221 */ /* 0x000fe40000010000 */
[----:B------:R-:W-:Y:S02]  /*1c30*/  FMUL.FTZ R45, R40, R15 ;  /* 0x0000000f282d7220 */ /* 0x000fe40000410000 */
[----:B------:R-:W-:-:S02]  /*1c40*/  FFMA.FTZ R19, R41, R44, R19 ;  /* 0x0000002c29137223 */ /* 0x000fc40000010013 */
[----:B------:R-:W-:Y:S01]  /*1c50*/  FADD.FTZ R44, R47, R44 ;  /* 0x0000002c2f2c7221 */ /* 0x000fe20000010000 */
[----:B------:R-:W-:Y:S01]  /*1c60*/  PRMT R47, RZ, 0x7610, R54 ;  /* 0x00007610ff2f7816 */ /* 0x000fe20000000036 */
[----:B------:R-:W-:Y:S02]  /*1c70*/  FFMA.FTZ R18, R42, R45, R19 ;  /* 0x0000002d2a127223 */ /* 0x000fe40000010013 */
[----:B------:R-:W-:Y:S01]  /*1c80*/  FADD.FTZ R19, R45, R44 ;  /* 0x0000002c2d137221 */ /* 0x000fe20000010000 */
[----:B------:R-:W-:Y:S01]  /*1c90*/  PRMT R45, RZ, 0x5410, R54 ;  /* 0x00005410ff2d7816 */ /* 0x000fe20000000036 */
[----:B------:R-:W-:Y:S01]  /*1ca0*/  FADD.FTZ R80, -R12, R47 ;  /* 0x0000002f0c507221 */ /* 0x000fe20000010100 */
[----:B------:R-:W-:-:S03]  /*1cb0*/  PRMT R47, RZ, 0x5410, R53 ;  /* 0x00005410ff2f7816 */ /* 0x000fc60000000035 */
        /* <DEDUP_REMOVED lines=21> */
[----:B------:R-:W-:Y:S02]  /*1e10*/  FMUL.FTZ R46, R46, R91 ;  /* 0x0000005b2e2e7220 */ /* 0x000fe40000410000 */
.L_x_86:
[----:B------:R-:W-:-:S04]  /*1e20*/  FMUL.FTZ R80, R47, R14 ;  /* 0x0000000e2f507220 */ /* 0x000fc80000410000 */
[----:B------:R-:W-:Y:S02]  /*1e30*/  FFMA.FTZ R83, R45, R80, R18 ;  /* 0x000000502d537223 */ /* 0x000fe40000010012 */
[----:B------:R-:W-:Y:S02]  /*1e40*/  FADD.FTZ R80, R19, R80 ;  /* 0x0000005013507221 */ /* 0x000fe40000010000 */
[----:B------:R-:W-:-:S04]  /*1e50*/  FMUL.FTZ R19, R46, R15 ;  /* 0x0000000f2e137220 */ /* 0x000fc80000410000 */
[----:B------:R-:W-:Y:S01]  /*1e60*/  FFMA.FTZ R18, R44, R19, R83 ;  /* 0x000000132c127223 */ /* 0x000fe20000010053 */
[----:B------:R-:W-:Y:S01]  /*1e70*/  PRMT R83, RZ, 0x5410, R55 ;  /* 0x00005410ff537816 */ /* 0x000fe20000000037 */
[----:B------:R-:W-:-:S04]  /*1e80*/  FADD.FTZ R19, R19, R80 ;  /* 0x0000005013137221 */ /* 0x000fc80000010000 */
[----:B------:R-:W-:Y:S01]  /*1e90*/  FADD.FTZ R80, -R12, R83 ;  /* 0x000000530c507221 */ /* 0x000fe20000010100 */
[----:B------:R-:W-:-:S03]  /*1ea0*/  PRMT R83, RZ, 0x7610, R55 ;  /* 0x00007610ff537816 */ /* 0x000fc60000000037 */
[----:B------:R-:W-:Y:S02]  /*1eb0*/  FMUL.FTZ R89, R80, R13 ;  /* 0x0000000d50597220 */ /* 0x000fe40000410000 */
[----:B------:R-:W-:Y:S01]  /*1ec0*/  FADD.FTZ R82, -R12, R83 ;  /* 0x000000530c527221 */ /* 0x000fe20000010100 */
[----:B------:R-:W-:-:S03]  /*1ed0*/  PRMT R83, RZ, 0x5410, R52 ;  /* 0x00005410ff537816 */ /* 0x000fc60000000034 */
[----:B------:R-:W-:Y:S01]  /*1ee0*/  FMUL.FTZ R80, R82, R13 ;  /* 0x0000000d52507220 */ /* 0x000fe20000410000 */
[----:B------:R-:W-:Y:S01]  /*1ef0*/  PRMT R82, RZ, 0x7610, R52 ;  /* 0x00007610ff527816 */ /* 0x000fe20000000034 */
        /* <DEDUP_REMOVED lines=19> */
.L_x_87:
[----:B------:R-:W-:Y:S01]  /*2030*/  FMUL.FTZ R88, R83, R14 ;  /* 0x0000000e53587220 */ /* 0x000fe20000410000 */
[C---:B------:R-:W-:Y:S01]  /*2040*/  ISETP.GT.AND P0, PT, R50.reuse, 0x1e, PT ;  /* 0x0000001e3200780c */ /* 0x040fe20003f04270 */
[----:B------:R-:W-:Y:S01]  /*2050*/  FFMA.FTZ R90, R31, R35, RZ ;  /* 0x000000231f5a7223 */ /* 0x000fe200000100ff */
[----:B------:R-:W-:Y:S01]  /*2060*/  ISETP.NE.AND P3, PT, R50, RZ, PT ;  /* 0x000000ff3200720c */ /* 0x000fe20003f65270 */
[----:B------:R-:W-:Y:S01]  /*2070*/  FFMA.FTZ R91, R89, R88, R18 ;  /* 0x00000058595b7223 */ /* 0x000fe20000010012 */
[----:B------:R-:W-:Y:S01]  /*2080*/  ISETP.NE.AND P2, PT, R78, RZ, PT ;  /* 0x000000ff4e00720c */ /* 0x000fe20003f45270 */
[----:B------:R-:W-:Y:S01]  /*2090*/  FADD.FTZ R88, R19, R88 ;  /* 0x0000005813587221 */ /* 0x000fe20000010000 */
[----:B------:R-:W-:Y:S01]  /*20a0*/  BSSY B0, `(.L_x_88) ;  /* 0x0000072000007945 */ /* 0x000fe20003800000 */
[----:B------:R-:W-:Y:S01]  /*20b0*/  FMUL.FTZ R19, R82, R15 ;  /* 0x0000000f52137220 */ /* 0x000fe20000410000 */
[----:B------:R-:W-:Y:S01]  /*20c0*/  ISETP.GT.U32.AND P4, PT, R78, 0x13, PT ;  /* 0x000000134e00780c */ /* 0x000fe20003f84070 */
[----:B------:R-:W-:-:S02]  /*20d0*/  FFMA.FTZ R31, R30, R34, RZ ;  /* 0x000000221e1f7223 */ /* 0x000fc400000100ff */
[----:B------:R-:W-:Y:S02]  /*20e0*/  FFMA.FTZ R18, R80, R19, R91 ;  /* 0x0000001350127223 */ /* 0x000fe4000001005b */
[----:B------:R-:W-:Y:S02]  /*20f0*/  FADD.FTZ R19, R19, R88 ;  /* 0x0000005813137221 */ /* 0x000fe40000010000 */
[----:B------:R-:W-:Y:S01]  /*2100*/  FFMA.FTZ R30, R29, R33, R90 ;  /* 0x000000211d1e7223 */ /* 0x000fe2000001005a */
[----:B------:R-:W0:Y:S01]  /*2110*/  SHFL.DOWN PT, R91, R18, 0x1, 0x1f ;  /* 0x08201f00125b7f89 */ /* 0x000e2200000e0000 */
[----:B------:R-:W-:Y:S02]  /*2120*/  FFMA.FTZ R29, R28, R32, R31 ;  /* 0x000000201c1d7223 */ /* 0x000fe4000001001f */
[----:B------:R-:W-:Y:S01]  /*2130*/  FADD.FTZ R28, RZ, R35 ;  /* 0x00000023ff1c7221 */ /* 0x000fe20000010000 */
[----:B------:R-:W1:Y:S01]  /*2140*/  SHFL.DOWN PT, R88, R19, 0x1, 0x1f ;  /* 0x08201f0013587f89 */ /* 0x000e6200000e0000 */
[----:B------:R-:W-:-:S02]  /*2150*/  FADD.FTZ R31, RZ, R34 ;  /* 0x00000022ff1f7221 */ /* 0x000fc40000010000 */
[----:B------:R-:W-:Y:S02]  /*2160*/  FADD.FTZ R34, R28, R33 ;  /* 0x000000211c227221 */ /* 0x000fe40000010000 */
[----:B------:R-:W-:Y:S02]  /*2170*/  FADD.FTZ R31, R31, R32 ;  /* 0x000000201f1f7221 */ /* 0x000fe40000010000 */
[----:B------:R-:W-:Y:S02]  /*2180*/  FFMA.FTZ R30, R25, R27, R30 ;  /* 0x0000001b191e7223 */ /* 0x000fe4000001001e */
[----:B------:R-:W-:Y:S02]  /*2190*/  FADD.FTZ R34, R34, R27 ;  /* 0x0000001b22227221 */ /* 0x000fe40000010000 */
[----:B------:R-:W-:Y:S02]  /*21a0*/  FFMA.FTZ R29, R24, R26, R29 ;  /* 0x0000001a181d7223 */ /* 0x000fe4000001001d */
[----:B------:R-:W-:-:S02]  /*21b0*/  FADD.FTZ R31, R31, R26 ;  /* 0x0000001a1f1f7221 */ /* 0x000fc40000010000 */
[----:B------:R-:W-:Y:S02]  /*21c0*/  FFMA.FTZ R30, R21, R23, R30 ;  /* 0x00000017151e7223 */ /* 0x000fe4000001001e */
[----:B------:R-:W-:Y:S02]  /*21d0*/  FADD.FTZ R34, R34, R23 ;  /* 0x0000001722227221 */ /* 0x000fe40000010000 */
[----:B------:R-:W-:Y:S02]  /*21e0*/  FFMA.FTZ R29, R20, R22, R29 ;  /* 0x00000016141d7223 */ /* 0x000fe4000001001d */
[----:B0-----:R-:W-:Y:S02]  /*21f0*/  @!P0 FADD.FTZ R18, R18, R91 ;  /* 0x0000005b12128221 */ /* 0x001fe40000010000 */
[----:B------:R-:W-:Y:S02]  /*2200*/  FADD.FTZ R31, R31, R22 ;  /* 0x000000161f1f7221 */ /* 0x000fe40000010000 */
[----:B-1----:R-:W-:Y:S01]  /*2210*/  @!P0 FADD.FTZ R19, R19, R88 ;  /* 0x0000005813138221 */ /* 0x002fe20000010000 */
[----:B------:R-:W0:Y:S01]  /*2220*/  SHFL.DOWN PT, R91, R18, 0x2, 0x1f ;  /* 0x08401f00125b7f89 */ /* 0x000e2200000e0000 */
[----:B------:R-:W-:Y:S01]  /*2230*/  ISETP.GT.AND P0, PT, R50, 0x1d, PT ;  /* 0x0000001d3200780c */ /* 0x000fe20003f04270 */
[----:B------:R-:W-:-:S02]  /*2240*/  FFMA.FTZ R30, R37, R39, R30 ;  /* 0x00000027251e7223 */ /* 0x000fc4000001001e */
[----:B------:R-:W1:Y:S01]  /*2250*/  SHFL.DOWN PT, R88, R19, 0x2, 0x1f ;  /* 0x08401f0013587f89 */ /* 0x000e6200000e0000 */
[----:B------:R-:W-:Y:S02]  /*2260*/  FADD.FTZ R34, R34, R39 ;  /* 0x0000002722227221 */ /* 0x000fe40000010000 */
[----:B------:R-:W-:Y:S02]  /*2270*/  FFMA.FTZ R29, R36, R38, R29 ;  /* 0x00000026241d7223 */ /* 0x000fe4000001001d */
[----:B------:R-:W-:Y:S02]  /*2280*/  FADD.FTZ R31, R31, R38 ;  /* 0x000000261f1f7221 */ /* 0x000fe40000010000 */
[----:B------:R-:W-:Y:S02]  /*2290*/  FFMA.FTZ R30, R41, R43, R30 ;  /* 0x0000002b291e7223 */ /* 0x000fe4000001001e */
[----:B------:R-:W-:Y:S02]  /*22a0*/  FADD.FTZ R34, R34, R43 ;  /* 0x0000002b22227221 */ /* 0x000fe40000010000 */
[----:B------:R-:W-:-:S02]  /*22b0*/  FFMA.FTZ R29, R42, R40, R29 ;  /* 0x000000282a1d7223 */ /* 0x000fc4000001001d */
[----:B------:R-:W-:Y:S02]  /*22c0*/  FADD.FTZ R31, R31, R40 ;  /* 0x000000281f1f7221 */ /* 0x000fe40000010000 */
[----:B------:R-:W-:Y:S02]  /*22d0*/  FFMA.FTZ R30, R45, R47, R30 ;  /* 0x0000002f2d1e7223 */ /* 0x000fe4000001001e */
[----:B------:R-:W-:Y:S02]  /*22e0*/  FADD.FTZ R34, R34, R47 ;  /* 0x0000002f22227221 */ /* 0x000fe40000010000 */
[----:B------:R-:W-:Y:S02]  /*22f0*/  FFMA.FTZ R29, R44, R46, R29 ;  /* 0x0000002e2c1d7223 */ /* 0x000fe4000001001d */
[----:B0-----:R-:W-:Y:S02]  /*2300*/  @!P0 FADD.FTZ R18, R18, R91 ;  /* 0x0000005b12128221 */ /* 0x001fe40000010000 */
[----:B------:R-:W-:-:S02]  /*2310*/  FADD.FTZ R31, R31, R46 ;  /* 0x0000002e1f1f7221 */ /* 0x000fc40000010000 */
[----:B-1----:R-:W-:Y:S01]  /*2320*/  @!P0 FADD.FTZ R19, R19, R88 ;  /* 0x0000005813138221 */ /* 0x002fe20000010000 */
[----:B------:R-:W0:Y:S01]  /*2330*/  SHFL.DOWN PT, R91, R18, 0x4, 0x1f ;  /* 0x08801f00125b7f89 */ /* 0x000e2200000e0000 */
[----:B------:R-:W-:Y:S01]  /*2340*/  ISETP.GT.AND P0, PT, R50, 0x1b, PT ;  /* 0x0000001b3200780c */ /* 0x000fe20003f04270 */
[----:B------:R-:W-:Y:S01]  /*2350*/  FFMA.FTZ R29, R80, R82, R29 ;  /* 0x00000052501d7223 */ /* 0x000fe2000001001d */
[----:B------:R-:W-:Y:S01]  /*2360*/  MOV R80, c[0x0][0xc] ;  /* 0x0000030000507a02 */ /* 0x000fe20000000f00 */
[----:B------:R-:W1:Y:S01]  /*2370*/  SHFL.DOWN PT, R88, R19, 0x4, 0x1f ;  /* 0x08801f0013587f89 */ /* 0x000e6200000e0000 */
[----:B------:R-:W-:-:S09]  /*2380*/  FADD.FTZ R31, R31, R82 ;  /* 0x000000521f1f7221 */ /* 0x000fd20000010000 */
[----:B0-----:R-:W-:Y:S02]  /*2390*/  @!P0 FADD.FTZ R18, R18, R91 ;  /* 0x0000005b12128221 */ /* 0x001fe40000010000 */
        /* <DEDUP_REMOVED lines=11> */
[----:B------:R-:W-:Y:S01]  /*2450*/  ISETP.GE.U32.AND P0, PT, R80, 0x2, PT ;  /* 0x000000025000780c */ /* 0x000fe20003f06070 */
[----:B------:R-:W-:Y:S02]  /*2460*/  FFMA.FTZ R28, R89, R83, R30 ;  /* 0x00000053591c7223 */ /* 0x000fe4000001001e */
[----:B------:R-:W-:-:S05]  /*2470*/  FADD.FTZ R30, R34, R83 ;  /* 0x00000053221e7221 */ /* 0x000fca0000010000 */
[----:B------:R0:W-:Y:S04]  /*2480*/  STS.128 [R78.X16+0xd0], R28 ;  /* 0x0000d01c4e007388 */ /* 0x0001e8000000cc00 */
[----:B------:R0:W-:Y:S04]  /*2490*/  @!P3 STS.64 [R0.X8+0x18], R18 ;  /* 0x000018120000b388 */ /* 0x0001e80000008a00 */
[----:B------:R-:W-:Y:S06]  /*24a0*/  BAR.SYNC.DEFER_BLOCKING 0x0 ;  /* 0x0000000000007b1d */ /* 0x000fec0000010000 */
[----:B------:R-:W-:Y:S05]  /*24b0*/  @P2 BRA `(.L_x_89) ;  /* 0x0000030000002947 */ /* 0x000fea0003800000 */
[----:B------:R-:W1:Y:S04]  /*24c0*/  LDS.128 R20, [0x20] ;  /* 0x00002000ff147984 */ /* 0x000e680000000c00 */
[----:B------:R-:W2:Y:S04]  /*24d0*/  LDS.128 R24, [0x30] ;  /* 0x00003000ff187984 */ /* 0x000ea80000000c00 */
[----:B------:R-:W3:Y:S04]  /*24e0*/  LDS.128 R32, [0x40] ;  /* 0x00004000ff207984 */ /* 0x000ee80000000c00 */
[----:B------:R-:W4:Y:S04]  /*24f0*/  LDS.128 R36, [0x50] ;  /* 0x00005000ff247984 */ /* 0x000f280000000c00 */
[----:B------:R-:W5:Y:S04]  /*2500*/  LDS.128 R40, [0x60] ;  /* 0x00006000ff287984 */ /* 0x000f680000000c00 */
[----:B------:R-:W0:Y:S01]  /*2510*/  LDS.128 R44, [0x70] ;  /* 0x00007000ff2c7984 */ /* 0x000e220000000c00 */
[----:B-1----:R-:W-:-:S02]  /*2520*/  FADD.FTZ R83, R18, R20 ;  /* 0x0000001412537221 */ /* 0x002fc40000010000 */
[----:B0-----:R-:W-:Y:S02]  /*2530*/  FADD.FTZ R18, R19, R21 ;  /* 0x0000001513127221 */ /* 0x001fe40000010000 */
[----:B------:R-:W-:Y:S02]  /*2540*/  FADD.FTZ R83, R83, R22 ;  /* 0x0000001653537221 */ /* 0x000fe40000010000 */
[----:B------:R-:W-:Y:S02]  /*2550*/  FADD.FTZ R18, R18, R23 ;  /* 0x0000001712127221 */ /* 0x000fe40000010000 */
[----:B--2---:R-:W-:Y:S01]  /*2560*/  FADD.FTZ R83, R83, R24 ;  /* 0x0000001853537221 */ /* 0x004fe20000010000 */
[----:B------:R-:W0:Y:S01]  /*2570*/  LDS.128 R20, [0x80] ;  /* 0x00008000ff147984 */ /* 0x000e220000000c00 */
[----:B------:R-:W-:Y:S02]  /*2580*/  FADD.FTZ R18, R18, R25 ;  /* 0x0000001912127221 */ /* 0x000fe40000010000 */
[----:B------:R-:W-:-:S02]  /*2590*/  FADD.FTZ R83, R83, R26 ;  /* 0x0000001a53537221 */ /* 0x000fc40000010000 */
[----:B------:R-:W-:Y:S02]  /*25a0*/  FADD.FTZ R18, R18, R27 ;  /* 0x0000001b12127221 */ /* 0x000fe40000010000 */
[----:B---3--:R-:W-:Y:S01]  /*25b0*/  FADD.FTZ R83, R83, R32 ;  /* 0x0000002053537221 */ /* 0x008fe20000010000 */
[----:B------:R-:W1:Y:S01]  /*25c0*/  LDS.128 R24, [0x90] ;  /* 0x00009000ff187984 */ /* 0x000e620000000c00 */
[----:B------:R-:W-:Y:S02]  /*25d0*/  FADD.FTZ R18, R18, R33 ;  /* 0x0000002112127221 */ /* 0x000fe40000010000 */
[----:B------:R-:W-:Y:S02]  /*25e0*/  FADD.FTZ R83, R83, R34 ;  /* 0x0000002253537221 */ /* 0x000fe40000010000 */
[----:B------:R-:W-:Y:S02]  /*25f0*/  FADD.FTZ R18, R18, R35 ;  /* 0x0000002312127221 */ /* 0x000fe40000010000 */
[----:B----4-:R-:W-:Y:S01]  /*2600*/  FADD.FTZ R83, R83, R36 ;  /* 0x0000002453537221 */ /* 0x010fe20000010000 */
[----:B------:R-:W2:Y:S01]  /*2610*/  LDS.128 R32, [0xa0] ;  /* 0x0000a000ff207984 */ /* 0x000ea20000000c00 */
[----:B------:R-:W-:-:S02]  /*2620*/  FADD.FTZ R18, R18, R37 ;  /* 0x0000002512127221 */ /* 0x000fc40000010000 */
[----:B------:R-:W-:Y:S02]  /*2630*/  FADD.FTZ R83, R83, R38 ;  /* 0x0000002653537221 */ /* 0x000fe40000010000 */
[----:B------:R-:W-:Y:S02]  /*2640*/  FADD.FTZ R36, R18, R39 ;  /* 0x0000002712247221 */ /* 0x000fe40000010000 */
[----:B-----5:R-:W-:Y:S01]  /*2650*/  FADD.FTZ R83, R83, R40 ;  /* 0x0000002853537221 */ /* 0x020fe20000010000 */
[----:B------:R-:W3:Y:S01]  /*2660*/  LDS.64 R18, [0xb0] ;  /* 0x0000b000ff127984 */ /* 0x000ee20000000a00 */
[----:B------:R-:W-:Y:S02]  /*2670*/  FADD.FTZ R36, R36, R41 ;  /* 0x0000002924247221 */ /* 0x000fe40000010000 */
[----:B------:R-:W-:Y:S02]  /*2680*/  FADD.FTZ R83, R83, R42 ;  /* 0x0000002a53537221 */ /* 0x000fe40000010000 */
[----:B------:R-:W-:-:S02]  /*2690*/  FADD.FTZ R36, R36, R43 ;  /* 0x0000002b24247221 */ /* 0x000fc40000010000 */
[----:B------:R-:W-:Y:S02]  /*26a0*/  FADD.FTZ R83, R83, R44 ;  /* 0x0000002c53537221 */ /* 0x000fe40000010000 */
[----:B------:R-:W-:Y:S02]  /*26b0*/  FADD.FTZ R36, R36, R45 ;  /* 0x0000002d24247221 */ /* 0x000fe40000010000 */
[----:B------:R-:W-:Y:S02]  /*26c0*/  FADD.FTZ R83, R83, R46 ;  /* 0x0000002e53537221 */ /* 0x000fe40000010000 */
[----:B------:R-:W-:Y:S02]  /*26d0*/  FADD.FTZ R36, R36, R47 ;  /* 0x0000002f24247221 */ /* 0x000fe40000010000 */
[----:B0-----:R-:W-:Y:S02]  /*26e0*/  FADD.FTZ R83, R83, R20 ;  /* 0x0000001453537221 */ /* 0x001fe40000010000 */
[----:B------:R-:W-:-:S02]  /*26f0*/  FADD.FTZ R36, R36, R21 ;  /* 0x0000001524247221 */ /* 0x000fc40000010000 */
[----:B------:R-:W-:Y:S02]  /*2700*/  FADD.FTZ R83, R83, R22 ;  /* 0x0000001653537221 */ /* 0x000fe40000010000 */
[----:B------:R-:W-:Y:S02]  /*2710*/  FADD.FTZ R36, R36, R23 ;  /* 0x0000001724247221 */ /* 0x000fe40000010000 */
[----:B-1----:R-:W-:Y:S02]  /*2720*/  FADD.FTZ R83, R83, R24 ;  /* 0x0000001853537221 */ /* 0x002fe40000010000 */
[----:B------:R-:W-:Y:S02]  /*2730*/  FADD.FTZ R36, R36, R25 ;  /* 0x0000001924247221 */ /* 0x000fe40000010000 */
[----:B------:R-:W-:Y:S02]  /*2740*/  FADD.FTZ R83, R83, R26 ;  /* 0x0000001a53537221 */ /* 0x000fe40000010000 */
[----:B------:R-:W-:-:S02]  /*2750*/  FADD.FTZ R36, R36, R27 ;  /* 0x0000001b24247221 */ /* 0x000fc40000010000 */
[----:B--2---:R-:W-:Y:S02]  /*2760*/  FADD.FTZ R83, R83, R32 ;  /* 0x0000002053537221 */ /* 0x004fe40000010000 */
[----:B------:R-:W-:Y:S02]  /*2770*/  FADD.FTZ R36, R36, R33 ;  /* 0x0000002124247221 */ /* 0x000fe40000010000 */
[----:B------:R-:W-:Y:S02]  /*2780*/  FADD.FTZ R83, R83, R34 ;  /* 0x0000002253537221 */ /* 0x000fe40000010000 */
[----:B------:R-:W-:Y:S02]  /*2790*/  FADD.FTZ R36, R36, R35 ;  /* 0x0000002324247221 */ /* 0x000fe40000010000 */
[----:B---3--:R-:W-:Y:S02]  /*27a0*/  FADD.FTZ R18, R83, R18 ;  /* 0x0000001253127221 */ /* 0x008fe40000010000 */
[----:B------:R-:W-:-:S02]  /*27b0*/  FADD.FTZ R19, R36, R19 ;  /* 0x0000001324137221 */ /* 0x000fc40000010000 */
.L_x_89:
[----:B------:R-:W-:Y:S05]  /*27c0*/  BSYNC B0 ;  /* 0x0000000000007941 */ /* 0x000fea0003800000 */
.L_x_88:
[----:B------:R-:W-:Y:S01]  /*27d0*/  BAR.SYNC.DEFER_BLOCKING 0x0 ;  /* 0x0000000000007b1d */ /* 0x000fe20000010000 */
[----:B------:R-:W-:Y:S01]  /*27e0*/  HFMA2.MMA R82, -RZ, RZ, 0, 2.384185791015625e-07 ;  /* 0x00000004ff527435 */ /* 0x000fe200000001ff */
[----:B------:R-:W-:-:S04]  /*27f0*/  SHF.L.U32 R83, R78, 0x4, RZ ;  /* 0x000000044e537819 */ /* 0x000fc800000006ff */
[----:B------:R-:W-:Y:S01]  /*2800*/  BSSY B0, `(.L_x_90) ;  /* 0x000009d000007945 */ /* 0x000fe20003800000 */
[----:B------:R-:W-:Y:S05]  /*2810*/  @P4 BRA `(.L_x_91) ;  /* 0x000009b000004947 */ /* 0x000fea0003800000 */
[----:B------:R-:W1:Y:S04]  /*2820*/  LDS.128 R32, [R83+0x210] ;  /* 0x0002100053207984 */ /* 0x000e680000000c00 */
[----:B------:R-:W2:Y:S04]  /*2830*/  LDS.128 R40, [R83+0x350] ;  /* 0x0003500053287984 */ /* 0x000ea80000000c00 */
[----:B------:R-:W3:Y:S04]  /*2840*/  LDS.128 R36, [R83+0x490] ;  /* 0x0004900053247984 */ /* 0x000ee80000000c00 */
[----:B------:R-:W4:Y:S04]  /*2850*/  LDS.128 R20, [R83+0x5d0] ;  /* 0x0005d00053147984 */ /* 0x000f280000000c00 */
[----:B------:R-:W5:Y:S04]  /*2860*/  LDS.128 R24, [R83+0x710] ;  /* 0x0007100053187984 */ /* 0x000f680000000c00 */
[----:B------:R-:W0:Y:S01]  /*2870*/  LDS.128 R44, [R83+0x850] ;  /* 0x00085000532c7984 */ /* 0x000e220000000c00 */
        /* <DEDUP_REMOVED lines=8> */
[----:B------:R-:W0:Y:S01]  /*2900*/  LDS.128 R28, [R83+0x990] ;  /* 0x00099000531c7984 */ /* 0x000e220000000c00 */
[----:B---3--:R-:W-:Y:S02]  /*2910*/  FADD.FTZ R89, R89, R36 ;  /* 0x0000002459597221 */ /* 0x008fe40000010000 */
[----:B------:R-:W-:Y:S02]  /*2920*/  FADD.FTZ R36, R32, R37 ;  /* 0x0000002520247221 */ /* 0x000fe40000010000 */
[----:B------:R-:W-:Y:S02]  /*2930*/  FADD.FTZ R41, R33, R38 ;  /* 0x0000002621297221 */ /* 0x000fe40000010000 */
[----:B------:R-:W1:Y:S01]  /*2940*/  LDS.128 R32, [R83+0xad0] ;  /* 0x000ad00053207984 */ /* 0x000e620000000c00 */
[----:B------:R-:W-:-:S02]  /*2950*/  FADD.FTZ R40, R40, R39 ;  /* 0x0000002728287221 */ /* 0x000fc40000010000 */
[----:B----4-:R-:W-:Y:S02]  /*2960*/  FADD.FTZ R42, R36, R21 ;  /* 0x00000015242a7221 */ /* 0x010fe40000010000 */
[----:B------:R-:W2:Y:S01]  /*2970*/  LDS.128 R36, [R83+0xc10] ;  /* 0x000c100053247984 */ /* 0x000ea20000000c00 */
[----:B------:R-:W-:Y:S02]  /*2980*/  FADD.FTZ R89, R89, R20 ;  /* 0x0000001459597221 */ /* 0x000fe40000010000 */
[----:B------:R-:W-:Y:S02]  /*2990*/  FADD.FTZ R41, R41, R22 ;  /* 0x0000001629297221 */ /* 0x000fe40000010000 */
[----:B------:R-:W-:Y:S02]  /*29a0*/  FADD.FTZ R88, R40, R23 ;  /* 0x0000001728587221 */ /* 0x000fe40000010000 */
[----:B------:R-:W3:Y:S01]  /*29b0*/  LDS.128 R20, [R83+0xd50] ;  /* 0x000d500053147984 */ /* 0x000ee20000000c00 */
[----:B-----5:R-:W-:-:S02]  /*29c0*/  FADD.FTZ R89, R89, R24 ;  /* 0x0000001859597221 */ /* 0x020fc40000010000 */
[----:B------:R-:W-:Y:S02]  /*29d0*/  FADD.FTZ R24, R42, R25 ;  /* 0x000000192a187221 */ /* 0x000fe40000010000 */
[----:B------:R-:W-:Y:S02]  /*29e0*/  FADD.FTZ R25, R41, R26 ;  /* 0x0000001a29197221 */ /* 0x000fe40000010000 */
[----:B------:R-:W4:Y:S01]  /*29f0*/  LDS.128 R40, [R83+0xe90] ;  /* 0x000e900053287984 */ /* 0x000f220000000c00 */
[----:B------:R-:W-:Y:S02]  /*2a00*/  FADD.FTZ R88, R88, R27 ;  /* 0x0000001b58587221 */ /* 0x000fe40000010000 */
[----:B------:R-:W-:Y:S02]  /*2a10*/  FADD.FTZ R89, R89, R44 ;  /* 0x0000002c59597221 */ /* 0x000fe40000010000 */
[----:B------:R-:W-:Y:S02]  /*2a20*/  FADD.FTZ R44, R24, R45 ;  /* 0x0000002d182c7221 */ /* 0x000fe40000010000 */
[----:B------:R-:W-:-:S02]  /*2a30*/  FADD.FTZ R45, R25, R46 ;  /* 0x0000002e192d7221 */ /* 0x000fc40000010000 */
[----:B------:R-:W-:Y:S01]  /*2a40*/  FADD.FTZ R88, R88, R47 ;  /* 0x0000002f58587221 */ /* 0x000fe20000010000 */
[----:B------:R-:W5:Y:S01]  /*2a50*/  LDS.128 R24, [R83+0xfd0] ;  /* 0x000fd00053187984 */ /* 0x000f620000000c00 */
[----:B0-----:R-:W-:Y:S02]  /*2a60*/  FADD.FTZ R89, R89, R28 ;  /* 0x0000001c59597221 */ /* 0x001fe40000010000 */
[----:B------:R-:W-:Y:S02]  /*2a70*/  FADD.FTZ R44, R44, R29 ;  /* 0x0000001d2c2c7221 */ /* 0x000fe40000010000 */
[----:B------:R-:W-:Y:S02]  /*2a80*/  FADD.FTZ R45, R45, R30 ;  /* 0x0000001e2d2d7221 */ /* 0x000fe40000010000 */
[----:B------:R-:W-:Y:S02]  /*2a90*/  FADD.FTZ R88, R88, R31 ;  /* 0x0000001f58587221 */ /* 0x000fe40000010000 */
[----:B------:R-:W0:Y:S01]  /*2aa0*/  LDS.128 R28, [R83+0x1110] ;  /* 0x00111000531c7984 */ /* 0x000e220000000c00 */
        /* <DEDUP_REMOVED lines=9> */
[----:B------:R-:W2:Y:S01]  /*2b40*/  LDS.128 R36, [R83+0x1390] ;  /* 0x0013900053247984 */ /* 0x000ea20000000c00 */
[----:B---3--:R-:W-:Y:S02]  /*2b50*/  FADD.FTZ R89, R89, R20 ;  /* 0x0000001459597221 */ /* 0x008fe40000010000 */
[----:B------:R-:W-:Y:S02]  /*2b60*/  FADD.FTZ R44, R44, R21 ;  /* 0x000000152c2c7221 */ /* 0x000fe40000010000 */
[----:B------:R-:W-:Y:S02]  /*2b70*/  FADD.FTZ R45, R45, R22 ;  /* 0x000000162d2d7221 */ /* 0x000fe40000010000 */
[----:B------:R-:W-:Y:S02]  /*2b80*/  FADD.FTZ R88, R88, R23 ;  /* 0x0000001758587221 */ /* 0x000fe40000010000 */
[----:B------:R-:W3:Y:S01]  /*2b90*/  LDS.128 R20, [R83+0x14d0] ;  /* 0x0014d00053147984 */ /* 0x000ee20000000c00 */
[----:B----4-:R-:W-:-:S02]  /*2ba0*/  FADD.FTZ R91, R89, R40 ;  /* 0x00000028595b7221 */ /* 0x010fc40000010000 */
[----:B------:R-:W-:Y:S02]  /*2bb0*/  FADD.FTZ R40, R44, R41 ;  /* 0x000000292c287221 */ /* 0x000fe40000010000 */
[----:B------:R-:W-:Y:S02]  /*2bc0*/  FADD.FTZ R89, R45, R42 ;  /* 0x0000002a2d597221 */ /* 0x000fe40000010000 */
[----:B------:R-:W4:Y:S01]  /*2bd0*/  LDS.128 R44, [R83+0x1610] ;  /* 0x00161000532c7984 */ /* 0x000f220000000c00 */
[----:B-----5:R-:W-:Y:S02]  /*2be0*/  FADD.FTZ R91, R91, R24 ;  /* 0x000000185b5b7221 */ /* 0x020fe40000010000 */
[----:B------:R-:W-:Y:S02]  /*2bf0*/  FADD.FTZ R24, R40, R25 ;  /* 0x0000001928187221 */ /* 0x000fe40000010000 */
[----:B------:R-:W-:Y:S02]  /*2c00*/  FADD.FTZ R88, R88, R43 ;  /* 0x0000002b58587221 */ /* 0x000fe40000010000 */
[----:B0-----:R-:W-:Y:S01]  /*2c10*/  FADD.FTZ R91, R91, R28 ;  /* 0x0000001c5b5b7221 */ /* 0x001fe20000010000 */
[----:B------:R-:W0:Y:S01]  /*2c20*/  LDS.128 R40, [R83+0x1750] ;  /* 0x0017500053287984 */ /* 0x000e220000000c00 */
[----:B------:R-:W-:-:S02]  /*2c30*/  FADD.FTZ R24, R24, R29 ;  /* 0x0000001d18187221 */ /* 0x000fc40000010000 */
[----:B------:R-:W-:Y:S02]  /*2c40*/  FADD.FTZ R89, R89, R26 ;  /* 0x0000001a59597221 */ /* 0x000fe40000010000 */
[----:B------:R-:W-:Y:S02]  /*2c50*/  FADD.FTZ R88, R88, R27 ;  /* 0x0000001b58587221 */ /* 0x000fe40000010000 */
[----:B-1----:R-:W-:Y:S02]  /*2c60*/  FADD.FTZ R91, R91, R32 ;  /* 0x000000205b5b7221 */ /* 0x002fe40000010000 */
[----:B------:R-:W-:Y:S02]  /*2c70*/  FADD.FTZ R28, R24, R33 ;  /* 0x00000021181c7221 */ /* 0x000fe40000010000 */
[----:B------:R-:W-:Y:S01]  /*2c80*/  FADD.FTZ R89, R89, R30 ;  /* 0x0000001e59597221 */ /* 0x000fe20000010000 */
[----:B------:R-:W1:Y:S01]  /*2c90*/  LDS.128 R24, [R83+0x1890] ;  /* 0x0018900053187984 */ /* 0x000e620000000c00 */
[----:B------:R-:W-:-:S02]  /*2ca0*/  FADD.FTZ R88, R88, R31 ;  /* 0x0000001f58587221 */ /* 0x000fc40000010000 */
[----:B------:R-:W-:Y:S02]  /*2cb0*/  FADD.FTZ R89, R89, R34 ;  /* 0x0000002259597221 */ /* 0x000fe40000010000 */
[----:B--2---:R-:W-:Y:S02]  /*2cc0*/  FADD.FTZ R91, R91, R36 ;  /* 0x000000245b5b7221 */ /* 0x004fe40000010000 */
[----:B------:R-:W-:Y:S02]  /*2cd0*/  FADD.FTZ R28, R28, R37 ;  /* 0x000000251c1c7221 */ /* 0x000fe40000010000 */
[----:B------:R-:W-:Y:S02]  /*2ce0*/  FADD.FTZ R88, R88, R35 ;  /* 0x0000002358587221 */ /* 0x000fe40000010000 */
[----:B------:R-:W2:Y:S01]  /*2cf0*/  LDS.128 R32, [R83+0x19d0] ;  /* 0x0019d00053207984 */ /* 0x000ea20000000c00 */
[----:B------:R-:W-:Y:S02]  /*2d00*/  FADD.FTZ R89, R89, R38 ;  /* 0x0000002659597221 */ /* 0x000fe40000010000 */
[----:B---3--:R-:W-:-:S02]  /*2d10*/  FADD.FTZ R91, R91, R20 ;  /* 0x000000145b5b7221 */ /* 0x008fc40000010000 */
[----:B------:R-:W-:Y:S02]  /*2d20*/  FADD.FTZ R20, R28, R21 ;  /* 0x000000151c147221 */ /* 0x000fe40000010000 */
[----:B------:R-:W3:Y:S01]  /*2d30*/  LDS.128 R28, [R83+0x1b10] ;  /* 0x001b1000531c7984 */ /* 0x000ee20000000c00 */
[----:B------:R-:W-:Y:S02]  /*2d40*/  FADD.FTZ R88, R88, R39 ;  /* 0x0000002758587221 */ /* 0x000fe40000010000 */
[----:B------:R-:W-:Y:S01]  /*2d50*/  FADD.FTZ R89, R89, R22 ;  /* 0x0000001659597221 */ /* 0x000fe20000010000 */
[----:B------:R-:W-:Y:S01]  /*2d60*/  LDS.128 R36, [R83+0x1ed0] ;  /* 0x001ed00053247984 */ /* 0x000fe20000000c00 */
[----:B------:R-:W-:Y:S02]  /*2d70*/  FADD.FTZ R90, R88, R23 ;  /* 0x00000017585a7221 */ /* 0x000fe40000010000 */
[----:B----4-:R-:W-:Y:S02]  /*2d80*/  FADD.FTZ R88, R20, R45 ;  /* 0x0000002d14587221 */ /* 0x010fe40000010000 */
[----:B------:R-:W4:Y:S01]  /*2d90*/  LDS.128 R20, [R83+0x1c50] ;  /* 0x001c500053147984 */ /* 0x000f220000000c00 */
[----:B------:R-:W-:-:S02]  /*2da0*/  FADD.FTZ R91, R91, R44 ;  /* 0x0000002c5b5b7221 */ /* 0x000fc40000010000 */
[----:B------:R-:W-:Y:S02]  /*2db0*/  FADD.FTZ R89, R89, R46 ;  /* 0x0000002e59597221 */ /* 0x000fe40000010000 */
[----:B------:R-:W-:Y:S02]  /*2dc0*/  FADD.FTZ R90, R90, R47 ;  /* 0x0000002f5a5a7221 */ /* 0x000fe40000010000 */
[----:B------:R-:W5:Y:S01]  /*2dd0*/  LDS.128 R44, [R83+0x1d90] ;  /* 0x001d9000532c7984 */ /* 0x000f620000000c00 */
[----:B0-----:R-:W-:Y:S02]  /*2de0*/  FADD.FTZ R91, R91, R40 ;  /* 0x000000285b5b7221 */ /* 0x001fe40000010000 */
[----:B------:R-:W-:Y:S02]  /*2df0*/  FADD.FTZ R88, R88, R41 ;  /* 0x0000002958587221 */ /* 0x000fe40000010000 */
[----:B------:R-:W-:Y:S02]  /*2e00*/  FADD.FTZ R89, R89, R42 ;  /* 0x0000002a59597221 */ /* 0x000fe40000010000 */
[----:B------:R-:W-:-:S02]  /*2e10*/  FADD.FTZ R90, R90, R43 ;  /* 0x0000002b5a5a7221 */ /* 0x000fc40000010000 */
[----:B-1----:R-:W-:Y:S01]  /*2e20*/  FADD.FTZ R91, R91, R24 ;  /* 0x000000185b5b7221 */ /* 0x002fe20000010000 */
[----:B------:R-:W-:Y:S01]  /*2e30*/  LDS.128 R40, [R83+0x2510] ;  /* 0x0025100053287984 */ /* 0x000fe20000000c00 */
[----:B------:R-:W-:Y:S02]  /*2e40*/  FADD.FTZ R88, R88, R25 ;  /* 0x0000001958587221 */ /* 0x000fe40000010000 */
[----:B------:R-:W-:Y:S02]  /*2e50*/  FADD.FTZ R89, R89, R26 ;  /* 0x0000001a59597221 */ /* 0x000fe40000010000 */
[----:B------:R-:W-:Y:S02]  /*2e60*/  FADD.FTZ R90, R90, R27 ;  /* 0x0000001b5a5a7221 */ /* 0x000fe40000010000 */
[----:B--2---:R-:W-:Y:S01]  /*2e70*/  FADD.FTZ R91, R91, R32 ;  /* 0x000000205b5b7221 */ /* 0x004fe20000010000 */
[----:B------:R-:W0:Y:S01]  /*2e80*/  LDS.128 R24, [R83+0x2010] ;  /* 0x0020100053187984 */ /* 0x000e220000000c00 */
[----:B------:R-:W-:-:S02]  /*2e90*/  FADD.FTZ R88, R88, R33 ;  /* 0x0000002158587221 */ /* 0x000fc40000010000 */
[----:B------:R-:W-:Y:S02]  /*2ea0*/  FADD.FTZ R89, R89, R34 ;  /* 0x0000002259597221 */ /* 0x000fe40000010000 */
[----:B------:R-:W-:Y:S02]  /*2eb0*/  FADD.FTZ R90, R90, R35 ;  /* 0x000000235a5a7221 */ /* 0x000fe40000010000 */
[----:B---3--:R-:W-:Y:S01]  /*2ec0*/  FADD.FTZ R91, R91, R28 ;  /* 0x0000001c5b5b7221 */ /* 0x008fe20000010000 */
[----:B------:R-:W-:Y:S01]  /*2ed0*/  LDS.128 R32, [R83+0x2290] ;  /* 0x0022900053207984 */ /* 0x000fe20000000c00 */
[----:B------:R-:W-:Y:S02]  /*2ee0*/  FADD.FTZ R88, R88, R29 ;  /* 0x0000001d58587221 */ /* 0x000fe40000010000 */
[----:B------:R-:W-:Y:S02]  /*2ef0*/  FADD.FTZ R89, R89, R30 ;  /* 0x0000001e59597221 */ /* 0x000fe40000010000 */
[----:B------:R-:W-:-:S02]  /*2f00*/  FADD.FTZ R90, R90, R31 ;  /* 0x0000001f5a5a7221 */ /* 0x000fc40000010000 */
[----:B------:R-:W1:Y:S01]  /*2f10*/  LDS.128 R28, [R83+0x2150] ;  /* 0x00215000531c7984 */ /* 0x000e620000000c00 */
[----:B----4-:R-:W-:Y:S02]  /*2f20*/  FADD.FTZ R91, R91, R20 ;  /* 0x000000145b5b7221 */ /* 0x010fe40000010000 */
[----:B------:R-:W-:Y:S02]  /*2f30*/  FADD.FTZ R88, R88, R21 ;  /* 0x0000001558587221 */ /* 0x000fe40000010000 */
[----:B------:R-:W-:Y:S02]  /*2f40*/  FADD.FTZ R89, R89, R22 ;  /* 0x0000001659597221 */ /* 0x000fe40000010000 */
[----:B------:R-:W-:Y:S02]  /*2f50*/  FADD.FTZ R90, R90, R23 ;  /* 0x000000175a5a7221 */ /* 0x000fe40000010000 */
[----:B------:R-:W2:Y:S01]  /*2f60*/  LDS.128 R20, [R83+0x23d0] ;  /* 0x0023d00053147984 */ /* 0x000ea20000000c00 */
[----:B-----5:R-:W-:-:S02]  /*2f70*/  FADD.FTZ R91, R91, R44 ;  /* 0x0000002c5b5b7221 */ /* 0x020fc40000010000 */
[----:B------:R-:W-:Y:S02]  /*2f80*/  FADD.FTZ R88, R88, R45 ;  /* 0x0000002d58587221 */ /* 0x000fe40000010000 */
[----:B------:R-:W-:Y:S02]  /*2f90*/  FADD.FTZ R45, R89, R46 ;  /* 0x0000002e592d7221 */ /* 0x000fe40000010000 */
[----:B------:R-:W-:Y:S02]  /*2fa0*/  FADD.FTZ R90, R90, R47 ;  /* 0x0000002f5a5a7221 */ /* 0x000fe40000010000 */
[----:B------:R-:W-:Y:S02]  /*2fb0*/  FADD.FTZ R89, R91, R36 ;  /* 0x000000245b597221 */ /* 0x000fe40000010000 */
[----:B------:R-:W-:Y:S02]  /*2fc0*/  FADD.FTZ R88, R88, R37 ;  /* 0x0000002558587221 */ /* 0x000fe40000010000 */
[----:B------:R-:W-:-:S02]  /*2fd0*/  FADD.FTZ R91, R45, R38 ;  /* 0x000000262d5b7221 */ /* 0x000fc40000010000 */
[----:B------:R-:W-:Y:S01]  /*2fe0*/  FADD.FTZ R90, R90, R39 ;  /* 0x000000275a5a7221 */ /* 0x000fe20000010000 */
[----:B------:R-:W-:Y:S01]  /*2ff0*/  LDS.128 R44, [R83+0x2790] ;  /* 0x00279000532c7984 */ /* 0x000fe20000000c00 */
[----:B0-----:R-:W-:Y:S02]  /*3000*/  FADD.FTZ R89, R89, R24 ;  /* 0x0000001859597221 */ /* 0x001fe40000010000 */
[----:B------:R-:W-:Y:S01]  /*3010*/  FADD.FTZ R88, R88, R25 ;  /* 0x0000001958587221 */ /* 0x000fe20000010000 */
[----:B------:R-:W0:Y:S01]  /*3020*/  LDS.128 R36, [R83+0x2650] ;  /* 0x0026500053247984 */ /* 0x000e220000000c00 */
[----:B------:R-:W-:Y:S02]  /*3030*/  FADD.FTZ R91, R91, R26 ;  /* 0x0000001a5b5b7221 */ /* 0x000fe40000010000 */
[----:B------:R-:W-:Y:S02]  /*3040*/  FADD.FTZ R90, R90, R27 ;  /* 0x0000001b5a5a7221 */ /* 0x000fe40000010000 */
[----:B-1----:R-:W-:-:S02]  /*3050*/  FADD.FTZ R89, R89, R28 ;  /* 0x0000001c59597221 */ /* 0x002fc40000010000 */
[----:B------:R-:W-:Y:S02]  /*3060*/  FADD.FTZ R88, R88, R29 ;  /* 0x0000001d58587221 */ /* 0x000fe40000010000 */
[----:B------:R-:W-:Y:S02]  /*3070*/  FADD.FTZ R91, R91, R30 ;  /* 0x0000001e5b5b7221 */ /* 0x000fe40000010000 */
[----:B------:R-:W-:Y:S02]  /*3080*/  FADD.FTZ R90, R90, R31 ;  /* 0x0000001f5a5a7221 */ /* 0x000fe40000010000 */
[----:B------:R-:W-:Y:S02]  /*3090*/  FADD.FTZ R89, R89, R32 ;  /* 0x0000002059597221 */ /* 0x000fe40000010000 */
[----:B------:R-:W-:Y:S02]  /*30a0*/  FADD.FTZ R88, R88, R33 ;  /* 0x0000002158587221 */ /* 0x000fe40000010000 */
[----:B------:R-:W-:-:S02]  /*30b0*/  FADD.FTZ R91, R91, R34 ;  /* 0x000000225b5b7221 */ /* 0x000fc40000010000 */
[----:B------:R-:W-:Y:S02]  /*30c0*/  FADD.FTZ R90, R90, R35 ;  /* 0x000000235a5a7221 */ /* 0x000fe40000010000 */
[----:B--2---:R-:W-:Y:S02]  /*30d0*/  FADD.FTZ R89, R89, R20 ;  /* 0x0000001459597221 */ /* 0x004fe40000010000 */
[----:B------:R-:W-:Y:S02]  /*30e0*/  FADD.FTZ R88, R88, R21 ;  /* 0x0000001558587221 */ /* 0x000fe40000010000 */
[----:B------:R-:W-:Y:S02]  /*30f0*/  FADD.FTZ R91, R91, R22 ;  /* 0x000000165b5b7221 */ /* 0x000fe40000010000 */
[----:B------:R-:W-:Y:S02]  /*3100*/  FADD.FTZ R90, R90, R23 ;  /* 0x000000175a5a7221 */ /* 0x000fe40000010000 */
[----:B------:R-:W-:-:S02]  /*3110*/  FADD.FTZ R89, R89, R40 ;  /* 0x0000002859597221 */ /* 0x000fc40000010000 */
        /* <DEDUP_REMOVED lines=11> */
.L_x_91:
[----:B------:R-:W-:Y:S05]  /*31d0*/  BSYNC B0 ;  /* 0x0000000000007941 */ /* 0x000fea0003800000 */
.L_x_90:
[----:B------:R-:W-:Y:S01]  /*31e0*/  BSSY B0, `(.L_x_92) ;  /* 0x0000010000007945 */ /* 0x000fe20003800000 */
[----:B------:R-:W-:Y:S05]  /*31f0*/  @P4 BRA `(.L_x_93) ;  /* 0x000000e000004947 */ /* 0x000fea0003800000 */
[----:B------:R-:W-:Y:S01]  /*3200*/  IMAD R21, R81, 0x14, R78 ;  /* 0x0000001451157824 */ /* 0x000fe200078e024e */
[----:B------:R-:W-:-:S02]  /*3210*/  MOV R23, c[0x0][0x1d8] ;  /* 0x0000760000177a02 */ /* 0x000fc40000000f00 */
[----:B------:R-:W-:Y:S01]  /*3220*/  MOV R25, c[0x0][0x1dc] ;  /* 0x0000770000197a02 */ /* 0x000fe20000000f00 */
[----:B------:R-:W-:-:S05]  /*3230*/  IMAD.WIDE R20, R21, R82, c[0x0][0x1b8] ;  /* 0x00006e0015147625 */ /* 0x000fca00078e0252 */
[-C--:B------:R-:W-:Y:S01]  /*3240*/  LEA R26, P3, R2, R20.reuse, 0x2 ;  /* 0x00000014021a7211 */ /* 0x080fe200078610ff */
[----:B------:R1:W-:Y:S01]  /*3250*/  RED.E.ADD.F32.FTZ.RN.STRONG.GPU [R20.64], R28 ;  /* 0x0000001c1400798e */ /* 0x0003e2000c10e786 */
[-C--:B------:R-:W-:Y:S02]  /*3260*/  LEA R24, P4, R23, R20.reuse, 0x2 ;  /* 0x0000001417187211 */ /* 0x080fe400078810ff */
[----:B------:R-:W-:Y:S02]  /*3270*/  LEA R22, P6, R3, R20, 0x2 ;  /* 0x0000001403167211 */ /* 0x000fe400078c10ff */
[----:B------:R-:W-:Y:S02]  /*3280*/  IADD3.X R27, R21, R4, RZ, P3, !PT ;  /* 0x00000004151b7210 */ /* 0x000fe40001ffe4ff */
[----:B------:R-:W-:Y:S02]  /*3290*/  LEA.HI.X R25, R23, R21, R25, 0x2, P4 ;  /* 0x0000001517197211 */ /* 0x000fe400020f1419 */
[----:B------:R-:W-:Y:S01]  /*32a0*/  IADD3.X R23, R21, R5, RZ, P6, !PT ;  /* 0x0000000515177210 */ /* 0x000fe200037fe4ff */
[----:B------:R1:W-:Y:S04]  /*32b0*/  RED.E.ADD.F32.FTZ.RN.STRONG.GPU [R26.64], R29 ;  /* 0x0000001d1a00798e */ /* 0x0003e8000c10e786 */
[----:B------:R1:W-:Y:S04]  /*32c0*/  RED.E.ADD.F32.FTZ.RN.STRONG.GPU [R24.64], R30 ;  /* 0x0000001e1800798e */ /* 0x0003e8000c10e786 */
[----:B------:R1:W-:Y:S02]  /*32d0*/  RED.E.ADD.F32.FTZ.RN.STRONG.GPU [R22.64], R31 ;  /* 0x0000001f1600798e */ /* 0x0003e4000c10e786 */
.L_x_93:
[----:B------:R-:W-:Y:S05]  /*32e0*/  BSYNC B0 ;  /* 0x0000000000007941 */ /* 0x000fea0003800000 */
.L_x_92:
[----:B------:R-:W-:Y:S05]  /*32f0*/  @!P0 BRA `(.L_x_94) ;  /* 0x000011f000008947 */ /* 0x000fea0003800000 */
[----:B01----:R-:W0:Y:S01]  /*3300*/  S2R R28, SR_CTAID.Y ;  /* 0x00000000001c7919 */ /* 0x003e220000002600 */
[----:B------:R-:W-:-:S05]  /*3310*/  LOP3.LUT R20, R68, 0x1, RZ, 0xc0, !PT ;  /* 0x0000000144147812 */ /* 0x000fca00078ec0ff */
[----:B------:R-:W-:-:S04]  /*3320*/  IMAD R21, R20, c[0x0][0x10], RZ ;  /* 0x0000040014157a24 */ /* 0x000fc800078e02ff */
[----:B------:R-:W-:-:S05]  /*3330*/  IMAD R20, R21, c[0x0][0xc], RZ ;  /* 0x0000030015147a24 */ /* 0x000fca00078e02ff */
[----:B------:R-:W-:Y:S02]  /*3340*/  SHF.L.U32 R83, R20, 0x1, RZ ;  /* 0x0000000114537819 */ /* 0x000fe400000006ff */
[----:B0-----:R-:W-:-:S05]  /*3350*/  IADD3 R21, R21, R28, RZ ;  /* 0x0000001c15157210 */ /* 0x001fca0007ffe0ff */
[----:B------:R-:W-:-:S04]  /*3360*/  IMAD.WIDE.U32 R20, R21, R82, c[0x0][0x1a8] ;  /* 0x00006a0015147625 */ /* 0x000fc800078e0052 */
[----:B------:R-:W-:Y:S01]  /*3370*/  IMAD.WIDE R82, R83, R82, c[0x0][0x1b0] ;  /* 0x00006c0053527625 */ /* 0x000fe200078e0252 */
[----:B------:R-:W-:Y:S05]  /*3380*/  @P2 BRA `(.L_x_95) ;  /* 0x0000017000002947 */ /* 0x000fea0003800000 */
[----:B------:R-:W-:Y:S01]  /*3390*/  IMAD R23, R51, c[0x0][0x10], R28 ;  /* 0x0000040033177a24 */ /* 0x000fe200078e021c */
[----:B------:R-:W0:Y:S03]  /*33a0*/  S2R R50, SR_LANEID ;  /* 0x0000000000327919 */ /* 0x000e260000000000 */
[----:B------:R-:W-:-:S05]  /*33b0*/  IMAD.WIDE.U32 R22, R23, 0x8, R82 ;  /* 0x0000000817167825 */ /* 0x000fca00078e0052 */
[----:B------:R1:W-:Y:S01]  /*33c0*/  STG.E.64 [R22.64], R18 ;  /* 0x0000001216007986 */ /* 0x0003e2000c101b06 */
[----:B------:R-:W-:Y:S06]  /*33d0*/  MEMBAR.ALL.GPU ;  /* 0x0000000000007992 */ /* 0x000fec000000a000 */
[----:B-1----:R-:W-:Y:S01]  /*33e0*/  HFMA2.MMA R22, -RZ, RZ, 0, 5.9604644775390625e-08 ;  /* 0x00000001ff167435 */ /* 0x002fe200000001ff */
[----:B------:R-:W-:Y:S01]  /*33f0*/  VOTEU.ANY UR5, UPT, PT ;  /* 0x0000000000057886 */ /* 0x000fe200038e0100 */
[----:B------:R-:W-:Y:S01]  /*3400*/  LOP3.LUT P0, RZ, R68, 0x2, RZ, 0xc0, !PT ;  /* 0x0000000244ff7812 */ /* 0x000fe2000780c0ff */
[----:B------:R-:W-:Y:S01]  /*3410*/  UFLO.U32 UR8, UR5 ;  /* 0x00000005000872bd */ /* 0x000fe200080e0000 */
[----:B------:R-:W-:-:S00]  /*3420*/  ERRBAR ;  /* 0x00000000000079ab */ /* 0x000fc00000000000 */
[----:B------:R-:W-:Y:S01]  /*3430*/  UPOPC UR5, UR5 ;  /* 0x00000005000572bf */ /* 0x000fe20008000000 */
[----:B------:R-:W-:-:S03]  /*3440*/  SEL R25, RZ, c[0x0][0xc], P0 ;  /* 0x00000300ff197a07 */ /* 0x000fc60000000000 */
[----:B0-----:R-:W-:Y:S02]  /*3450*/  ISETP.EQ.U32.AND P3, PT, R50, UR8, PT ;  /* 0x0000000832007c0c */ /* 0x001fe4000bf62070 */
[----:B------:R-:W-:Y:S02]  /*3460*/  SEL R22, R22, 0xffffffff, !P0 ;  /* 0xffffffff16167807 */ /* 0x000fe40004000000 */
[----:B------:R-:W-:-:S03]  /*3470*/  ISETP.NE.AND P0, PT, R25, -0x1, PT ;  /* 0xffffffff1900780c */ /* 0x000fc60003f05270 */
[----:B------:R-:W-:-:S06]  /*3480*/  IMAD R23, R22, UR5, RZ ;  /* 0x0000000516177c24 */ /* 0x000fcc000f8e02ff */
[----:B------:R0:W-:Y:S04]  /*3490*/  @P3 RED.E.ADD.S32.STRONG.GPU [R20.64], R23 ;  /* 0x000000171400398e */ /* 0x0001e8000c10e386 */
[----:B------:R-:W-:Y:S05]  /*34a0*/  @!P0 BRA `(.L_x_95) ;  /* 0x0000005000008947 */ /* 0x000fea0003800000 */
.L_x_96:
[----:B------:R-:W2:Y:S01]  /*34b0*/  LDG.E.STRONG.GPU R22, [R20.64] ;  /* 0x0000000614167981 */ /* 0x000ea2000c1ef900 */
[----:B------:R-:W-:Y:S01]  /*34c0*/  YIELD ;  /* 0x0000000000007946 */ /* 0x000fe20003800000 */
[----:B--2---:R-:W-:Y:S01]  /*34d0*/  ISETP.NE.AND P0, PT, R22, R25, PT ;  /* 0x000000191600720c */ /* 0x004fe20003f05270 */
[----:B------:R-:W-:-:S12]  /*34e0*/  CCTL.IVALL ;  /* 0x00000000ff00798f */ /* 0x000fd80002000000 */
[----:B------:R-:W-:Y:S05]  /*34f0*/  @P0 BRA `(.L_x_96) ;  /* 0xffffffb000000947 */ /* 0x000fea000383ffff */
.L_x_95:
[----:B------:R-:W-:Y:S01]  /*3500*/  ISETP.NE.AND P0, PT, RZ, c[0x0][0xc], PT ;  /* 0x00000300ff007a0c */ /* 0x000fe20003f05270 */
[----:B------:R-:W-:Y:S01]  /*3510*/  WARPSYNC 0xffffffff ;  /* 0xffffffff00007948 */ /* 0x000fe20003800000 */
[----:B------:R-:W-:Y:S11]  /*3520*/  BAR.SYNC.DEFER_BLOCKING 0x0 ;  /* 0x0000000000007b1d */ /* 0x000ff60000010000 */
[----:B------:R-:W-:Y:S05]  /*3530*/  @!P0 BRA `(.L_x_94) ;  /* 0x00000fb000008947 */ /* 0x000fea0003800000 */
[----:B0-----:R-:W-:Y:S02]  /*3540*/  IADD3 R20, R80, -0x1, RZ ;  /* 0xffffffff50147810 */ /* 0x001fe40007ffe0ff */
[----:B------:R-:W-:-:S02]  /*3550*/  MOV R30, RZ ;  /* 0x000000ff001e7202 */ /* 0x000fc40000000f00 */
[----:B------:R-:W-:-:S13]  /*3560*/  ISETP.GE.U32.AND P0, PT, R20, 0x3, PT ;  /* 0x000000031400780c */ /* 0x000fda0003f06070 */
[----:B------:R-:W-:Y:S05]  /*3570*/  @!P0 BRA `(.L_x_97) ;  /* 0x00000da000008947 */ /* 0x000fea0003800000 */
[----:B------:R-:W-:Y:S01]  /*3580*/  LOP3.LUT R29, R80, 0x3, RZ, 0xc0, !PT ;  /* 0x00000003501d7812 */ /* 0x000fe200078ec0ff */
[----:B------:R-:W-:-:S03]  /*3590*/  HFMA2.MMA R30, -RZ, RZ, 0, 0 ;  /* 0x00000000ff1e7435 */ /* 0x000fc600000001ff */
[----:B------:R-:W-:-:S04]  /*35a0*/  IADD3 R29, -R29, c[0x0][0xc], RZ ;  /* 0x000003001d1d7a10 */ /* 0x000fc80007ffe1ff */
[----:B------:R-:W-:-:S13]  /*35b0*/  ISETP.GT.AND P0, PT, R29, RZ, PT ;  /* 0x000000ff1d00720c */ /* 0x000fda0003f04270 */
[----:B------:R-:W-:Y:S05]  /*35c0*/  @!P0 BRA `(.L_x_98) ;  /* 0x00000b6000008947 */ /* 0x000fea0003800000 */
[----:B------:R-:W-:Y:S02]  /*35d0*/  ISETP.GT.AND P3, PT, R29, 0xc, PT ;  /* 0x0000000c1d00780c */ /* 0x000fe40003f64270 */
[----:B------:R-:W-:-:S11]  /*35e0*/  PLOP3.LUT P0, PT, PT, PT, PT, 0x80, 0x0 ;  /* 0x000000000000781c */ /* 0x000fd60003f0f070 */
[----:B------:R-:W-:Y:S05]  /*35f0*/  @!P3 BRA `(.L_x_99) ;  /* 0x000007400000b947 */ /* 0x000fea0003800000 */
[----:B------:R-:W-:Y:S02]  /*3600*/  PLOP3.LUT P0, PT, PT, PT, PT, 0x8, 0x0 ;  /* 0x000000000000781c */ /* 0x000fe40003f0e170 */
.L_x_100:
        /* <DEDUP_REMOVED lines=11> */
[----:B--2---:R-:W-:Y:S02]  /*36c0*/  @!P6 FADD.FTZ R18, R18, R20 ;  /* 0x000000141212e221 */ /* 0x004fe40000010000 */
[----:B------:R-:W-:Y:S01]  /*36d0*/  @!P6 FADD.FTZ R19, R19, R21 ;  /* 0x000000151313e221 */ /* 0x000fe20000010000 */
[----:B------:R-:W-:Y:S01]  /*36e0*/  ISETP.EQ.OR P6, PT, R24, R51, P2 ;  /* 0x000000331800720c */ /* 0x000fe200017c2670 */
[----:B------:R-:W-:-:S04]  /*36f0*/  @!P3 IMAD.WIDE.U32 R20, R23, 0x8, R82 ;  /* 0x000000081714b825 */ /* 0x000fc800078e0052 */
[----:B------:R-:W-:Y:S02]  /*3700*/  @!P4 IMAD.WIDE.U32 R22, R25, 0x8, R82 ;  /* 0x000000081916c825 */ /* 0x000fe400078e0052 */
[----:B------:R-:W2:Y:S04]  /*3710*/  @!P3 LDG.E.64 R20, [R20.64] ;  /* 0x000000061414b981 */ /* 0x000ea8000c1e1b00 */
[----:B------:R-:W3:Y:S02]  /*3720*/  @!P4 LDG.E.64 R22, [R22.64] ;  /* 0x000000061616c981 */ /* 0x000ee4000c1e1b00 */
[----:B------:R-:W-:-:S04]  /*3730*/  @!P6 IMAD R25, R24, c[0x0][0x10], R28 ;  /* 0x000004001819ea24 */ /* 0x000fc800078e021c */
[----:B------:R-:W-:-:S06]  /*3740*/  @!P6 IMAD.WIDE.U32 R24, R25, 0x8, R82 ;  /* 0x000000081918e825 */ /* 0x000fcc00078e0052 */
[----:B------:R-:W4:Y:S01]  /*3750*/  @!P6 LDG.E.64 R24, [R24.64] ;  /* 0x000000061818e981 */ /* 0x000f22000c1e1b00 */
[C---:B------:R-:W-:Y:S02]  /*3760*/  IADD3 R26, R30.reuse, 0x4, RZ ;  /* 0x000000041e1a7810 */ /* 0x040fe40007ffe0ff */
[C---:B------:R-:W-:Y:S02]  /*3770*/  IADD3 R27, R30.reuse, 0x5, RZ ;  /* 0x000000051e1b7810 */ /* 0x040fe40007ffe0ff */
[----:B------:R-:W-:Y:S01]  /*3780*/  IADD3 R31, R30, 0x6, RZ ;  /* 0x000000061e1f7810 */ /* 0x000fe20007ffe0ff */
[----:B--2---:R-:W-:Y:S02]  /*3790*/  @!P3 FADD.FTZ R18, R18, R20 ;  /* 0x000000141212b221 */ /* 0x004fe40000010000 */
[----:B------:R-:W-:Y:S01]  /*37a0*/  @!P3 FADD.FTZ R19, R19, R21 ;  /* 0x000000151313b221 */ /* 0x000fe20000010000 */
[----:B------:R-:W-:Y:S01]  /*37b0*/  ISETP.EQ.OR P3, PT, R26, R51, P2 ;  /* 0x000000331a00720c */ /* 0x000fe20001762670 */
[----:B---3--:R-:W-:-:S02]  /*37c0*/  @!P4 FADD.FTZ R18, R18, R22 ;  /* 0x000000161212c221 */ /* 0x008fc40000010000 */
[----:B------:R-:W-:Y:S01]  /*37d0*/  @!P4 FADD.FTZ R19, R19, R23 ;  /* 0x000000171313c221 */ /* 0x000fe20000010000 */
[----:B------:R-:W-:-:S09]  /*37e0*/  ISETP.EQ.OR P4, PT, R27, R51, P2 ;  /* 0x000000331b00720c */ /* 0x000fd20001782670 */
[----:B------:R-:W-:Y:S02]  /*37f0*/  @!P3 IMAD R21, R26, c[0x0][0x10], R28 ;  /* 0x000004001a15ba24 */ /* 0x000fe400078e021c */
[----:B----4-:R-:W-:Y:S02]  /*3800*/  @!P6 FADD.FTZ R18, R18, R24 ;  /* 0x000000181212e221 */ /* 0x010fe40000010000 */
[----:B------:R-:W-:Y:S01]  /*3810*/  @!P6 FADD.FTZ R19, R19, R25 ;  /* 0x000000191313e221 */ /* 0x000fe20000010000 */
[----:B------:R-:W-:Y:S01]  /*3820*/  ISETP.EQ.OR P6, PT, R31, R51, P2 ;  /* 0x000000331f00720c */ /* 0x000fe200017c2670 */
[----:B------:R-:W-:-:S04]  /*3830*/  @!P3 IMAD.WIDE.U32 R20, R21, 0x8, R82 ;  /* 0x000000081514b825 */ /* 0x000fc800078e0052 */
[----:B------:R-:W-:Y:S02]  /*3840*/  @!P4 IMAD R23, R27, c[0x0][0x10], R28 ;  /* 0x000004001b17ca24 */ /* 0x000fe400078e021c */
[----:B------:R-:W2:Y:S02]  /*3850*/  @!P3 LDG.E.64 R20, [R20.64] ;  /* 0x000000061414b981 */ /* 0x000ea4000c1e1b00 */
[----:B------:R-:W-:-:S04]  /*3860*/  @!P4 IMAD.WIDE.U32 R22, R23, 0x8, R82 ;  /* 0x000000081716c825 */ /* 0x000fc800078e0052 */
[----:B------:R-:W-:Y:S02]  /*3870*/  @!P6 IMAD R25, R31, c[0x0][0x10], R28 ;  /* 0x000004001f19ea24 */ /* 0x000fe400078e021c */
[----:B------:R-:W3:Y:S02]  /*3880*/  @!P4 LDG.E.64 R22, [R22.64] ;  /* 0x000000061616c981 */ /* 0x000ee4000c1e1b00 */
        /* <DEDUP_REMOVED lines=65> */
[----:B------:R-:W-:Y:S02]  /*3ca0*/  IADD3 R29, R29, -0x10, RZ ;  /* 0xfffffff01d1d7810 */ /* 0x000fe40007ffe0ff */
[----:B------:R-:W-:Y:S01]  /*3cb0*/  IADD3 R30, R30, 0x10, RZ ;  /* 0x000000101e1e7810 */ /* 0x000fe20007ffe0ff */
[----:B--2---:R-:W-:Y:S02]  /*3cc0*/  @!P3 FADD.FTZ R18, R18, R20 ;  /* 0x000000141212b221 */ /* 0x004fe40000010000 */
[----:B------:R-:W-:Y:S01]  /*3cd0*/  @!P3 FADD.FTZ R19, R19, R21 ;  /* 0x000000151313b221 */ /* 0x000fe20000010000 */
[----:B------:R-:W-:Y:S01]  /*3ce0*/  ISETP.GT.AND P3, PT, R29, 0xc, PT ;  /* 0x0000000c1d00780c */ /* 0x000fe20003f64270 */
[----:B---3--:R-:W-:Y:S02]  /*3cf0*/  @!P4 FADD.FTZ R18, R18, R22 ;  /* 0x000000161212c221 */ /* 0x008fe40000010000 */
[----:B------:R-:W-:-:S02]  /*3d00*/  @!P4 FADD.FTZ R19, R19, R23 ;  /* 0x000000171313c221 */ /* 0x000fc40000010000 */
[----:B----4-:R-:W-:Y:S02]  /*3d10*/  @!P6 FADD.FTZ R18, R18, R24 ;  /* 0x000000181212e221 */ /* 0x010fe40000010000 */
[----:B------:R-:W-:-:S06]  /*3d20*/  @!P6 FADD.FTZ R19, R19, R25 ;  /* 0x000000191313e221 */ /* 0x000fcc0000010000 */
[----:B------:R-:W-:Y:S05]  /*3d30*/  @P3 BRA `(.L_x_100) ;  /* 0xfffff8d000003947 */ /* 0x000fea000383ffff */
.L_x_99:
[----:B------:R-:W-:-:S13]  /*3d40*/  ISETP.GT.AND P3, PT, R29, 0x4, PT ;  /* 0x000000041d00780c */ /* 0x000fda0003f64270 */
        /* <DEDUP_REMOVED lines=20> */
[----:B------:R-:W-:Y:S01]  /*3e90*/  IADD3 R30, R30, 0x4, RZ ;  /* 0x000000041e1e7810 */ /* 0x000fe20007ffe0ff */
[----:B--2---:R-:W-:-:S03]  /*3ea0*/  @!P0 FADD.FTZ R18, R18, R20 ;  /* 0x0000001412128221 */ /* 0x004fc60000010000 */
[C---:B------:R-:W-:Y:S01]  /*3eb0*/  IADD3 R20, R30.reuse, 0x1, RZ ;  /* 0x000000011e147810 */ /* 0x040fe20007ffe0ff */
[----:B------:R-:W-:Y:S01]  /*3ec0*/  @!P0 FADD.FTZ R19, R19, R21 ;  /* 0x0000001513138221 */ /* 0x000fe20000010000 */
[-C--:B------:R-:W-:Y:S01]  /*3ed0*/  ISETP.EQ.OR P0, PT, R30, R51.reuse, P2 ;  /* 0x000000331e00720c */ /* 0x080fe20001702670 */
[----:B---3--:R-:W-:Y:S01]  /*3ee0*/  @!P4 FADD.FTZ R18, R18, R22 ;  /* 0x000000161212c221 */ /* 0x008fe20000010000 */
[----:B------:R-:W-:Y:S01]  /*3ef0*/  IADD3 R22, R30, 0x2, RZ ;  /* 0x000000021e167810 */ /* 0x000fe20007ffe0ff */
[----:B------:R-:W-:Y:S01]  /*3f00*/  @!P4 FADD.FTZ R19, R19, R23 ;  /* 0x000000171313c221 */ /* 0x000fe20000010000 */
[-C--:B------:R-:W-:Y:S01]  /*3f10*/  ISETP.EQ.OR P4, PT, R20, R51.reuse, P2 ;  /* 0x000000331400720c */ /* 0x080fe20001782670 */
[----:B----4-:R-:W-:Y:S01]  /*3f20*/  @!P6 FADD.FTZ R18, R18, R24 ;  /* 0x000000181212e221 */ /* 0x010fe20000010000 */
[----:B------:R-:W-:Y:S01]  /*3f30*/  IADD3 R24, R30, 0x3, RZ ;  /* 0x000000031e187810 */ /* 0x000fe20007ffe0ff */
[----:B------:R-:W-:Y:S01]  /*3f40*/  @!P6 FADD.FTZ R19, R19, R25 ;  /* 0x000000191313e221 */ /* 0x000fe20000010000 */
[----:B------:R-:W-:Y:S01]  /*3f50*/  ISETP.EQ.OR P6, PT, R22, R51, P2 ;  /* 0x000000331600720c */ /* 0x000fe200017c2670 */
[----:B-----5:R-:W-:-:S02]  /*3f60*/  @!P3 FADD.FTZ R18, R18, R26 ;  /* 0x0000001a1212b221 */ /* 0x020fc40000010000 */
[----:B------:R-:W-:Y:S01]  /*3f70*/  @!P3 FADD.FTZ R19, R19, R27 ;  /* 0x0000001b1313b221 */ /* 0x000fe20000010000 */
[----:B------:R-:W-:Y:S01]  /*3f80*/  ISETP.EQ.OR P3, PT, R24, R51, P2 ;  /* 0x000000331800720c */ /* 0x000fe20001762670 */
[----:B------:R-:W-:-:S04]  /*3f90*/  @!P0 IMAD R21, R30, c[0x0][0x10], R28 ;  /* 0x000004001e158a24 */ /* 0x000fc800078e021c */
[----:B------:R-:W-:Y:S02]  /*3fa0*/  @!P4 IMAD R23, R20, c[0x0][0x10], R28 ;  /* 0x000004001417ca24 */ /* 0x000fe400078e021c */
[----:B------:R-:W-:-:S04]  /*3fb0*/  @!P0 IMAD.WIDE.U32 R20, R21, 0x8, R82 ;  /* 0x0000000815148825 */ /* 0x000fc800078e0052 */
[----:B------:R-:W-:Y:S02]  /*3fc0*/  @!P6 IMAD R25, R22, c[0x0][0x10], R28 ;  /* 0x000004001619ea24 */ /* 0x000fe400078e021c */
[----:B------:R-:W-:Y:S01]  /*3fd0*/  @!P4 IMAD.WIDE.U32 R22, R23, 0x8, R82 ;  /* 0x000000081716c825 */ /* 0x000fe200078e0052 */
[----:B------:R-:W2:Y:S03]  /*3fe0*/  @!P0 LDG.E.64 R20, [R20.64] ;  /* 0x0000000614148981 */ /* 0x000ea6000c1e1b00 */
[----:B------:R-:W-:Y:S02]  /*3ff0*/  @!P3 IMAD R27, R24, c[0x0][0x10], R28 ;  /* 0x00000400181bba24 */ /* 0x000fe400078e021c */
[--C-:B------:R-:W-:Y:S01]  /*4000*/  @!P6 IMAD.WIDE.U32 R24, R25, 0x8, R82.reuse ;  /* 0x000000081918e825 */ /* 0x100fe200078e0052 */
[----:B------:R-:W3:Y:S03]  /*4010*/  @!P4 LDG.E.64 R22, [R22.64] ;  /* 0x000000061616c981 */ /* 0x000ee6000c1e1b00 */
[----:B------:R-:W-:-:S02]  /*4020*/  @!P3 IMAD.WIDE.U32 R26, R27, 0x8, R82 ;  /* 0x000000081b1ab825 */ /* 0x000fc400078e0052 */
[----:B------:R-:W4:Y:S04]  /*4030*/  @!P6 LDG.E.64 R24, [R24.64] ;  /* 0x000000061818e981 */ /* 0x000f28000c1e1b00 */
[----:B------:R-:W5:Y:S01]  /*4040*/  @!P3 LDG.E.64 R26, [R26.64] ;  /* 0x000000061a1ab981 */ /* 0x000f62000c1e1b00 */
[----:B------:R-:W-:Y:S02]  /*4050*/  IADD3 R29, R29, -0x4, RZ ;  /* 0xfffffffc1d1d7810 */ /* 0x000fe40007ffe0ff */
[----:B------:R-:W-:Y:S02]  /*4060*/  IADD3 R30, R30, 0x4, RZ ;  /* 0x000000041e1e7810 */ /* 0x000fe40007ffe0ff */
[----:B------:R-:W-:Y:S01]  /*4070*/  IADD3 R29, R29, -0x4, RZ ;  /* 0xfffffffc1d1d7810 */ /* 0x000fe20007ffe0ff */
[----:B--2---:R-:W-:-:S02]  /*4080*/  @!P0 FADD.FTZ R18, R18, R20 ;  /* 0x0000001412128221 */ /* 0x004fc40000010000 */
[----:B------:R-:W-:Y:S01]  /*4090*/  @!P0 FADD.FTZ R19, R19, R21 ;  /* 0x0000001513138221 */ /* 0x000fe20000010000 */
[----:B------:R-:W-:Y:S01]  /*40a0*/  PLOP3.LUT P0, PT, PT, PT, PT, 0x8, 0x0 ;  /* 0x000000000000781c */ /* 0x000fe20003f0e170 */
[----:B---3--:R-:W-:Y:S02]  /*40b0*/  @!P4 FADD.FTZ R18, R18, R22 ;  /* 0x000000161212c221 */ /* 0x008fe40000010000 */
[----:B------:R-:W-:Y:S02]  /*40c0*/  @!P4 FADD.FTZ R19, R19, R23 ;  /* 0x000000171313c221 */ /* 0x000fe40000010000 */
[----:B----4-:R-:W-:Y:S02]  /*40d0*/  @!P6 FADD.FTZ R18, R18, R24 ;  /* 0x000000181212e221 */ /* 0x010fe40000010000 */
[----:B------:R-:W-:Y:S02]  /*40e0*/  @!P6 FADD.FTZ R19, R19, R25 ;  /* 0x000000191313e221 */ /* 0x000fe40000010000 */
[----:B-----5:R-:W-:-:S02]  /*40f0*/  @!P3 FADD.FTZ R18, R18, R26 ;  /* 0x0000001a1212b221 */ /* 0x020fc40000010000 */
[----:B------:R-:W-:Y:S02]  /*4100*/  @!P3 FADD.FTZ R19, R19, R27 ;  /* 0x0000001b1313b221 */ /* 0x000fe40000010000 */
.L_x_101:
[----:B------:R-:W-:-:S13]  /*4110*/  ISETP.NE.OR P0, PT, R29, RZ, P0 ;  /* 0x000000ff1d00720c */ /* 0x000fda0000705670 */
[----:B------:R-:W-:Y:S05]  /*4120*/  @!P0 BRA `(.L_x_97) ;  /* 0x000001f000008947 */ /* 0x000fea0003800000 */
.L_x_98:
        /* <DEDUP_REMOVED lines=19> */
[----:B------:R-:W-:-:S02]  /*4260*/  IADD3 R29, R29, -0x4, RZ ;  /* 0xfffffffc1d1d7810 */ /* 0x000fc40007ffe0ff */
[----:B------:R-:W-:Y:S01]  /*4270*/  IADD3 R30, R30, 0x4, RZ ;  /* 0x000000041e1e7810 */ /* 0x000fe20007ffe0ff */
[----:B--2---:R-:W-:Y:S02]  /*4280*/  @!P4 FADD.FTZ R18, R18, R20 ;  /* 0x000000141212c221 */ /* 0x004fe40000010000 */
[----:B------:R-:W-:Y:S01]  /*4290*/  @!P4 FADD.FTZ R19, R19, R21 ;  /* 0x000000151313c221 */ /* 0x000fe20000010000 */
[----:B------:R-:W-:Y:S01]  /*42a0*/  ISETP.NE.AND P4, PT, R29, RZ, PT ;  /* 0x000000ff1d00720c */ /* 0x000fe20003f85270 */
[----:B---3--:R-:W-:Y:S02]  /*42b0*/  @!P6 FADD.FTZ R18, R18, R22 ;  /* 0x000000161212e221 */ /* 0x008fe40000010000 */
[----:B------:R-:W-:Y:S02]  /*42c0*/  @!P6 FADD.FTZ R19, R19, R23 ;  /* 0x000000171313e221 */ /* 0x000fe40000010000 */
[----:B----4-:R-:W-:Y:S02]  /*42d0*/  @!P3 FADD.FTZ R18, R18, R24 ;  /* 0x000000181212b221 */ /* 0x010fe40000010000 */
[----:B------:R-:W-:-:S02]  /*42e0*/  @!P3 FADD.FTZ R19, R19, R25 ;  /* 0x000000191313b221 */ /* 0x000fc40000010000 */
[----:B-----5:R-:W-:Y:S02]  /*42f0*/  @!P0 FADD.FTZ R18, R18, R26 ;  /* 0x0000001a12128221 */ /* 0x020fe40000010000 */
[----:B------:R-:W-:Y:S02]  /*4300*/  @!P0 FADD.FTZ R19, R19, R27 ;  /* 0x0000001b13138221 */ /* 0x000fe40000010000 */
[----:B------:R-:W-:Y:S05]  /*4310*/  @P4 BRA `(.L_x_98) ;  /* 0xfffffe1000004947 */ /* 0x000fea000383ffff */
.L_x_97:
        /* <DEDUP_REMOVED lines=12> */
.L_x_103:
[----:B------:R-:W-:Y:S05]  /*43e0*/  BSYNC B0 ;  /* 0x0000000000007941 */ /* 0x000fea0003800000 */
.L_x_102:
        /* <DEDUP_REMOVED lines=16> */
.L_x_94:
[----:B------:R2:W-:Y:S04]  /*44f0*/  @!P2 STS.64 [0xc0], R18 ;  /* 0x0000c012ff00a388 */ /* 0x0005e80000000a00 */
[----:B------:R-:W-:Y:S01]  /*4500*/  BAR.SYNC.DEFER_BLOCKING 0x0 ;  /* 0x0000000000007b1d */ /* 0x000fe20000010000 */
[----:B------:R-:W-:Y:S02]  /*4510*/  ISETP.GE.U32.AND P0, PT, R75, c[0x0][0x1e0], PT ;  /* 0x000078004b007a0c */ /* 0x000fe40003f06070 */
[----:B------:R-:W-:Y:S02]  /*4520*/  ISETP.GE.U32.AND P2, PT, R74, c[0x0][0x1e0], PT ;  /* 0x000078004a007a0c */ /* 0x000fe40003f46070 */
[----:B------:R-:W-:Y:S02]  /*4530*/  ISETP.GE.AND.EX P0, PT, R48, c[0x0][0x1e4], PT, P0 ;  /* 0x0000790030007a0c */ /* 0x000fe40003f06300 */
[----:B0-2---:R-:W-:-:S02]  /*4540*/  PRMT R19, RZ, 0x5410, R66 ;  /* 0x00005410ff137816 */ /* 0x005fc40000000042 */
[----:B------:R-:W-:Y:S01]  /*4550*/  PRMT R18, RZ, 0x7610, R65 ;  /* 0x00007610ff127816 */ /* 0x000fe20000000041 */
[----:B-1----:R-:W0:Y:S02]  /*4560*/  LDS.64 R20, [0xc0] ;  /* 0x0000c000ff147984 */ /* 0x002e240000000a00 */
[----:B0-----:R-:W-:Y:S01]  /*4570*/  FMUL.FTZ R23, R21, c[0x0][0x20c] ;  /* 0x0000830015177a20 */ /* 0x001fe20000410000 */
[----:B------:R-:W-:Y:S01]  /*4580*/  PRMT R21, RZ, 0x7610, R66 ;  /* 0x00007610ff157816 */ /* 0x000fe20000000042 */
[----:B------:R-:W-:Y:S02]  /*4590*/  FMUL.FTZ R22, R20, c[0x0][0x20c] ;  /* 0x0000830014167a20 */ /* 0x000fe40000410000 */
[C---:B------:R-:W-:Y:S01]  /*45a0*/  FADD.FTZ R20, -R12.reuse, R19 ;  /* 0x000000130c147221 */ /* 0x040fe20000010100 */
[----:B------:R-:W-:Y:S01]  /*45b0*/  PRMT R19, RZ, 0x5410, R65 ;  /* 0x00005410ff137816 */ /* 0x000fe20000000041 */
[----:B------:R-:W-:Y:S02]  /*45c0*/  FADD.FTZ R24, -R12, R21 ;  /* 0x000000150c187221 */ /* 0x000fe40000010100 */
[----:B------:R-:W-:-:S02]  /*45d0*/  FMUL.FTZ R33, R20, R13 ;  /* 0x0000000d14217220 */ /* 0x000fc40000410000 */
        /* <DEDUP_REMOVED lines=20> */
.L_x_104:
        /* <DEDUP_REMOVED lines=9> */
[----:B------:R-:W-:Y:S02]  /*47b0*/  FMUL.FTZ R24, R24, R13 ;  /* 0x0000000d18187220 */ /* 0x000fe40000410000 */
[----:B------:R-:W-:-:S04]  /*47c0*/  IMAD.WIDE.U32 R18, R76, c[0x0][0x1d8], R18 ;  /* 0x000076004c127a25 */ /* 0x000fc800078e0012 */
[----:B------:R-:W-:Y:S02]  /*47d0*/  IMAD R21, R76, c[0x0][0x1dc], R25 ;  /* 0x000077004c157a24 */ /* 0x000fe400078e0219 */
[----:B------:R-:W-:Y:S01]  /*47e0*/  FMUL.FTZ R25, R20, R13 ;  /* 0x0000000d14197220 */ /* 0x000fe20000410000 */
[----:B------:R-:W-:Y:S02]  /*47f0*/  LEA R20, P3, R18, c[0x0][0x160], 0x1 ;  /* 0x0000580012147a11 */ /* 0x000fe400078608ff */
[----:B------:R-:W-:Y:S02]  /*4800*/  IADD3 R21, R19, R21, RZ ;  /* 0x0000001513157210 */ /* 0x000fe40007ffe0ff */
[----:B------:R-:W-:Y:S02]  /*4810*/  F2FP.BF16.PACK_AB R19, R24, R25 ;  /* 0x000000191813723e */ /* 0x000fe400000010ff */
[----:B------:R-:W-:-:S05]  /*4820*/  LEA.HI.X R21, R18, c[0x0][0x164], R21, 0x1, P3 ;  /* 0x0000590012157a11 */ /* 0x000fca00018f0c15 */
[----:B------:R0:W-:Y:S02]  /*4830*/  STG.E [R20.64], R19 ;  /* 0x0000001314007986 */ /* 0x0001e4000c101906 */
.L_x_106:
[----:B------:R-:W-:Y:S05]  /*4840*/  BSYNC B0 ;  /* 0x0000000000007941 */ /* 0x000fea0003800000 */
.L_x_105:
[--C-:B0-----:R-:W-:Y:S02]  /*4850*/  PRMT R21, RZ, 0x5410, R67.reuse ;  /* 0x00005410ff157816 */ /* 0x101fe40000000043 */
[----:B------:R-:W-:Y:S02]  /*4860*/  PRMT R67, RZ, 0x7610, R67 ;  /* 0x00007610ff437816 */ /* 0x000fe40000000043 */
[--C-:B------:R-:W-:Y:S01]  /*4870*/  PRMT R19, RZ, 0x5410, R64.reuse ;  /* 0x00005410ff137816 */ /* 0x100fe20000000040 */
[----:B------:R-:W-:Y:S01]  /*4880*/  FADD.FTZ R18, -R12, R21 ;  /* 0x000000150c127221 */ /* 0x000fe20000010100 */
[----:B------:R-:W-:Y:S01]  /*4890*/  ISETP.GE.AND.EX P2, PT, R6, c[0x0][0x1e4], PT, P2 ;  /* 0x0000790006007a0c */ /* 0x000fe20003f46320 */
[----:B------:R-:W-:Y:S01]  /*48a0*/  FADD.FTZ R20, -R12, R67 ;  /* 0x000000430c147221 */ /* 0x000fe20000010100 */
[----:B------:R-:W-:Y:S01]  /*48b0*/  ISETP.GT.U32.OR P0, PT, R78, 0x27f, P0 ;  /* 0x0000027f4e00780c */ /* 0x000fe20000704470 */
[-C--:B------:R-:W-:Y:S01]  /*48c0*/  FMUL.FTZ R33, R18, R13.reuse ;  /* 0x0000000d12217220 */ /* 0x080fe20000410000 */
[----:B------:R-:W-:Y:S01]  /*48d0*/  PRMT R64, RZ, 0x7610, R64 ;  /* 0x00007610ff407816 */ /* 0x000fe20000000040 */
[----:B------:R-:W-:Y:S01]  /*48e0*/  FMUL.FTZ R28, R20, R13 ;  /* 0x0000000d141c7220 */ /* 0x000fe20000410000 */
[----:B------:R-:W-:Y:S01]  /*48f0*/  PRMT R35, RZ, 0x5410, R62 ;  /* 0x00005410ff237816 */ /* 0x000fe2000000003e */
[----:B------:R-:W-:Y:S07]  /*4900*/  @!P5 BRA `(.L_x_107) ;  /* 0x000001200000d947 */ /* 0x000fee0003800000 */
        /* <DEDUP_REMOVED lines=18> */
.L_x_107:
[----:B------:R-:W-:Y:S01]  /*4a30*/  BSSY B0, `(.L_x_108) ;  /* 0x0000012000007945 */ /* 0x000fe20003800000 */
[----:B------:R-:W-:Y:S05]  /*4a40*/  @P0 BRA `(.L_x_109) ;  /* 0x0000010000000947 */ /* 0x000fea0003800000 */
[C-C-:B------:R-:W-:Y:S02]  /*4a50*/  FFMA.FTZ R18, R22.reuse, R33, R23.reuse ;  /* 0x0000002116127223 */ /* 0x140fe40000010017 */
[----:B------:R-:W-:Y:S02]  /*4a60*/  FFMA.FTZ R21, R22, R28, R23 ;  /* 0x0000001c16157223 */ /* 0x000fe40000010017 */
[----:B------:R-:W-:Y:S01]  /*4a70*/  FFMA.FTZ R20, R19, R14, -R18 ;  /* 0x0000000e13147223 */ /* 0x000fe20000010812 */
[----:B------:R-:W-:Y:S01]  /*4a80*/  MOV R18, R84 ;  /* 0x0000005400127202 */ /* 0x000fe20000000f00 */
[----:B------:R-:W-:Y:S01]  /*4a90*/  IMAD R48, R48, c[0x0][0x1d8], RZ ;  /* 0x0000760030307a24 */ /* 0x000fe200078e02ff */
[----:B------:R-:W-:Y:S01]  /*4aa0*/  MOV R19, R87 ;  /* 0x0000005700137202 */ /* 0x000fe20000000f00 */
[----:B------:R-:W-:-:S02]  /*4ab0*/  FFMA.FTZ R24, R64, R15, -R21 ;  /* 0x0000000f40187223 */ /* 0x000fc40000010815 */
[C---:B------:R-:W-:Y:S02]  /*4ac0*/  IMAD R21, R75.reuse, c[0x0][0x1dc], R48 ;  /* 0x000077004b157a24 */ /* 0x040fe400078e0230 */
[----:B------:R-:W-:-:S04]  /*4ad0*/  IMAD.WIDE.U32 R18, R75, c[0x0][0x1d8], R18 ;  /* 0x000076004b127a25 */ /* 0x000fc800078e0012 */
[----:B------:R-:W-:Y:S01]  /*4ae0*/  FMUL.FTZ R25, R20, R13 ;  /* 0x0000000d14197220 */ /* 0x000fe20000410000 */
[----:B------:R-:W-:Y:S01]  /*4af0*/  IADD3 R21, R19, R21, RZ ;  /* 0x0000001513157210 */ /* 0x000fe20007ffe0ff */
[----:B------:R-:W-:Y:S01]  /*4b00*/  FMUL.FTZ R24, R24, R13 ;  /* 0x0000000d18187220 */ /* 0x000fe20000410000 */
[----:B------:R-:W-:-:S04]  /*4b10*/  LEA R20, P0, R18, c[0x0][0x160], 0x1 ;  /* 0x0000580012147a11 */ /* 0x000fc800078008ff */
[----:B------:R-:W-:Y:S02]  /*4b20*/  LEA.HI.X R21, R18, c[0x0][0x164], R21, 0x1, P0 ;  /* 0x0000590012157a11 */ /* 0x000fe400000f0c15 */
[----:B------:R-:W-:-:S05]  /*4b30*/  F2FP.BF16.PACK_AB R19, R24, R25 ;  /* 0x000000191813723e */ /* 0x000fca00000010ff */
[----:B------:R0:W-:Y:S02]  /*4b40*/  STG.E [R20.64], R19 ;  /* 0x0000001314007986 */ /* 0x0001e4000c101906 */
.L_x_109:
[----:B------:R-:W-:Y:S05]  /*4b50*/  BSYNC B0 ;  /* 0x0000000000007941 */ /* 0x000fea0003800000 */
.L_x_108:
[----:B0-----:R-:W-:Y:S01]  /*4b60*/  PRMT R21, RZ, 0x7610, R62 ;  /* 0x00007610ff157816 */ /* 0x001fe2000000003e */
[C---:B------:R-:W-:Y:S01]  /*4b70*/  FADD.FTZ R20, -R12.reuse, R35 ;  /* 0x000000230c147221 */ /* 0x040fe20000010100 */
[----:B------:R-:W-:Y:S02]  /*4b80*/  PRMT R25, RZ, 0x5410, R63 ;  /* 0x00005410ff197816 */ /* 0x000fe4000000003f */
[----:B------:R-:W-:Y:S01]  /*4b90*/  PRMT R19, RZ, 0x5410, R61 ;  /* 0x00005410ff137816 */ /* 0x000fe2000000003d */
        /* <DEDUP_REMOVED lines=25> */
.L_x_110:
[----:B------:R-:W-:Y:S01]  /*4d30*/  BSSY B0, `(.L_x_111) ;  /* 0x0000012000007945 */ /* 0x000fe20003800000 */
[----:B------:R-:W-:Y:S05]  /*4d40*/  @P2 BRA `(.L_x_112) ;  /* 0x0000010000002947 */ /* 0x000fea0003800000 */
[C-C-:B------:R-:W-:Y:S02]  /*4d50*/  FFMA.FTZ R20, R22.reuse, R33, R23.reuse ;  /* 0x0000002116147223 */ /* 0x140fe40000010017 */
[----:B------:R-:W-:Y:S02]  /*4d60*/  FFMA.FTZ R21, R22, R32, R23 ;  /* 0x0000002016157223 */ /* 0x000fe40000010017 */
[----:B------:R-:W-:Y:S02]  /*4d70*/  IMAD R27, R6, c[0x0][0x1d8], RZ ;  /* 0x00007600061b7a24 */ /* 0x000fe400078e02ff */
[----:B------:R-:W-:Y:S01]  /*4d80*/  FFMA.FTZ R20, R19, R14, -R20 ;  /* 0x0000000e13147223 */ /* 0x000fe20000010814 */
[----:B------:R-:W-:Y:S01]  /*4d90*/  MOV R19, R87 ;  /* 0x0000005700137202 */ /* 0x000fe20000000f00 */
[----:B------:R-:W-:Y:S01]  /*4da0*/  FFMA.FTZ R6, R18, R15, -R21 ;  /* 0x0000000f12067223 */ /* 0x000fe20000010815 */
[----:B------:R-:W-:Y:S01]  /*4db0*/  MOV R18, R84 ;  /* 0x0000005400127202 */ /* 0x000fe20000000f00 */
[----:B------:R-:W-:-:S02]  /*4dc0*/  IMAD R21, R74, c[0x0][0x1dc], R27 ;  /* 0x000077004a157a24 */ /* 0x000fc400078e021b */
[----:B------:R-:W-:Y:S02]  /*4dd0*/  FMUL.FTZ R27, R20, R13 ;  /* 0x0000000d141b7220 */ /* 0x000fe40000410000 */
[----:B------:R-:W-:-:S04]  /*4de0*/  IMAD.WIDE.U32 R18, R74, c[0x0][0x1d8], R18 ;  /* 0x000076004a127a25 */ /* 0x000fc800078e0012 */
[----:B------:R-:W-:Y:S01]  /*4df0*/  FMUL.FTZ R6, R6, R13 ;  /* 0x0000000d06067220 */ /* 0x000fe20000410000 */
[----:B------:R-:W-:Y:S02]  /*4e00*/  IADD3 R21, R19, R21, RZ ;  /* 0x0000001513157210 */ /* 0x000fe40007ffe0ff */
[----:B------:R-:W-:Y:S02]  /*4e10*/  LEA R20, P0, R18, c[0x0][0x160], 0x1 ;  /* 0x0000580012147a11 */ /* 0x000fe400078008ff */
[----:B------:R-:W-:Y:S02]  /*4e20*/  F2FP.BF16.PACK_AB R19, R6, R27 ;  /* 0x0000001b0613723e */ /* 0x000fe400000010ff */
[----:B------:R-:W-:-:S05]  /*4e30*/  LEA.HI.X R21, R18, c[0x0][0x164], R21, 0x1, P0 ;  /* 0x0000590012157a11 */ /* 0x000fca00000f0c15 */
[----:B------:R0:W-:Y:S04]  /*4e40*/  STG.E [R20.64], R19 ;  /* 0x0000001314007986 */ /* 0x0001e8000c101906 */
.L_x_112:
[----:B------:R-:W-:Y:S05]  /*4e50*/  BSYNC B0 ;  /* 0x0000000000007941 */ /* 0x000fea0003800000 */
.L_x_111:
[----:B------:R-:W-:Y:S01]  /*4e60*/  ISETP.GE.U32.AND P6, PT, R73, c[0x0][0x1e0], PT ;  /* 0x0000780049007a0c */ /* 0x000fe20003fc6070 */
[----:B------:R-:W-:Y:S01]  /*4e70*/  FADD.FTZ R18, -R12, R25 ;  /* 0x000000190c127221 */ /* 0x000fe20000010100 */
[----:B------:R-:W-:Y:S01]  /*4e80*/  ISETP.GE.U32.AND P0, PT, R72, c[0x0][0x1e0], PT ;  /* 0x0000780048007a0c */ /* 0x000fe20003f06070 */
[----:B------:R-:W-:Y:S01]  /*4e90*/  FADD.FTZ R30, -R12, R63 ;  /* 0x0000003f0c1e7221 */ /* 0x000fe20000010100 */
[----:B------:R-:W-:Y:S01]  /*4ea0*/  ISETP.GE.U32.AND P2, PT, R71, c[0x0][0x1e0], PT ;  /* 0x0000780047007a0c */ /* 0x000fe20003f46070 */
[-C--:B------:R-:W-:Y:S01]  /*4eb0*/  FMUL.FTZ R35, R18, R13.reuse ;  /* 0x0000000d12237220 */ /* 0x080fe20000410000 */
[----:B------:R-:W-:Y:S01]  /*4ec0*/  ISETP.GE.U32.AND P3, PT, R70, c[0x0][0x1e0], PT ;  /* 0x0000780046007a0c */ /* 0x000fe20003f66070 */
[----:B------:R-:W-:Y:S01]  /*4ed0*/  FMUL.FTZ R38, R30, R13 ;  /* 0x0000000d1e267220 */ /* 0x000fe20000410000 */
[----:B------:R-:W-:Y:S02]  /*4ee0*/  ISETP.GE.U32.AND P4, PT, R69, c[0x0][0x1e0], PT ;  /* 0x0000780045007a0c */ /* 0x000fe40003f86070 */
[----:B0-----:R-:W-:-:S02]  /*4ef0*/  PRMT R19, RZ, 0x5410, R58 ;  /* 0x00005410ff137816 */ /* 0x001fc4000000003a */
[----:B------:R-:W-:Y:S02]  /*4f00*/  PRMT R27, RZ, 0x5410, R59 ;  /* 0x00005410ff1b7816 */ /* 0x000fe4000000003b */
[----:B------:R-:W-:Y:S01]  /*4f10*/  PRMT R21, RZ, 0x7610, R58 ;  /* 0x00007610ff157816 */ /* 0x000fe2000000003a */
[C---:B------:R-:W-:Y:S01]  /*4f20*/  FADD.FTZ R34, -R12.reuse, R19 ;  /* 0x000000130c227221 */ /* 0x040fe20000010100 */
[----:B------:R-:W-:Y:S01]  /*4f30*/  PRMT R59, RZ, 0x7610, R59 ;  /* 0x00007610ff3b7816 */ /* 0x000fe2000000003b */
[C---:B------:R-:W-:Y:S01]  /*4f40*/  FADD.FTZ R26, -R12.reuse, R27 ;  /* 0x0000001b0c1a7221 */ /* 0x040fe20000010100 */
[--C-:B------:R-:W-:Y:S01]  /*4f50*/  PRMT R29, RZ, 0x5410, R54.reuse ;  /* 0x00005410ff1d7816 */ /* 0x100fe20000000036 */
[C---:B------:R-:W-:Y:S01]  /*4f60*/  FADD.FTZ R32, -R12.reuse, R21 ;  /* 0x000000150c207221 */ /* 0x040fe20000010100 */
[----:B------:R-:W-:Y:S01]  /*4f70*/  PRMT R31, RZ, 0x7610, R54 ;  /* 0x00007610ff1f7816 */ /* 0x000fe20000000036 */
[C---:B------:R-:W-:Y:S01]  /*4f80*/  FADD.FTZ R28, -R12.reuse, R59 ;  /* 0x0000003b0c1c7221 */ /* 0x040fe20000010100 */
[----:B------:R-:W-:Y:S01]  /*4f90*/  PRMT R33, RZ, 0x5410, R55 ;  /* 0x00005410ff217816 */ /* 0x000fe20000000037 */
[C---:B------:R-:W-:Y:S01]  /*4fa0*/  FADD.FTZ R20, -R12.reuse, R29 ;  /* 0x0000001d0c147221 */ /* 0x040fe20000010100 */
[----:B------:R-:W-:Y:S01]  /*4fb0*/  PRMT R55, RZ, 0x7610, R55 ;  /* 0x00007610ff377816 */ /* 0x000fe20000000037 */
[C---:B------:R-:W-:Y:S01]  /*4fc0*/  FADD.FTZ R24, -R12.reuse, R31 ;  /* 0x0000001f0c187221 */ /* 0x040fe20000010100 */
[----:B------:R-:W-:Y:S01]  /*4fd0*/  ISETP.GE.AND.EX P6, PT, R7, c[0x0][0x1e4], PT, P6 ;  /* 0x0000790007007a0c */ /* 0x000fe20003fc6360 */
[----:B------:R-:W-:Y:S01]  /*4fe0*/  FADD.FTZ R6, -R12, R33 ;  /* 0x000000210c067221 */ /* 0x000fe20000010100 */
[----:B------:R-:W-:Y:S01]  /*4ff0*/  ISETP.GE.AND.EX P0, PT, R8, c[0x0][0x1e4], PT, P0 ;  /* 0x0000790008007a0c */ /* 0x000fe20003f06300 */
[----:B------:R-:W-:Y:S01]  /*5000*/  FADD.FTZ R12, -R12, R55 ;  /* 0x000000370c0c7221 */ /* 0x000fe20000010100 */
[----:B------:R-:W-:-:S02]  /*5010*/  ISETP.GE.AND.EX P2, PT, R9, c[0x0][0x1e4], PT, P2 ;  /* 0x0000790009007a0c */ /* 0x000fc40003f46320 */
[----:B------:R-:W-:Y:S02]  /*5020*/  ISETP.GE.AND.EX P3, PT, R10, c[0x0][0x1e4], PT, P3 ;  /* 0x000079000a007a0c */ /* 0x000fe40003f66330 */
[----:B------:R-:W-:Y:S02]  /*5030*/  ISETP.GE.AND.EX P4, PT, R11, c[0x0][0x1e4], PT, P4 ;  /* 0x000079000b007a0c */ /* 0x000fe40003f86340 */
[----:B------:R-:W-:Y:S02]  /*5040*/  PRMT R19, RZ, 0x5410, R60 ;  /* 0x00005410ff137816 */ /* 0x000fe4000000003c */
[C---:B------:R-:W-:Y:S02]  /*5050*/  ISETP.GT.U32.OR P6, PT, R78.reuse, 0x27f, P6 ;  /* 0x0000027f4e00780c */ /* 0x040fe400037c4470 */
[C---:B------:R-:W-:Y:S02]  /*5060*/  ISETP.GT.U32.OR P0, PT, R78.reuse, 0x27f, P0 ;  /* 0x0000027f4e00780c */ /* 0x040fe40000704470 */
[----:B------:R-:W-:-:S02]  /*5070*/  ISETP.GT.U32.OR P2, PT, R78, 0x27f, P2 ;  /* 0x0000027f4e00780c */ /* 0x000fc40001744470 */
[C---:B------:R-:W-:Y:S02]  /*5080*/  ISETP.GT.U32.OR P3, PT, R78.reuse, 0x27f, P3 ;  /* 0x0000027f4e00780c */ /* 0x040fe40001f64470 */
[----:B------:R-:W-:Y:S02]  /*5090*/  ISETP.GT.U32.OR P4, PT, R78, 0x27f, P4 ;  /* 0x0000027f4e00780c */ /* 0x000fe40002784470 */
[----:B------:R-:W-:Y:S01]  /*50a0*/  PRMT R60, RZ, 0x7610, R60 ;  /* 0x00007610ff3c7816 */ /* 0x000fe2000000003c */
        /* <DEDUP_REMOVED lines=19> */
.L_x_113:
        /* <DEDUP_REMOVED lines=18> */
.L_x_115:
[----:B------:R-:W-:Y:S05]  /*5300*/  BSYNC B0 ;  /* 0x0000000000007941 */ /* 0x000fea0003800000 */
.L_x_114:
[--C-:B0-----:R-:W-:Y:S01]  /*5310*/  PRMT R7, RZ, 0x5410, R57.reuse ;  /* 0x00005410ff077816 */ /* 0x101fe20000000039 */
[-C--:B------:R-:W-:Y:S01]  /*5320*/  FMUL.FTZ R33, R34, R13.reuse ;  /* 0x0000000d22217220 */ /* 0x080fe20000410000 */
[----:B------:R-:W-:Y:S01]  /*5330*/  PRMT R18, RZ, 0x7610, R57 ;  /* 0x00007610ff127816 */ /* 0x000fe20000000039 */
        /* <DEDUP_REMOVED lines=20> */
.L_x_116:
        /* <DEDUP_REMOVED lines=14> */
[C---:B------:R-:W-:Y:S02]  /*5560*/  LEA R30, P0, R18.reuse, c[0x0][0x160], 0x1 ;  /* 0x00005800121e7a11 */ /* 0x040fe400078008ff */
[----:B------:R-:W-:Y:S02]  /*5570*/  F2FP.BF16.PACK_AB R7, R7, R8 ;  /* 0x000000080707723e */ /* 0x000fe400000010ff */
[----:B------:R-:W-:-:S05]  /*5580*/  LEA.HI.X R31, R18, c[0x0][0x164], R25, 0x1, P0 ;  /* 0x00005900121f7a11 */ /* 0x000fca00000f0c19 */
[----:B------:R0:W-:Y:S04]  /*5590*/  STG.E [R30.64], R7 ;  /* 0x000000071e007986 */ /* 0x0001e8000c101906 */
.L_x_118:
[----:B------:R-:W-:Y:S05]  /*55a0*/  BSYNC B0 ;  /* 0x0000000000007941 */ /* 0x000fea0003800000 */
.L_x_117:
        /* <DEDUP_REMOVED lines=23> */
.L_x_119:
[----:B------:R-:W-:Y:S01]  /*5720*/  BSSY B0, `(.L_x_120) ;  /* 0x0000012000007945 */ /* 0x000fe20003800000 */
[----:B------:R-:W-:Y:S05]  /*5730*/  @P2 BRA `(.L_x_121) ;  /* 0x0000010000002947 */ /* 0x000fea0003800000 */
[C-C-:B------:R-:W-:Y:S02]  /*5740*/  FFMA.FTZ R8, R22.reuse, R33, R23.reuse ;  /* 0x0000002116087223 */ /* 0x140fe40000010017 */
[----:B------:R-:W-:Y:S02]  /*5750*/  FFMA.FTZ R18, R22, R28, R23 ;  /* 0x0000001c16127223 */ /* 0x000fe40000010017 */
[----:B------:R-:W-:Y:S01]  /*5760*/  IMAD R28, R9, c[0x0][0x1d8], RZ ;  /* 0x00007600091c7a24 */ /* 0x000fe200078e02ff */
[----:B------:R-:W-:Y:S01]  /*5770*/  MOV R9, R87 ;  /* 0x0000005700097202 */ /* 0x000fe20000000f00 */
[----:B------:R-:W-:Y:S01]  /*5780*/  FFMA.FTZ R26, R7, R14, -R8 ;  /* 0x0000000e071a7223 */ /* 0x000fe20000010808 */
        /* <DEDUP_REMOVED lines=11> */
.L_x_121:
[----:B------:R-:W-:Y:S05]  /*5840*/  BSYNC B0 ;  /* 0x0000000000007941 */ /* 0x000fea0003800000 */
.L_x_120:
        /* <DEDUP_REMOVED lines=23> */
.L_x_122:
        /* <DEDUP_REMOVED lines=18> */
.L_x_124:
[----:B------:R-:W-:Y:S05]  /*5ae0*/  BSYNC B0 ;  /* 0x0000000000007941 */ /* 0x000fea0003800000 */
.L_x_123:
        /* <DEDUP_REMOVED lines=23> */
.L_x_125:
        /* <DEDUP_REMOVED lines=9> */
[----:B------:R-:W-:Y:S02]  /*5cf0*/  IMAD R7, R69, c[0x0][0x1dc], R8 ;  /* 0x0000770045077a24 */ /* 0x000fe400078e0208 */
[-C--:B------:R-:W-:Y:S01]  /*5d00*/  FMUL.FTZ R9, R6, R13.reuse ;  /* 0x0000000d06097220 */ /* 0x080fe20000410000 */
[----:B------:R-:W-:Y:S01]  /*5d10*/  LEA R6, P0, R84, c[0x0][0x160], 0x1 ;  /* 0x0000580054067a11 */ /* 0x000fe200078008ff */
[----:B------:R-:W-:Y:S01]  /*5d20*/  FMUL.FTZ R22, R22, R13 ;  /* 0x0000000d16167220 */ /* 0x000fe20000410000 */
[----:B------:R-:W-:-:S04]  /*5d30*/  IADD3 R7, R85, R7, RZ ;  /* 0x0000000755077210 */ /* 0x000fc80007ffe0ff */
[----:B------:R-:W-:Y:S02]  /*5d40*/  LEA.HI.X R7, R84, c[0x0][0x164], R7, 0x1, P0 ;  /* 0x0000590054077a11 */ /* 0x000fe400000f0c07 */
[----:B------:R-:W-:-:S05]  /*5d50*/  F2FP.BF16.PACK_AB R9, R22, R9 ;  /* 0x000000091609723e */ /* 0x000fca00000010ff */
[----:B------:R0:W-:Y:S02]  /*5d60*/  STG.E [R6.64], R9 ;  /* 0x0000000906007986 */ /* 0x0001e4000c101906 */
.L_x_127:
[----:B------:R-:W-:Y:S05]  /*5d70*/  BSYNC B0 ;  /* 0x0000000000007941 */ /* 0x000fea0003800000 */
.L_x_126:
[----:B------:R-:W-:Y:S02]  /*5d80*/  IADD3 R77, R77, c[0x0][0x10], RZ ;  /* 0x000004004d4d7a10 */ /* 0x000fe40007ffe0ff */
[----:B------:R-:W-:Y:S02]  /*5d90*/  IADD3 R68, R68, 0x1, RZ ;  /* 0x0000000144447810 */ /* 0x000fe40007ffe0ff */
[----:B------:R-:W-:-:S13]  /*5da0*/  ISETP.GE.AND P0, PT, R77, UR4, PT ;  /* 0x000000044d007c0c */ /* 0x000fda000bf06270 */
[----:B------:R-:W-:Y:S01]  /*5db0*/  @P0 CALL.REL.NOINC `(.L_x_77) ;  /* 0x0000001000000944 */ /* 0x000fe20003c00000 */
[----:B------:R-:W-:Y:S05]  /*5dc0*/  BRA `(.L_x_128) ;  /* 0xffffa52000007947 */ /* 0x000fea000383ffff */
.L_x_77:
        /* <DEDUP_REMOVED lines=18> */
.L_x_130:
[----:B------:R-:W-:Y:S05]  /*5ef0*/  BSYNC B0 ;  /* 0x0000000000007941 */ /* 0x000fea0003800000 */
.L_x_129:
[----:B------:R-:W1:Y:S01]  /*5f00*/  S2UR UR4, SR_CTAID.X ;  /* 0x00000000000479c3 */ /* 0x000e620000002500 */
[----:B0-----:R-:W-:Y:S02]  /*5f10*/  IADD3 R5, R6, -0x1, RZ ;  /* 0xffffffff06057810 */ /* 0x001fe40007ffe0ff */
[----:B------:R-:W-:-:S05]  /*5f20*/  IADD3 R0, R4, -0x1, RZ ;  /* 0xffffffff04007810 */ /* 0x000fca0007ffe0ff */
        /* <DEDUP_REMOVED lines=8> */
.L_x_132:
[----:B------:R-:W2:Y:S01]  /*5fb0*/  LDG.E.STRONG.GPU R5, [R2.64] ;  /* 0x0000000602057981 */ /* 0x000ea2000c1ef900 */
[----:B------:R-:W-:Y:S01]  /*5fc0*/  YIELD ;  /* 0x0000000000007946 */ /* 0x000fe20003800000 */
[----:B--2---:R-:W-:Y:S01]  /*5fd0*/  ISETP.NE.AND P0, PT, R5, R0, PT ;  /* 0x000000000500720c */ /* 0x004fe20003f05270 */
[----:B------:R-:W-:-:S12]  /*5fe0*/  CCTL.IVALL ;  /* 0x00000000ff00798f */ /* 0x000fd80002000000 */
[----:B------:R-:W-:Y:S05]  /*5ff0*/  @P0 BRA `(.L_x_132) ;  /* 0xffffffb000000947 */ /* 0x000fea000383ffff */
.L_x_131:
[----:B------:R-:W-:Y:S02]  /*6000*/  WARPSYNC 0xffffffff ;  /* 0xffffffff00007948 */ /* 0x000fe40003800000 */
[----:B------:R-:W-:Y:S01]  /*6010*/  MOV R19, c[0x0][0x1dc] ;  /* 0x0000770000137a02 */ /* 0x000fe20000000f00 */
[----:B------:R-:W-:Y:S03]  /*6020*/  BAR.SYNC.DEFER_BLOCKING 0x0 ;  /* 0x0000000000007b1d */ /* 0x000fe60000010000 */
[----:B------:R-:W-:-:S04]  /*6030*/  LEA.HI R0, P0, R19, c[0x0][0x1d8], RZ, 0x1 ;  /* 0x0000760013007a11 */ /* 0x000fc800078108ff */
[----:B------:R-:W-:-:S04]  /*6040*/  IADD3.X R3, RZ, c[0x0][0x1dc], RZ, P0, !PT ;  /* 0x00007700ff037a10 */ /* 0x000fc800007fe4ff */
[--C-:B------:R-:W-:Y:S02]  /*6050*/  SHF.R.S64 R27, R0, 0x1, R3.reuse ;  /* 0x00000001001b7819 */ /* 0x100fe40000001003 */
        /* <DEDUP_REMOVED lines=8> */
[----:B------:R-:W-:Y:S01]  /*60e0*/  MOV R7, R0 ;  /* 0x0000000000077202 */ /* 0x000fe20000000f00 */
[----:B------:R-:W-:Y:S01]  /*60f0*/  UIMAD.WIDE.U32 UR4, UR4, UR5, URZ ;  /* 0x00000005040472a5 */ /* 0x000fe2000f8e003f */
[----:B------:R-:W-:Y:S02]  /*6100*/  MOV R20, c[0x0][0x1d8] ;  /* 0x0000760000147a02 */ /* 0x000fe40000000f00 */
        /* <DEDUP_REMOVED lines=8> */
.L_x_133:
        /* <DEDUP_REMOVED lines=23> */
.L_x_134:
        /* <DEDUP_REMOVED lines=16> */
.L_x_3262:


//--------------------- .text._Z35group_norm_nhwc_bwd_one_pass_kernelI11Bf16IOFp32WLi512ELi40ELi640EEv26Group_norm_nhwc_bwd_params --------------------------
	.section	.text._Z35group_norm_nhwc_bwd_one_pass_kernelI11Bf16IOFp32WLi512ELi40ELi640EEv26Group_norm_nhwc_bwd_params,"ax",@progbits
	.sectioninfo	@"SHI_REGISTERS=96"
	.align	128
        .global         _Z35group_norm_nhwc_bwd_one_pass_kernelI11Bf16IOFp32WLi512ELi40ELi640EEv26Group_norm_nhwc_bwd_params
        .type           _Z35group_norm_nhwc_bwd_one_pass_kernelI11Bf16IOFp32WLi512ELi40ELi640EEv26Group_norm_nhwc_bwd_params,@function
        .size           _Z35group_norm_nhwc_bwd_one_pass_kernelI11Bf16IOFp32WLi512ELi40ELi640EEv26Group_norm_nhwc_bwd_params,(.L_x_3263 - _Z35group_norm_nhwc_bwd_one_pass_kernelI11Bf16IOFp32WLi512ELi40ELi640EEv26Group_norm_nhwc_bwd_params)
        .other          _Z35group_norm_nhwc_bwd_one_pass_kernelI11Bf16IOFp32WLi512ELi40ELi640EEv26Group_norm_nhwc_bwd_params,@"STO_CUDA_ENTRY STV_DEFAULT"
_Z35group_norm_nhwc_bwd_one_pass_kernelI11Bf16IOFp32WLi512ELi40ELi640EEv26Group_norm_nhwc_bwd_params:
.text._Z35group_norm_nhwc_bwd_one_pass_kernelI11Bf16IOFp32WLi512ELi40ELi640EEv26Group_norm_nhwc_bwd_params:
        /* <DEDUP_REMOVED lines=41> */
[C---:B------:R-:W-:Y:S02]  /*0290*/  IADD3 R74, R2.reuse, 0x60, RZ ;  /* 0x00000060024a7810 */ /* 0x040fe40007ffe0ff */
[C---:B------:R-:W-:Y:S02]  /*02a0*/  IADD3 R73, R2.reuse, 0x80, RZ ;  /* 0x0000008002497810 */ /* 0x040fe40007ffe0ff */
[C---:B------:R-:W-:Y:S02]  /*02b0*/  IADD3 R72, R2.reuse, 0xa0, RZ ;  /* 0x000000a002487810 */ /* 0x040fe40007ffe0ff */
[C---:B------:R-:W-:Y:S02]  /*02c0*/  IADD3 R71, R2.reuse, 0xc0, RZ ;  /* 0x000000c002477810 */ /* 0x040fe40007ffe0ff */
[C---:B------:R-:W-:Y:S02]  /*02d0*/  IADD3 R70, R2.reuse, 0xe0, RZ ;  /* 0x000000e002467810 */ /* 0x040fe40007ffe0ff */
[----:B------:R-:W-:-:S02]  /*02e0*/  IADD3 R69, R2, 0x100, RZ ;  /* 0x0000010002457810 */ /* 0x000fc40007ffe0ff */
[C---:B------:R-:W-:Y:S02]  /*02f0*/  IADD3 R68, R2.reuse, 0x120, RZ ;  /* 0x0000012002447810 */ /* 0x040fe40007ffe0ff */
[----:B------:R-:W-:Y:S02]  /*0300*/  IADD3 R67, R2, 0x140, RZ ;  /* 0x0000014002437810 */ /* 0x000fe40007ffe0ff */
[----:B------:R-:W-:Y:S02]  /*0310*/  ISETP.LT.U32.AND P1, PT, R0, 0x280, !P1 ;  /* 0x000002800000780c */ /* 0x000fe40004f21070 */
[C---:B------:R-:W-:Y:S02]  /*0320*/  IADD3 R66, R2.reuse, 0x160, RZ ;  /* 0x0000016002427810 */ /* 0x040fe40007ffe0ff */
[C---:B------:R-:W-:Y:S02]  /*0330*/  IADD3 R65, R2.reuse, 0x180, RZ ;  /* 0x0000018002417810 */ /* 0x040fe40007ffe0ff */
[----:B------:R-:W-:-:S02]  /*0340*/  IADD3 R64, R2, 0x1a0, RZ ;  /* 0x000001a002407810 */ /* 0x000fc40007ffe0ff */
[C---:B------:R-:W-:Y:S02]  /*0350*/  IADD3 R63, R2.reuse, 0x1c0, RZ ;  /* 0x000001c0023f7810 */ /* 0x040fe40007ffe0ff */
[----:B------:R-:W-:Y:S02]  /*0360*/  IADD3 R62, R2, 0x1e0, RZ ;  /* 0x000001e0023e7810 */ /* 0x000fe40007ffe0ff */
.L_x_218:
[----:B------:R-:W-:Y:S01]  /*0370*/  IABS R6, c[0x0][0x1f0] ;  /* 0x00007c0000067a13 */ /* 0x000fe20000000000 */
[----:B------:R-:W-:Y:S01]  /*0380*/  ULDC UR4, c[0x0][0x1f0] ;  /* 0x00007c0000047ab9 */ /* 0x000fe20000000800 */
[----:B------:R-:W-:Y:S01]  /*0390*/  IABS R8, UR7 ;  /* 0x0000000700087c13 */ /* 0x000fe20008000000 */
[----:B------:R-:W-:Y:S01]  /*03a0*/  ULOP3.LUT UR4, UR7, UR4, URZ, 0x3c, !UPT ;  /* 0x0000000407047292 */ /* 0x000fe2000f8e3c3f */
[----:B0-----:R-:W0:Y:S01]  /*03b0*/  I2F.RP R3, R6 ;  /* 0x0000000600037306 */ /* 0x001e220000209400 */
[----:B------:R-:W-:Y:S01]  /*03c0*/  ISETP.LE.AND P3, PT, RZ, UR7, PT ;  /* 0x00000007ff007c0c */ /* 0x000fe2000bf63270 */
[----:B------:R-:W-:Y:S01]  /*03d0*/  CS2R R40, SRZ ;  /* 0x0000000000287805 */ /* 0x000fe2000001ff00 */
[----:B------:R-:W-:Y:S01]  /*03e0*/  SHF.R.S32.HI R78, RZ, 0x1f, R75 ;  /* 0x0000001fff4e7819 */ /* 0x000fe2000001144b */
[----:B------:R-:W-:Y:S01]  /*03f0*/  CS2R R56, SRZ ;  /* 0x0000000000387805 */ /* 0x000fe2000001ff00 */
[----:B------:R-:W-:-:S02]  /*0400*/  ISETP.LE.AND P4, PT, RZ, UR4, PT ;  /* 0x00000004ff007c0c */ /* 0x000fc4000bf83270 */
[----:B------:R-:W-:Y:S02]  /*0410*/  SHF.R.S32.HI R77, RZ, 0x1f, R76 ;  /* 0x0000001fff4d7819 */ /* 0x000fe4000001144c */
[----:B------:R-:W-:Y:S02]  /*0420*/  ISETP.GE.U32.AND P5, PT, R74, c[0x0][0x1e0], PT ;  /* 0x000078004a007a0c */ /* 0x000fe40003fa6070 */
[----:B------:R-:W-:Y:S02]  /*0430*/  SHF.R.S32.HI R79, RZ, 0x1f, R74 ;  /* 0x0000001fff4f7819 */ /* 0x000fe4000001144a */
[----:B------:R-:W-:Y:S02]  /*0440*/  SHF.R.S32.HI R80, RZ, 0x1f, R73 ;  /* 0x0000001fff507819 */ /* 0x000fe40000011449 */
[----:B------:R-:W-:Y:S01]  /*0450*/  ISETP.GE.AND.EX P5, PT, R79, c[0x0][0x1e4], PT, P5 ;  /* 0x000079004f007a0c */ /* 0x000fe20003fa6350 */
[----:B0-----:R-:W0:Y:S01]  /*0460*/  MUFU.RCP R3, R3 ;  /* 0x0000000300037308 */ /* 0x001e220000001000 */
[----:B------:R-:W-:-:S02]  /*0470*/  SHF.R.S32.HI R82, RZ, 0x1f, R72 ;  /* 0x0000001fff527819 */ /* 0x000fc40000011448 */
[----:B------:R-:W-:Y:S02]  /*0480*/  ISETP.GT.U32.OR P5, PT, R0, 0x27f, P5 ;  /* 0x0000027f0000780c */ /* 0x000fe40002fa4470 */
[----:B0-----:R-:W-:-:S04]  /*0490*/  IADD3 R4, R3, 0xffffffe, RZ ;  /* 0x0ffffffe03047810 */ /* 0x001fc80007ffe0ff */
[----:B------:R0:W1:Y:S02]  /*04a0*/  F2I.FTZ.U32.TRUNC.NTZ R5, R4 ;  /* 0x0000000400057305 */ /* 0x000064000021f000 */
[----:B0-----:R-:W-:Y:S02]  /*04b0*/  MOV R4, RZ ;  /* 0x000000ff00047202 */ /* 0x001fe40000000f00 */
[----:B-1----:R-:W-:-:S05]  /*04c0*/  IADD3 R7, RZ, -R5, RZ ;  /* 0x80000005ff077210 */ /* 0x002fca0007ffe0ff */
[----:B------:R-:W-:-:S04]  /*04d0*/  IMAD R7, R7, R6, RZ ;  /* 0x0000000607077224 */ /* 0x000fc800078e02ff */
[----:B------:R-:W-:Y:S01]  /*04e0*/  IMAD.HI.U32 R5, R5, R7, R4 ;  /* 0x0000000705057227 */ /* 0x000fe200078e0004 */
[----:B------:R-:W-:-:S05]  /*04f0*/  MOV R7, R8 ;  /* 0x0000000800077202 */ /* 0x000fca0000000f00 */
[----:B------:R-:W-:-:S05]  /*0500*/  IMAD.HI.U32 R5, R5, R7, RZ ;  /* 0x0000000705057227 */ /* 0x000fca00078e00ff */
[----:B------:R-:W-:-:S05]  /*0510*/  IADD3 R3, -R5, RZ, RZ ;  /* 0x000000ff05037210 */ /* 0x000fca0007ffe1ff */
[----:B------:R-:W-:Y:S01]  /*0520*/  IMAD R3, R6, R3, R7 ;  /* 0x0000000306037224 */ /* 0x000fe200078e0207 */
[----:B------:R-:W-:-:S04]  /*0530*/  SHF.R.S32.HI R7, RZ, 0x1f, R60 ;  /* 0x0000001fff077819 */ /* 0x000fc8000001143c */
[----:B------:R-:W-:-:S13]  /*0540*/  ISETP.GT.U32.AND P2, PT, R6, R3, PT ;  /* 0x000000030600720c */ /* 0x000fda0003f44070 */
[-C--:B------:R-:W-:Y:S02]  /*0550*/  @!P2 IADD3 R3, R3, -R6.reuse, RZ ;  /* 0x800000060303a210 */ /* 0x080fe40007ffe0ff */
[----:B------:R-:W-:Y:S02]  /*0560*/  @!P2 IADD3 R5, R5, 0x1, RZ ;  /* 0x000000010505a810 */ /* 0x000fe40007ffe0ff */
[CC--:B------:R-:W-:Y:S02]  /*0570*/  ISETP.GE.U32.AND P0, PT, R3.reuse, R6.reuse, PT ;  /* 0x000000060300720c */ /* 0x0c0fe40003f06070 */
[----:B------:R-:W-:Y:S02]  /*0580*/  ISETP.GT.U32.AND P2, PT, R6, R3, PT ;  /* 0x000000030600720c */ /* 0x000fe40003f44070 */
[----:B------:R-:W-:-:S04]  /*0590*/  IADD3 R4, R3, -R6, RZ ;  /* 0x8000000603047210 */ /* 0x000fc80007ffe0ff */
[----:B------:R-:W-:Y:S02]  /*05a0*/  SEL R3, R4, R3, !P2 ;  /* 0x0000000304037207 */ /* 0x000fe40005000000 */
[----:B------:R-:W-:Y:S02]  /*05b0*/  ISETP.NE.AND P2, PT, RZ, c[0x0][0x1f0], PT ;  /* 0x00007c00ff007a0c */ /* 0x000fe40003f45270 */
[----:B------:R-:W-:Y:S02]  /*05c0*/  LOP3.LUT R4, RZ, c[0x0][0x1f0], RZ, 0x33, !PT ;  /* 0x00007c00ff047a12 */ /* 0x000fe400078e33ff */
[----:B------:R-:W-:Y:S02]  /*05d0*/  @!P3 IADD3 R3, -R3, RZ, RZ ;  /* 0x000000ff0303b210 */ /* 0x000fe40007ffe1ff */
[----:B------:R-:W-:Y:S02]  /*05e0*/  @P0 IADD3 R5, R5, 0x1, RZ ;  /* 0x0000000105050810 */ /* 0x000fe40007ffe0ff */
[----:B------:R-:W-:-:S02]  /*05f0*/  SEL R59, R4, R3, !P2 ;  /* 0x00000003043b7207 */ /* 0x000fc40005000000 */
[----:B------:R-:W-:Y:S02]  /*0600*/  @!P4 IADD3 R5, -R5, RZ, RZ ;  /* 0x000000ff0505c210 */ /* 0x000fe40007ffe1ff */
[----:B------:R-:W-:Y:S01]  /*0610*/  ISETP.GE.U32.AND P3, PT, R75, c[0x0][0x1e0], PT ;  /* 0x000078004b007a0c */ /* 0x000fe20003f66070 */
[----:B------:R-:W-:Y:S01]  /*0620*/  IMAD R28, R59, 0x28, RZ ;  /* 0x000000283b1c7824 */ /* 0x000fe200078e02ff */
[----:B------:R-:W-:Y:S02]  /*0630*/  SEL R5, R4, R5, !P2 ;  /* 0x0000000504057207 */ /* 0x000fe40005000000 */
[----:B------:R-:W-:Y:S02]  /*0640*/  ISETP.GE.AND.EX P3, PT, R78, c[0x0][0x1e4], PT, P3 ;  /* 0x000079004e007a0c */ /* 0x000fe40003f66330 */
[----:B------:R-:W-:Y:S02]  /*0650*/  IADD3 R16, P6, R60, R28, RZ ;  /* 0x0000001c3c107210 */ /* 0x000fe40007fde0ff */
[----:B------:R-:W-:-:S02]  /*0660*/  SHF.R.S32.HI R3, RZ, 0x1f, R5 ;  /* 0x0000001fff037819 */ /* 0x000fc40000011405 */
[----:B------:R-:W-:Y:S02]  /*0670*/  ISETP.GT.U32.OR P3, PT, R0, 0x27f, P3 ;  /* 0x0000027f0000780c */ /* 0x000fe40001f64470 */
[----:B------:R-:W-:Y:S01]  /*0680*/  ISETP.GE.U32.AND P0, PT, R76, c[0x0][0x1e0], PT ;  /* 0x000078004c007a0c */ /* 0x000fe20003f06070 */
[----:B------:R-:W-:Y:S01]  /*0690*/  IMAD R4, R3, c[0x0][0x1e8], RZ ;  /* 0x00007a0003047a24 */ /* 0x000fe200078e02ff */
[----:B------:R-:W-:Y:S02]  /*06a0*/  LEA.HI.X.SX32 R17, R28, R7, 0x1, P6 ;  /* 0x000000071c117211 */ /* 0x000fe400030f0eff */
[----:B------:R-:W-:Y:S01]  /*06b0*/  ISETP.GE.AND.EX P0, PT, R77, c[0x0][0x1e4], PT, P0 ;  /* 0x000079004d007a0c */ /* 0x000fe20003f06300 */
[----:B------:R-:W-:Y:S01]  /*06c0*/  IMAD R19, R5, c[0x0][0x1ec], R4 ;  /* 0x00007b0005137a24 */ /* 0x000fe200078e0204 */
[----:B------:R-:W-:Y:S01]  /*06d0*/  ISETP.GE.U32.AND P4, PT, R73, c[0x0][0x1e0], PT ;  /* 0x0000780049007a0c */ /* 0x000fe20003f86070 */
[----:B------:R-:W-:Y:S01]  /*06e0*/  IMAD.WIDE.U32 R16, R5, c[0x0][0x1e8], R16 ;  /* 0x00007a0005107a25 */ /* 0x000fe200078e0010 */
[----:B------:R-:W-:-:S02]  /*06f0*/  ISETP.GT.U32.OR P0, PT, R0, 0x27f, P0 ;  /* 0x0000027f0000780c */ /* 0x000fc40000704470 */
[----:B------:R-:W-:Y:S01]  /*0700*/  ISETP.GE.AND.EX P4, PT, R80, c[0x0][0x1e4], PT, P4 ;  /* 0x0000790050007a0c */ /* 0x000fe20003f86340 */
[----:B------:R-:W-:Y:S01]  /*0710*/  @!P3 IMAD R6, R78, c[0x0][0x1d8], RZ ;  /* 0x000076004e06ba24 */ /* 0x000fe200078e02ff */
[----:B------:R-:W-:Y:S02]  /*0720*/  IADD3 R19, R17, R19, RZ ;  /* 0x0000001311137210 */ /* 0x000fe40007ffe0ff */
[----:B------:R-:W-:Y:S01]  /*0730*/  ISETP.GE.U32.AND P2, PT, R72, c[0x0][0x1e0], PT ;  /* 0x0000780048007a0c */ /* 0x000fe20003f46070 */
[----:B------:R-:W-:Y:S01]  /*0740*/  @!P3 IMAD R15, R75, c[0x0][0x1dc], R6 ;  /* 0x000077004b0fba24 */ /* 0x000fe200078e0206 */
[-C--:B------:R-:W-:Y:S02]  /*0750*/  @!P3 MOV R6, R16.reuse ;  /* 0x000000100006b202 */ /* 0x080fe40000000f00 */
[----:B------:R-:W-:Y:S02]  /*0760*/  @!P3 MOV R7, R19 ;  /* 0x000000130007b202 */ /* 0x000fe40000000f00 */
[----:B------:R-:W-:Y:S01]  /*0770*/  ISETP.GT.U32.OR P4, PT, R0, 0x27f, P4 ;  /* 0x0000027f0000780c */ /* 0x000fe20002784470 */
[----:B------:R-:W-:Y:S01]  /*0780*/  @!P0 IMAD R3, R77, c[0x0][0x1d8], RZ ;  /* 0x000076004d038a24 */ /* 0x000fe200078e02ff */
[----:B------:R-:W-:Y:S01]  /*0790*/  @!P0 MOV R18, R16 ;  /* 0x0000001000128202 */ /* 0x000fe20000000f00 */
[----:B------:R-:W-:Y:S01]  /*07a0*/  @!P3 IMAD.WIDE.U32 R6, R75, c[0x0][0x1d8], R6 ;  /* 0x000076004b06ba25 */ /* 0x000fe200078e0006 */
[----:B------:R-:W-:-:S03]  /*07b0*/  ISETP.GE.AND.EX P2, PT, R82, c[0x0][0x1e4], PT, P2 ;  /* 0x0000790052007a0c */ /* 0x000fc60003f46320 */
[C---:B------:R-:W-:Y:S01]  /*07c0*/  @!P0 IMAD R3, R76.reuse, c[0x0][0x1dc], R3 ;  /* 0x000077004c038a24 */ /* 0x040fe200078e0203 */
[----:B------:R-:W-:Y:S01]  /*07d0*/  @!P3 IADD3 R15, R7, R15, RZ ;  /* 0x0000000f070fb210 */ /* 0x000fe20007ffe0ff */
[----:B------:R-:W-:Y:S01]  /*07e0*/  @!P0 IMAD.WIDE.U32 R4, R76, c[0x0][0x1d8], R18 ;  /* 0x000076004c048a25 */ /* 0x000fe200078e0012 */
[C---:B------:R-:W-:Y:S02]  /*07f0*/  @!P3 SHF.L.U32 R14, R6.reuse, 0x1, RZ ;  /* 0x00000001060eb819 */ /* 0x040fe400000006ff */
[----:B------:R-:W-:Y:S02]  /*0800*/  @!P3 SHF.L.U64.HI R15, R6, 0x1, R15 ;  /* 0x00000001060fb819 */ /* 0x000fe4000001020f */
[----:B------:R-:W-:Y:S02]  /*0810*/  ISETP.GT.U32.OR P2, PT, R0, 0x27f, P2 ;  /* 0x0000027f0000780c */ /* 0x000fe40001744470 */
[----:B------:R-:W-:Y:S01]  /*0820*/  @!P0 IADD3 R11, R5, R3, RZ ;  /* 0x00000003050b8210 */ /* 0x000fe20007ffe0ff */
[----:B------:R-:W-:Y:S01]  /*0830*/  @!P5 IMAD R3, R79, c[0x0][0x1d8], RZ ;  /* 0x000076004f03da24 */ /* 0x000fe200078e02ff */
[----:B------:R-:W-:-:S02]  /*0840*/  @!P5 MOV R6, R16 ;  /* 0x000000100006d202 */ /* 0x000fc40000000f00 */
[-C--:B------:R-:W-:Y:S01]  /*0850*/  @!P5 MOV R7, R19.reuse ;  /* 0x000000130007d202 */ /* 0x080fe20000000f00 */
[----:B------:R-:W-:Y:S01]  /*0860*/  @!P5 IMAD R3, R74, c[0x0][0x1dc], R3 ;  /* 0x000077004a03da24 */ /* 0x000fe200078e0203 */
[C---:B------:R-:W-:Y:S02]  /*0870*/  @!P0 SHF.L.U32 R10, R4.reuse, 0x1, RZ ;  /* 0x00000001040a8819 */ /* 0x040fe400000006ff */
[----:B------:R-:W-:Y:S01]  /*0880*/  @!P0 SHF.L.U64.HI R11, R4, 0x1, R11 ;  /* 0x00000001040b8819 */ /* 0x000fe2000001020b */
[----:B------:R-:W-:Y:S01]  /*0890*/  @!P5 IMAD.WIDE.U32 R6, R74, c[0x0][0x1d8], R6 ;  /* 0x000076004a06da25 */ /* 0x000fe200078e0006 */
[----:B------:R-:W-:Y:S02]  /*08a0*/  @!P4 MOV R8, R16 ;  /* 0x000000100008c202 */ /* 0x000fe40000000f00 */
[----:B------:R-:W-:Y:S01]  /*08b0*/  @!P4 MOV R9, R19 ;  /* 0x000000130009c202 */ /* 0x000fe20000000f00 */
[----:B------:R-:W-:Y:S01]  /*08c0*/  @!P4 IMAD R4, R80, c[0x0][0x1d8], RZ ;  /* 0x000076005004ca24 */ /* 0x000fe200078e02ff */
[----:B------:R-:W-:Y:S01]  /*08d0*/  @!P5 IADD3 R3, R7, R3, RZ ;  /* 0x000000030703d210 */ /* 0x000fe20007ffe0ff */
[----:B------:R-:W-:Y:S01]  /*08e0*/  @!P2 IMAD R5, R82, c[0x0][0x1d8], RZ ;  /* 0x000076005205aa24 */ /* 0x000fe200078e02ff */
[C---:B------:R-:W-:Y:S01]  /*08f0*/  @!P5 SHF.L.U32 R23, R6.reuse, 0x1, RZ ;  /* 0x000000010617d819 */ /* 0x040fe200000006ff */
[C---:B------:R-:W-:Y:S01]  /*0900*/  @!P4 IMAD R13, R73.reuse, c[0x0][0x1dc], R4 ;  /* 0x00007700490dca24 */ /* 0x040fe200078e0204 */
[----:B------:R-:W-:Y:S01]  /*0910*/  @!P5 SHF.L.U64.HI R24, R6, 0x1, R3 ;  /* 0x000000010618d819 */ /* 0x000fe20000010203 */
[----:B------:R-:W-:Y:S01]  /*0920*/  @!P4 IMAD.WIDE.U32 R8, R73, c[0x0][0x1d8], R8 ;  /* 0x000076004908ca25 */ /* 0x000fe200078e0008 */
[----:B------:R-:W-:-:S02]  /*0930*/  @!P0 IADD3 R6, P6, R10, c[0x0][0x180], RZ ;  /* 0x000060000a068a10 */ /* 0x000fc40007fde0ff */
[----:B------:R-:W-:Y:S01]  /*0940*/  @!P2 MOV R4, R16 ;  /* 0x000000100004a202 */ /* 0x000fe20000000f00 */
[----:B------:R-:W-:Y:S01]  /*0950*/  @!P2 IMAD R21, R72, c[0x0][0x1dc], R5 ;  /* 0x000077004815aa24 */ /* 0x000fe200078e0205 */
[----:B------:R-:W-:Y:S02]  /*0960*/  @!P4 IADD3 R13, R9, R13, RZ ;  /* 0x0000000d090dc210 */ /* 0x000fe40007ffe0ff */
[----:B------:R-:W-:Y:S02]  /*0970*/  @!P2 MOV R5, R19 ;  /* 0x000000130005a202 */ /* 0x000fe40000000f00 */
[C---:B------:R-:W-:Y:S02]  /*0980*/  @!P4 SHF.L.U32 R12, R8.reuse, 0x1, RZ ;  /* 0x00000001080cc819 */ /* 0x040fe400000006ff */
[----:B------:R-:W-:Y:S01]  /*0990*/  @!P4 SHF.L.U64.HI R13, R8, 0x1, R13 ;  /* 0x00000001080dc819 */ /* 0x000fe2000001020d */
[----:B------:R-:W-:Y:S01]  /*09a0*/  @!P2 IMAD.WIDE.U32 R4, R72, c[0x0][0x1d8], R4 ;  /* 0x000076004804aa25 */ /* 0x000fe200078e0004 */
[----:B------:R-:W-:-:S02]  /*09b0*/  @!P0 IADD3.X R7, R11, c[0x0][0x184], RZ, P6, !PT ;  /* 0x000061000b078a10 */ /* 0x000fc400037fe4ff */
[----:B------:R-:W-:Y:S02]  /*09c0*/  @!P0 IADD3 R8, P6, R10, c[0x0][0x178], RZ ;  /* 0x00005e000a088a10 */ /* 0x000fe40007fde0ff */
[----:B------:R-:W-:Y:S01]  /*09d0*/  @!P2 IADD3 R3, R5, R21, RZ ;  /* 0x000000150503a210 */ /* 0x000fe20007ffe0ff */
[----:B------:R0:W5:Y:S01]  /*09e0*/  @!P0 LDG.E R41, [R6.64] ;  /* 0x0000000e06298981 */ /* 0x000162000c1e1900 */
[----:B------:R-:W-:Y:S02]  /*09f0*/  @!P0 IADD3.X R9, R11, c[0x0][0x17c], RZ, P6, !PT ;  /* 0x00005f000b098a10 */ /* 0x000fe400037fe4ff */
[----:B------:R-:W-:Y:S01]  /*0a00*/  @!P3 IADD3 R10, P6, R14, c[0x0][0x180], RZ ;  /* 0x000060000e0aba10 */ /* 0x000fe20007fde0ff */
[----:B------:R-:W-:Y:S01]  /*0a10*/  CS2R R54, SRZ ;  /* 0x0000000000367805 */ /* 0x000fe2000001ff00 */
[----:B------:R-:W-:Y:S01]  /*0a20*/  @!P2 SHF.L.U64.HI R22, R4, 0x1, R3 ;  /* 0x000000010416a819 */ /* 0x000fe20000010203 */
[----:B------:R1:W5:Y:S01]  /*0a30*/  @!P0 LDG.E R56, [R8.64] ;  /* 0x0000000e08388981 */ /* 0x000362000c1e1900 */
[----:B------:R-:W-:-:S02]  /*0a40*/  @!P3 IADD3 R14, P0, R14, c[0x0][0x178], RZ ;  /* 0x00005e000e0eba10 */ /* 0x000fc40007f1e0ff */
[----:B------:R-:W-:Y:S02]  /*0a50*/  MOV R3, RZ ;  /* 0x000000ff00037202 */ /* 0x000fe40000000f00 */
[C---:B------:R-:W-:Y:S02]  /*0a60*/  @!P3 IADD3.X R11, R15.reuse, c[0x0][0x184], RZ, P6, !PT ;  /* 0x000061000f0bba10 */ /* 0x040fe400037fe4ff */
[----:B------:R-:W-:Y:S02]  /*0a70*/  @!P3 IADD3.X R15, R15, c[0x0][0x17c], RZ, P0, !PT ;  /* 0x00005f000f0fba10 */ /* 0x000fe400007fe4ff */
[----:B------:R-:W-:Y:S01]  /*0a80*/  @!P5 IADD3 R20, P6, R23, c[0x0][0x180], RZ ;  /* 0x000060001714da10 */ /* 0x000fe20007fde0ff */
[----:B------:R2:W5:Y:S01]  /*0a90*/  @!P3 LDG.E R3, [R10.64] ;  /* 0x0000000e0a03b981 */ /* 0x000562000c1e1900 */
[----:B------:R-:W-:Y:S02]  /*0aa0*/  @!P2 SHF.L.U32 R5, R4, 0x1, RZ ;  /* 0x000000010405a819 */ /* 0x000fe400000006ff */
[----:B------:R-:W-:Y:S01]  /*0ab0*/  @!P5 IADD3.X R21, R24, c[0x0][0x184], RZ, P6, !PT ;  /* 0x000061001815da10 */ /* 0x000fe200037fe4ff */
[----:B------:R3:W5:Y:S01]  /*0ac0*/  @!P3 LDG.E R55, [R14.64] ;  /* 0x0000000e0e37b981 */ /* 0x000762000c1e1900 */
[----:B-1----:R-:W-:-:S02]  /*0ad0*/  @!P4 IADD3 R8, P3, R12, c[0x0][0x180], RZ ;  /* 0x000060000c08ca10 */ /* 0x002fc40007f7e0ff */
[----:B------:R-:W-:Y:S01]  /*0ae0*/  @!P4 IADD3 R12, P6, R12, c[0x0][0x178], RZ ;  /* 0x00005e000c0cca10 */ /* 0x000fe20007fde0ff */
[----:B------:R-:W-:Y:S01]  /*0af0*/  CS2R R52, SRZ ;  /* 0x0000000000347805 */ /* 0x000fe2000001ff00 */
[----:B------:R-:W-:Y:S02]  /*0b00*/  MOV R4, RZ ;  /* 0x000000ff00047202 */ /* 0x000fe40000000f00 */
[C---:B------:R-:W-:Y:S02]  /*0b10*/  @!P4 IADD3.X R9, R13.reuse, c[0x0][0x184], RZ, P3, !PT ;  /* 0x000061000d09ca10 */ /* 0x040fe40001ffe4ff */
[----:B------:R-:W-:Y:S02]  /*0b20*/  @!P4 IADD3.X R13, R13, c[0x0][0x17c], RZ, P6, !PT ;  /* 0x00005f000d0dca10 */ /* 0x000fe400037fe4ff */
[----:B------:R-:W-:Y:S01]  /*0b30*/  ISETP.GE.U32.AND P3, PT, R69, c[0x0][0x1e0], PT ;  /* 0x0000780045007a0c */ /* 0x000fe20003f66070 */
[----:B------:R1:W5:Y:S01]  /*0b40*/  @!P4 LDG.E R4, [R8.64] ;  /* 0x0000000e0804c981 */ /* 0x000362000c1e1900 */
[----:B------:R-:W-:-:S02]  /*0b50*/  SHF.R.S32.HI R89, RZ, 0x1f, R69 ;  /* 0x0000001fff597819 */ /* 0x000fc40000011445 */
[----:B0-----:R-:W-:Y:S01]  /*0b60*/  @!P5 IADD3 R6, P0, R23, c[0x0][0x178], RZ ;  /* 0x00005e001706da10 */ /* 0x001fe20007f1e0ff */
[----:B------:R0:W5:Y:S01]  /*0b70*/  @!P4 LDG.E R53, [R12.64] ;  /* 0x0000000e0c35c981 */ /* 0x000162000c1e1900 */
[----:B------:R-:W-:Y:S02]  /*0b80*/  ISETP.GE.AND.EX P3, PT, R89, c[0x0][0x1e4], PT, P3 ;  /* 0x0000790059007a0c */ /* 0x000fe40003f66330 */
[----:B------:R-:W-:Y:S02]  /*0b90*/  MOV R39, RZ ;  /* 0x000000ff00277202 */ /* 0x000fe40000000f00 */
[----:B------:R-:W-:Y:S02]  /*0ba0*/  ISETP.GE.U32.AND P4, PT, R70, c[0x0][0x1e0], PT ;  /* 0x0000780046007a0c */ /* 0x000fe40003f86070 */
[----:B------:R-:W-:Y:S02]  /*0bb0*/  SHF.R.S32.HI R88, RZ, 0x1f, R70 ;  /* 0x0000001fff587819 */ /* 0x000fe40000011446 */
[----:B------:R-:W-:Y:S01]  /*0bc0*/  @!P5 IADD3.X R7, R24, c[0x0][0x17c], RZ, P0, !PT ;  /* 0x00005f001807da10 */ /* 0x000fe200007fe4ff */
[----:B------:R4:W5:Y:S01]  /*0bd0*/  @!P5 LDG.E R39, [R20.64] ;  /* 0x0000000e1427d981 */ /* 0x000962000c1e1900 */
[----:B------:R-:W-:-:S02]  /*0be0*/  ISETP.GT.U32.OR P3, PT, R0, 0x27f, P3 ;  /* 0x0000027f0000780c */ /* 0x000fc40001f64470 */
[----:B------:R-:W-:Y:S01]  /*0bf0*/  ISETP.GE.AND.EX P4, PT, R88, c[0x0][0x1e4], PT, P4 ;  /* 0x0000790058007a0c */ /* 0x000fe20003f86340 */
[----:B------:R0:W5:Y:S01]  /*0c00*/  @!P5 LDG.E R54, [R6.64] ;  /* 0x0000000e0636d981 */ /* 0x000162000c1e1900 */
[----:B------:R-:W-:Y:S01]  /*0c10*/  ISETP.GE.U32.AND P5, PT, R71, c[0x0][0x1e0], PT ;  /* 0x0000780047007a0c */ /* 0x000fe20003fa6070 */
[----:B--2---:R-:W-:Y:S01]  /*0c20*/  @P1 IMAD R11, R93, c[0x0][0x1d8], RZ ;  /* 0x000076005d0b1a24 */ /* 0x004fe200078e02ff */
[----:B------:R-:W-:Y:S02]  /*0c30*/  SHF.R.S32.HI R87, RZ, 0x1f, R71 ;  /* 0x0000001fff577819 */ /* 0x000fe40000011447 */
[----:B------:R-:W-:Y:S02]  /*0c40*/  ISETP.GT.U32.OR P4, PT, R0, 0x27f, P4 ;  /* 0x0000027f0000780c */ /* 0x000fe40002784470 */
[----:B----4-:R-:W-:Y:S02]  /*0c50*/  @P1 MOV R20, R16 ;  /* 0x0000001000141202 */ /* 0x010fe40000000f00 */
[----:B------:R-:W-:Y:S01]  /*0c60*/  @P1 MOV R21, R19 ;  /* 0x0000001300151202 */ /* 0x000fe20000000f00 */
[----:B------:R-:W-:Y:S01]  /*0c70*/  @P1 IMAD R11, R2, c[0x0][0x1dc], R11 ;  /* 0x00007700020b1a24 */ /* 0x000fe200078e020b */
[----:B------:R-:W-:-:S03]  /*0c80*/  ISETP.GE.AND.EX P5, PT, R87, c[0x0][0x1e4], PT, P5 ;  /* 0x0000790057007a0c */ /* 0x000fc60003fa6350 */
[----:B------:R-:W-:Y:S01]  /*0c90*/  @P1 IMAD.WIDE.U32 R20, R2, c[0x0][0x1d8], R20 ;  /* 0x0000760002141a25 */ /* 0x000fe200078e0014 */
[----:B------:R-:W-:Y:S02]  /*0ca0*/  ISETP.GT.U32.OR P5, PT, R0, 0x27f, P5 ;  /* 0x0000027f0000780c */ /* 0x000fe40002fa4470 */
[----:B0-----:R-:W-:Y:S01]  /*0cb0*/  @!P2 IADD3 R6, P6, R5, c[0x0][0x180], RZ ;  /* 0x000060000506aa10 */ /* 0x001fe20007fde0ff */
[----:B------:R-:W-:Y:S01]  /*0cc0*/  @!P3 IMAD R12, R89, c[0x0][0x1d8], RZ ;  /* 0x00007600590cba24 */ /* 0x000fe200078e02ff */
[----:B-1----:R-:W-:Y:S02]  /*0cd0*/  @!P2 IADD3 R8, P0, R5, c[0x0][0x178], RZ ;  /* 0x00005e000508aa10 */ /* 0x002fe40007f1e0ff */
[----:B------:R-:W-:Y:S01]  /*0ce0*/  @P1 IADD3 R5, R21, R11, RZ ;  /* 0x0000000b15051210 */ /* 0x000fe20007ffe0ff */
[----:B------:R-:W-:Y:S01]  /*0cf0*/  @!P3 IMAD R23, R69, c[0x0][0x1dc], R12 ;  /* 0x000077004517ba24 */ /* 0x000fe200078e020c */
[----:B------:R-:W-:Y:S02]  /*0d00*/  @P1 SHF.L.U32 R21, R20, 0x1, RZ ;  /* 0x0000000114151819 */ /* 0x000fe400000006ff */
[----:B------:R-:W-:-:S02]  /*0d10*/  @!P2 IADD3.X R7, R22, c[0x0][0x184], RZ, P6, !PT ;  /* 0x000061001607aa10 */ /* 0x000fc400037fe4ff */
[----:B------:R-:W-:Y:S01]  /*0d20*/  @P1 SHF.L.U64.HI R20, R20, 0x1, R5 ;  /* 0x0000000114141819 */ /* 0x000fe20000010205 */
[----:B------:R-:W-:Y:S01]  /*0d30*/  @!P4 IMAD R5, R88, c[0x0][0x1d8], RZ ;  /* 0x000076005805ca24 */ /* 0x000fe200078e02ff */
[----:B------:R-:W-:Y:S02]  /*0d40*/  @!P4 MOV R12, R16 ;  /* 0x00000010000cc202 */ /* 0x000fe40000000f00 */
[----:B------:R-:W-:Y:S02]  /*0d50*/  @!P4 MOV R13, R19 ;  /* 0x00000013000dc202 */ /* 0x000fe40000000f00 */
[----:B------:R-:W-:Y:S02]  /*0d60*/  ISETP.GE.U32.AND P6, PT, R68, c[0x0][0x1e0], PT ;  /* 0x0000780044007a0c */ /* 0x000fe40003fc6070 */
[----:B------:R-:W-:Y:S01]  /*0d70*/  SHF.R.S32.HI R91, RZ, 0x1f, R68 ;  /* 0x0000001fff5b7819 */ /* 0x000fe20000011444 */
[C---:B------:R-:W-:Y:S02]  /*0d80*/  @!P4 IMAD R5, R70.reuse, c[0x0][0x1dc], R5 ;  /* 0x000077004605ca24 */ /* 0x040fe400078e0205 */
[----:B------:R-:W-:Y:S01]  /*0d90*/  @!P4 IMAD.WIDE.U32 R12, R70, c[0x0][0x1d8], R12 ;  /* 0x00007600460cca25 */ /* 0x000fe200078e000c */
[----:B------:R-:W-:-:S03]  /*0da0*/  ISETP.GE.AND.EX P6, PT, R91, c[0x0][0x1e4], PT, P6 ;  /* 0x000079005b007a0c */ /* 0x000fc60003fc6360 */
[----:B------:R-:W-:Y:S01]  /*0db0*/  @!P5 IMAD R10, R87, c[0x0][0x1d8], RZ ;  /* 0x00007600570ada24 */ /* 0x000fe200078e02ff */
[----:B------:R-:W-:Y:S02]  /*0dc0*/  ISETP.GT.U32.OR P6, PT, R0, 0x27f, P6 ;  /* 0x0000027f0000780c */ /* 0x000fe400037c4470 */
[----:B------:R-:W-:Y:S01]  /*0dd0*/  @!P4 IADD3 R5, R13, R5, RZ ;  /* 0x000000050d05c210 */ /* 0x000fe20007ffe0ff */
[----:B------:R-:W-:Y:S01]  /*0de0*/  @!P5 IMAD R29, R71, c[0x0][0x1dc], R10 ;  /* 0x00007700471dda24 */ /* 0x000fe200078e020a */
[-C--:B---3--:R-:W-:Y:S02]  /*0df0*/  @!P5 MOV R14, R16.reuse ;  /* 0x00000010000ed202 */ /* 0x088fe40000000f00 */
[----:B------:R-:W-:Y:S02]  /*0e00*/  @!P5 MOV R15, R19 ;  /* 0x00000013000fd202 */ /* 0x000fe40000000f00 */
[----:B------:R-:W-:Y:S02]  /*0e10*/  @!P2 IADD3.X R9, R22, c[0x0][0x17c], RZ, P0, !PT ;  /* 0x00005f001609aa10 */ /* 0x000fe400007fe4ff */
[----:B------:R-:W-:-:S02]  /*0e20*/  @!P3 MOV R10, R16 ;  /* 0x00000010000ab202 */ /* 0x000fc40000000f00 */
[----:B------:R-:W-:Y:S02]  /*0e30*/  @!P3 MOV R11, R19 ;  /* 0x00000013000bb202 */ /* 0x000fe40000000f00 */
[----:B------:R-:W-:Y:S01]  /*0e40*/  SHF.R.S32.HI R90, RZ, 0x1f, R67 ;  /* 0x0000001fff5a7819 */ /* 0x000fe20000011443 */
[----:B------:R-:W-:Y:S01]  /*0e50*/  @!P5 IMAD.WIDE.U32 R14, R71, c[0x0][0x1d8], R14 ;  /* 0x00007600470eda25 */ /* 0x000fe200078e000e */
[----:B------:R-:W-:Y:S01]  /*0e60*/  ISETP.GE.U32.AND P0, PT, R67, c[0x0][0x1e0], PT ;  /* 0x0000780043007a0c */ /* 0x000fe20003f06070 */
[----:B------:R0:W5:Y:S01]  /*0e70*/  @!P2 LDG.E R52, [R8.64] ;  /* 0x0000000e0834a981 */ /* 0x000162000c1e1900 */
[----:B------:R-:W-:Y:S02]  /*0e80*/  @!P4 SHF.L.U64.HI R22, R12, 0x1, R5 ;  /* 0x000000010c16c819 */ /* 0x000fe40000010205 */
[----:B------:R-:W-:Y:S01]  /*0e90*/  MOV R5, RZ ;  /* 0x000000ff00057202 */ /* 0x000fe20000000f00 */
[----:B------:R-:W-:Y:S01]  /*0ea0*/  @!P3 IMAD.WIDE.U32 R10, R69, c[0x0][0x1d8], R10 ;  /* 0x00007600450aba25 */ /* 0x000fe200078e000a */
[----:B------:R-:W-:-:S02]  /*0eb0*/  ISETP.GE.AND.EX P0, PT, R90, c[0x0][0x1e4], PT, P0 ;  /* 0x000079005a007a0c */ /* 0x000fc40003f06300 */
[----:B------:R-:W-:Y:S02]  /*0ec0*/  @!P5 IADD3 R29, R15, R29, RZ ;  /* 0x0000001d0f1dd210 */ /* 0x000fe40007ffe0ff */
[----:B------:R-:W-:Y:S01]  /*0ed0*/  ISETP.GT.U32.OR P0, PT, R0, 0x27f, P0 ;  /* 0x0000027f0000780c */ /* 0x000fe20000704470 */
[----:B------:R1:W5:Y:S01]  /*0ee0*/  @!P2 LDG.E R5, [R6.64] ;  /* 0x0000000e0605a981 */ /* 0x000362000c1e1900 */
[----:B------:R-:W-:Y:S01]  /*0ef0*/  @!P3 IADD3 R15, R11, R23, RZ ;  /* 0x000000170b0fb210 */ /* 0x000fe20007ffe0ff */
[----:B------:R-:W-:Y:S01]  /*0f00*/  @!P6 IMAD R11, R91, c[0x0][0x1d8], RZ ;  /* 0x000076005b0bea24 */ /* 0x000fe200078e02ff */
[----:B-1----:R-:W-:Y:S02]  /*0f10*/  @!P6 MOV R6, R16 ;  /* 0x000000100006e202 */ /* 0x002fe40000000f00 */
[----:B------:R-:W-:Y:S01]  /*0f20*/  @!P6 MOV R7, R19 ;  /* 0x000000130007e202 */ /* 0x000fe20000000f00 */
[----:B------:R-:W-:Y:S01]  /*0f30*/  @!P6 IMAD R11, R68, c[0x0][0x1dc], R11 ;  /* 0x00007700440bea24 */ /* 0x000fe200078e020b */
[----:B------:R-:W-:-:S03]  /*0f40*/  @!P5 SHF.L.U32 R24, R14, 0x1, RZ ;  /* 0x000000010e18d819 */ /* 0x000fc600000006ff */
[----:B------:R-:W-:Y:S01]  /*0f50*/  @!P6 IMAD.WIDE.U32 R6, R68, c[0x0][0x1d8], R6 ;  /* 0x000076004406ea25 */ /* 0x000fe200078e0006 */
[----:B------:R-:W-:Y:S02]  /*0f60*/  @!P5 SHF.L.U64.HI R29, R14, 0x1, R29 ;  /* 0x000000010e1dd819 */ /* 0x000fe4000001021d */
[----:B------:R-:W-:Y:S02]  /*0f70*/  @!P4 SHF.L.U32 R27, R12, 0x1, RZ ;  /* 0x000000010c1bc819 */ /* 0x000fe400000006ff */
[----:B------:R-:W-:Y:S02]  /*0f80*/  @!P6 IADD3 R11, R7, R11, RZ ;  /* 0x0000000b070be210 */ /* 0x000fe40007ffe0ff */
[C---:B------:R-:W-:Y:S02]  /*0f90*/  @!P3 SHF.L.U32 R14, R10.reuse, 0x1, RZ ;  /* 0x000000010a0eb819 */ /* 0x040fe400000006ff */
[----:B------:R-:W-:Y:S01]  /*0fa0*/  @!P3 SHF.L.U64.HI R15, R10, 0x1, R15 ;  /* 0x000000010a0fb819 */ /* 0x000fe2000001020f */
[----:B------:R-:W-:Y:S01]  /*0fb0*/  @!P0 IMAD R10, R90, c[0x0][0x1d8], RZ ;  /* 0x000076005a0a8a24 */ /* 0x000fe200078e02ff */
[----:B------:R-:W-:-:S02]  /*0fc0*/  @!P0 MOV R12, R16 ;  /* 0x00000010000c8202 */ /* 0x000fc40000000f00 */
[----:B------:R-:W-:Y:S02]  /*0fd0*/  @!P0 MOV R13, R19 ;  /* 0x00000013000d8202 */ /* 0x000fe40000000f00 */
[----:B0-----:R-:W-:Y:S02]  /*0fe0*/  @!P5 IADD3 R8, P2, R24, c[0x0][0x180], RZ ;  /* 0x000060001808da10 */ /* 0x001fe40007f5e0ff */
[C---:B------:R-:W-:Y:S02]  /*0ff0*/  @!P6 SHF.L.U32 R23, R6.reuse, 0x1, RZ ;  /* 0x000000010617e819 */ /* 0x040fe400000006ff */
[----:B------:R-:W-:Y:S01]  /*1000*/  @!P6 SHF.L.U64.HI R26, R6, 0x1, R11 ;  /* 0x00000001061ae819 */ /* 0x000fe2000001020b */
[----:B------:R-:W-:Y:S01]  /*1010*/  @!P0 IMAD R25, R67, c[0x0][0x1dc], R10 ;  /* 0x0000770043198a24 */ /* 0x000fe200078e020a */
[----:B------:R-:W-:Y:S01]  /*1020*/  CS2R R6, SRZ ;  /* 0x0000000000067805 */ /* 0x000fe2000001ff00 */
[----:B------:R-:W-:Y:S01]  /*1030*/  @!P5 IADD3.X R9, R29, c[0x0][0x184], RZ, P2, !PT ;  /* 0x000061001d09da10 */ /* 0x000fe200017fe4ff */
[----:B------:R-:W-:Y:S01]  /*1040*/  @!P0 IMAD.WIDE.U32 R12, R67, c[0x0][0x1d8], R12 ;  /* 0x00007600430c8a25 */ /* 0x000fe200078e000c */
[----:B------:R-:W-:Y:S01]  /*1050*/  @!P5 IADD3 R10, P2, R24, c[0x0][0x178], RZ ;  /* 0x00005e00180ada10 */ /* 0x000fe20007f5e0ff */
[----:B------:R-:W-:-:S02]  /*1060*/  CS2R R50, SRZ ;  /* 0x0000000000327805 */ /* 0x000fc4000001ff00 */
[----:B------:R0:W5:Y:S01]  /*1070*/  @!P5 LDG.E R6, [R8.64] ;  /* 0x0000000e0806d981 */ /* 0x000162000c1e1900 */
[----:B------:R-:W-:Y:S02]  /*1080*/  @!P5 IADD3.X R11, R29, c[0x0][0x17c], RZ, P2, !PT ;  /* 0x00005f001d0bda10 */ /* 0x000fe400017fe4ff */
[----:B------:R-:W-:Y:S02]  /*1090*/  @!P0 IADD3 R25, R13, R25, RZ ;  /* 0x000000190d198210 */ /* 0x000fe40007ffe0ff */
[C---:B------:R-:W-:Y:S01]  /*10a0*/  @!P0 SHF.L.U32 R24, R12.reuse, 0x1, RZ ;  /* 0x000000010c188819 */ /* 0x040fe200000006ff */
[----:B------:R1:W5:Y:S01]  /*10b0*/  @!P5 LDG.E R51, [R10.64] ;  /* 0x0000000e0a33d981 */ /* 0x000362000c1e1900 */
[----:B0-----:R-:W-:Y:S02]  /*10c0*/  @!P4 IADD3 R8, P2, R27, c[0x0][0x180], RZ ;  /* 0x000060001b08ca10 */ /* 0x001fe40007f5e0ff */
[----:B------:R-:W-:Y:S02]  /*10d0*/  @!P0 SHF.L.U64.HI R25, R12, 0x1, R25 ;  /* 0x000000010c198819 */ /* 0x000fe40000010219 */
[----:B------:R-:W-:-:S02]  /*10e0*/  @!P4 IADD3.X R9, R22, c[0x0][0x184], RZ, P2, !PT ;  /* 0x000061001609ca10 */ /* 0x000fc400017fe4ff */
[----:B------:R-:W-:Y:S02]  /*10f0*/  @!P4 IADD3 R12, P5, R27, c[0x0][0x178], RZ ;  /* 0x00005e001b0cca10 */ /* 0x000fe40007fbe0ff */
[----:B-1----:R-:W-:Y:S01]  /*1100*/  @!P3 IADD3 R10, P2, R14, c[0x0][0x180], RZ ;  /* 0x000060000e0aba10 */ /* 0x002fe20007f5e0ff */
[----:B------:R0:W5:Y:S01]  /*1110*/  @!P4 LDG.E R7, [R8.64] ;  /* 0x0000000e0807c981 */ /* 0x000162000c1e1900 */
[----:B------:R-:W-:Y:S02]  /*1120*/  @!P4 IADD3.X R13, R22, c[0x0][0x17c], RZ, P5, !PT ;  /* 0x00005f00160dca10 */ /* 0x000fe40002ffe4ff */
[C---:B------:R-:W-:Y:S02]  /*1130*/  @!P3 IADD3.X R11, R15.reuse, c[0x0][0x184], RZ, P2, !PT ;  /* 0x000061000f0bba10 */ /* 0x040fe400017fe4ff */
[----:B------:R-:W-:Y:S01]  /*1140*/  @!P3 IADD3 R14, P2, R14, c[0x0][0x178], RZ ;  /* 0x00005e000e0eba10 */ /* 0x000fe20007f5e0ff */
[----:B------:R1:W5:Y:S03]  /*1150*/  @!P4 LDG.E R50, [R12.64] ;  /* 0x0000000e0c32c981 */ /* 0x000366000c1e1900 */
[----:B------:R-:W-:Y:S01]  /*1160*/  @!P3 IADD3.X R15, R15, c[0x0][0x17c], RZ, P2, !PT ;  /* 0x00005f000f0fba10 */ /* 0x000fe200017fe4ff */
[----:B0-----:R-:W-:Y:S01]  /*1170*/  CS2R R8, SRZ ;  /* 0x0000000000087805 */ /* 0x001fe2000001ff00 */
[----:B------:R-:W-:Y:S01]  /*1180*/  CS2R R48, SRZ ;  /* 0x0000000000307805 */ /* 0x000fe2000001ff00 */
[----:B-1----:R-:W-:-:S04]  /*1190*/  @!P6 IADD3 R12, P2, R23, c[0x0][0x178], RZ ;  /* 0x00005e00170cea10 */ /* 0x002fc80007f5e0ff */
[----:B------:R0:W5:Y:S01]  /*11a0*/  @!P3 LDG.E R8, [R10.64] ;  /* 0x0000000e0a08b981 */ /* 0x000162000c1e1900 */
[----:B------:R-:W-:Y:S01]  /*11b0*/  @!P6 IADD3.X R13, R26, c[0x0][0x17c], RZ, P2, !PT ;  /* 0x00005f001a0dea10 */ /* 0x000fe200017fe4ff */
[----:B------:R-:W-:Y:S02]  /*11c0*/  UMOV UR12, 0x8 ;  /* 0x00000008000c7882 */ /* 0x000fe40000000000 */
[----:B------:R-:W-:Y:S01]  /*11d0*/  ULDC.64 UR4, c[0x0][0x198] ;  /* 0x0000660000047ab9 */ /* 0x000fe20000000a00 */
[----:B------:R1:W5:Y:S01]  /*11e0*/  @!P3 LDG.E R49, [R14.64] ;  /* 0x0000000e0e31b981 */ /* 0x000362000c1e1900 */
[----:B0-----:R-:W-:-:S03]  /*11f0*/  @!P6 IADD3 R10, P4, R23, c[0x0][0x180], RZ ;  /* 0x00006000170aea10 */ /* 0x001fc60007f9e0ff */
[----:B------:R0:W5:Y:S01]  /*1200*/  @!P6 LDG.E R48, [R12.64] ;  /* 0x0000000e0c30e981 */ /* 0x000162000c1e1900 */
[----:B------:R-:W-:Y:S01]  /*1210*/  UIMAD.WIDE UR4, UR7, UR12, UR4 ;  /* 0x0000000c070472a5 */ /* 0x000fe2000f8e0204 */
[C---:B------:R-:W-:Y:S02]  /*1220*/  @P1 IADD3 R22, P2, R21.reuse, c[0x0][0x180], RZ ;  /* 0x0000600015161a10 */ /* 0x040fe40007f5e0ff */
[----:B------:R-:W-:Y:S02]  /*1230*/  @!P6 IADD3.X R11, R26, c[0x0][0x184], RZ, P4, !PT ;  /* 0x000061001a0bea10 */ /* 0x000fe400027fe4ff */
[----:B------:R-:W-:Y:S02]  /*1240*/  @P1 IADD3.X R23, R20, c[0x0][0x184], RZ, P2, !PT ;  /* 0x0000610014171a10 */ /* 0x000fe400017fe4ff */
[----:B------:R-:W-:Y:S01]  /*1250*/  @!P0 IADD3 R26, P3, R24, c[0x0][0x180], RZ ;  /* 0x00006000181a8a10 */ /* 0x000fe20007f7e0ff */
[----:B------:R2:W5:Y:S01]  /*1260*/  @!P6 LDG.E R9, [R10.64] ;  /* 0x0000000e0a09e981 */ /* 0x000562000c1e1900 */
[----:B0-----:R-:W-:-:S02]  /*1270*/  @P1 IADD3 R12, P4, R21, c[0x0][0x178], RZ ;  /* 0x00005e00150c1a10 */ /* 0x001fc40007f9e0ff */
[----:B------:R-:W-:Y:S02]  /*1280*/  MOV R21, UR5 ;  /* 0x0000000500157c02 */ /* 0x000fe40008000f00 */
[----:B------:R-:W-:Y:S02]  /*1290*/  SHF.R.S32.HI R83, RZ, 0x1f, R63 ;  /* 0x0000001fff537819 */ /* 0x000fe4000001143f */
[----:B------:R-:W-:Y:S02]  /*12a0*/  SHF.R.S32.HI R85, RZ, 0x1f, R65 ;  /* 0x0000001fff557819 */ /* 0x000fe40000011441 */
[----:B------:R-:W-:Y:S02]  /*12b0*/  SHF.R.S32.HI R86, RZ, 0x1f, R66 ;  /* 0x0000001fff567819 */ /* 0x000fe40000011442 */
[----:B------:R-:W-:Y:S02]  /*12c0*/  SHF.R.S32.HI R84, RZ, 0x1f, R64 ;  /* 0x0000001fff547819 */ /* 0x000fe40000011440 */
[----:B------:R-:W-:Y:S01]  /*12d0*/  SHF.R.S32.HI R81, RZ, 0x1f, R62 ;  /* 0x0000001fff517819 */ /* 0x000fe2000001143e */
[----:B------:R-:W-:Y:S01]  /*12e0*/  CS2R R46, SRZ ;  /* 0x00000000002e7805 */ /* 0x000fe2000001ff00 */
[----:B------:R-:W-:Y:S01]  /*12f0*/  @P1 IADD3.X R13, R20, c[0x0][0x17c], RZ, P4, !PT ;  /* 0x00005f00140d1a10 */ /* 0x000fe200027fe4ff */
[----:B------:R0:W5:Y:S01]  /*1300*/  @P1 LDG.E R40, [R22.64] ;  /* 0x0000000e16281981 */ /* 0x000162000c1e1900 */
[----:B------:R-:W-:-:S02]  /*1310*/  MOV R20, UR4 ;  /* 0x0000000400147c02 */ /* 0x000fc40008000f00 */
[----:B------:R-:W-:Y:S01]  /*1320*/  @!P0 IADD3.X R27, R25, c[0x0][0x184], RZ, P3, !PT ;  /* 0x00006100191b8a10 */ /* 0x000fe20001ffe4ff */
[----:B------:R3:W5:Y:S04]  /*1330*/  @P1 LDG.E R57, [R12.64] ;  /* 0x0000000e0c391981 */ /* 0x000768000c1e1900 */
[----:B------:R-:W4:Y:S01]  /*1340*/  LDG.E.64 R20, [R20.64] ;  /* 0x0000000e14147981 */ /* 0x000f22000c1e1b00 */
[----:B------:R-:W-:Y:S02]  /*1350*/  ISETP.GE.U32.AND P3, PT, R63, c[0x0][0x1e0], PT ;  /* 0x000078003f007a0c */ /* 0x000fe40003f66070 */
[----:B------:R-:W-:Y:S02]  /*1360*/  ISETP.GE.U32.AND P5, PT, R65, c[0x0][0x1e0], PT ;  /* 0x0000780041007a0c */ /* 0x000fe40003fa6070 */
[----:B------:R-:W-:-:S02]  /*1370*/  ISETP.GE.AND.EX P3, PT, R83, c[0x0][0x1e4], PT, P3 ;  /* 0x0000790053007a0c */ /* 0x000fc40003f66330 */
[----:B------:R-:W-:Y:S02]  /*1380*/  ISETP.GE.U32.AND P6, PT, R66, c[0x0][0x1e0], PT ;  /* 0x0000780042007a0c */ /* 0x000fe40003fc6070 */
[----:B------:R-:W-:Y:S02]  /*1390*/  ISETP.GE.U32.AND P4, PT, R64, c[0x0][0x1e0], PT ;  /* 0x0000780040007a0c */ /* 0x000fe40003f86070 */
[----:B------:R-:W-:Y:S02]  /*13a0*/  ISETP.GT.U32.OR P3, PT, R0, 0x27f, P3 ;  /* 0x0000027f0000780c */ /* 0x000fe40001f64470 */
[----:B------:R-:W-:Y:S02]  /*13b0*/  ISETP.GE.AND.EX P5, PT, R85, c[0x0][0x1e4], PT, P5 ;  /* 0x0000790055007a0c */ /* 0x000fe40003fa6350 */
[----:B------:R-:W-:Y:S02]  /*13c0*/  ISETP.GE.AND.EX P6, PT, R86, c[0x0][0x1e4], PT, P6 ;  /* 0x0000790056007a0c */ /* 0x000fe40003fc6360 */
[----:B------:R-:W-:-:S02]  /*13d0*/  ISETP.GE.AND.EX P4, PT, R84, c[0x0][0x1e4], PT, P4 ;  /* 0x0000790054007a0c */ /* 0x000fc40003f86340 */
[C---:B------:R-:W-:Y:S02]  /*13e0*/  ISETP.GT.U32.OR P5, PT, R0.reuse, 0x27f, P5 ;  /* 0x0000027f0000780c */ /* 0x040fe40002fa4470 */
[C---:B------:R-:W-:Y:S02]  /*13f0*/  ISETP.GT.U32.OR P6, PT, R0.reuse, 0x27f, P6 ;  /* 0x0000027f0000780c */ /* 0x040fe400037c4470 */
[----:B------:R-:W-:Y:S01]  /*1400*/  ISETP.GT.U32.OR P4, PT, R0, 0x27f, P4 ;  /* 0x0000027f0000780c */ /* 0x000fe20002784470 */
[----:B-1----:R-:W-:Y:S01]  /*1410*/  @!P3 IMAD R14, R83, c[0x0][0x1d8], RZ ;  /* 0x00007600530eba24 */ /* 0x002fe200078e02ff */
[----:B------:R-:W-:-:S03]  /*1420*/  @!P0 IADD3 R24, P2, R24, c[0x0][0x178], RZ ;  /* 0x00005e0018188a10 */ /* 0x000fc60007f5e0ff */
[----:B------:R-:W-:Y:S01]  /*1430*/  @!P3 IMAD R29, R63, c[0x0][0x1dc], R14 ;  /* 0x000077003f1dba24 */ /* 0x000fe200078e020e */
[----:B------:R-:W-:Y:S02]  /*1440*/  @!P0 IADD3.X R25, R25, c[0x0][0x17c], RZ, P2, !PT ;  /* 0x00005f0019198a10 */ /* 0x000fe400017fe4ff */
[----:B------:R-:W-:Y:S01]  /*1450*/  ISETP.GE.U32.AND P2, PT, R62, c[0x0][0x1e0], PT ;  /* 0x000078003e007a0c */ /* 0x000fe20003f46070 */
[----:B--2---:R-:W-:Y:S01]  /*1460*/  @!P5 IMAD R10, R85, c[0x0][0x1d8], RZ ;  /* 0x00007600550ada24 */ /* 0x004fe200078e02ff */
[-C--:B------:R-:W-:Y:S02]  /*1470*/  @!P5 MOV R14, R16.reuse ;  /* 0x00000010000ed202 */ /* 0x080fe40000000f00 */
[----:B------:R-:W-:Y:S01]  /*1480*/  @!P5 MOV R15, R19 ;  /* 0x00000013000fd202 */ /* 0x000fe20000000f00 */
[----:B------:R-:W-:Y:S01]  /*1490*/  @!P6 IMAD R11, R86, c[0x0][0x1d8], RZ ;  /* 0x00007600560bea24 */ /* 0x000fe200078e02ff */
[----:B------:R-:W-:Y:S01]  /*14a0*/  ISETP.GE.AND.EX P2, PT, R81, c[0x0][0x1e4], PT, P2 ;  /* 0x0000790051007a0c */ /* 0x000fe20003f46320 */
[----:B------:R-:W-:Y:S01]  /*14b0*/  @!P4 IMAD R35, R84, c[0x0][0x1d8], RZ ;  /* 0x000076005423ca24 */ /* 0x000fe200078e02ff */
[----:B------:R-:W-:-:S02]  /*14c0*/  @!P4 MOV R32, R16 ;  /* 0x000000100020c202 */ /* 0x000fc40000000f00 */
[-C--:B------:R-:W-:Y:S01]  /*14d0*/  @!P4 MOV R33, R19.reuse ;  /* 0x000000130021c202 */ /* 0x080fe20000000f00 */
[C---:B------:R-:W-:Y:S01]  /*14e0*/  @!P5 IMAD R37, R65.reuse, c[0x0][0x1dc], R10 ;  /* 0x000077004125da24 */ /* 0x040fe200078e020a */
[-C--:B------:R-:W-:Y:S01]  /*14f0*/  @!P3 MOV R30, R16.reuse ;  /* 0x00000010001eb202 */ /* 0x080fe20000000f00 */
[----:B------:R-:W-:Y:S01]  /*1500*/  @!P5 IMAD.WIDE.U32 R14, R65, c[0x0][0x1d8], R14 ;  /* 0x00007600410eda25 */ /* 0x000fe200078e000e */
[-C--:B------:R-:W-:Y:S01]  /*1510*/  @!P3 MOV R31, R19.reuse ;  /* 0x00000013001fb202 */ /* 0x080fe20000000f00 */
[----:B------:R1:W5:Y:S01]  /*1520*/  @!P0 LDG.E R47, [R24.64] ;  /* 0x0000000e182f8981 */ /* 0x000362000c1e1900 */
[----:B------:R-:W-:Y:S01]  /*1530*/  ISETP.GT.U32.OR P2, PT, R0, 0x27f, P2 ;  /* 0x0000027f0000780c */ /* 0x000fe20001744470 */
[----:B------:R-:W-:Y:S01]  /*1540*/  @!P6 IMAD R43, R66, c[0x0][0x1dc], R11 ;  /* 0x00007700422bea24 */ /* 0x000fe200078e020b */
[----:B------:R-:W-:Y:S01]  /*1550*/  @!P6 MOV R10, R16 ;  /* 0x00000010000ae202 */ /* 0x000fe20000000f00 */
[C---:B------:R-:W-:Y:S01]  /*1560*/  @!P4 IMAD R35, R64.reuse, c[0x0][0x1dc], R35 ;  /* 0x000077004023ca24 */ /* 0x040fe200078e0223 */
[----:B------:R-:W-:Y:S01]  /*1570*/  @!P6 MOV R11, R19 ;  /* 0x00000013000be202 */ /* 0x000fe20000000f00 */
[----:B------:R-:W-:Y:S01]  /*1580*/  @!P4 IMAD.WIDE.U32 R32, R64, c[0x0][0x1d8], R32 ;  /* 0x000076004020ca25 */ /* 0x000fe200078e0020 */
[----:B------:R-:W-:-:S03]  /*1590*/  @!P5 IADD3 R15, R15, R37, RZ ;  /* 0x000000250f0fd210 */ /* 0x000fc60007ffe0ff */
[----:B------:R-:W-:Y:S01]  /*15a0*/  @!P3 IMAD.WIDE.U32 R30, R63, c[0x0][0x1d8], R30 ;  /* 0x000076003f1eba25 */ /* 0x000fe200078e001e */
[----:B------:R-:W-:Y:S02]  /*15b0*/  @!P4 IADD3 R33, R33, R35, RZ ;  /* 0x000000232121c210 */ /* 0x000fe40007ffe0ff */
[----:B------:R-:W-:Y:S01]  /*15c0*/  @!P5 SHF.L.U64.HI R35, R14, 0x1, R15 ;  /* 0x000000010e23d819 */ /* 0x000fe2000001020f */
[----:B------:R-:W-:Y:S01]  /*15d0*/  @!P6 IMAD.WIDE.U32 R10, R66, c[0x0][0x1d8], R10 ;  /* 0x00007600420aea25 */ /* 0x000fe200078e000a */
[----:B------:R-:W-:Y:S02]  /*15e0*/  @!P3 IADD3 R15, R31, R29, RZ ;  /* 0x0000001d1f0fb210 */ /* 0x000fe40007ffe0ff */
[----:B------:R-:W-:Y:S02]  /*15f0*/  @!P3 SHF.L.U32 R29, R30, 0x1, RZ ;  /* 0x000000011e1db819 */ /* 0x000fe400000006ff */
[----:B------:R-:W-:Y:S02]  /*1600*/  @!P6 IADD3 R43, R11, R43, RZ ;  /* 0x0000002b0b2be210 */ /* 0x000fe40007ffe0ff */
[----:B------:R-:W-:-:S02]  /*1610*/  @!P5 SHF.L.U32 R36, R14, 0x1, RZ ;  /* 0x000000010e24d819 */ /* 0x000fc400000006ff */
[----:B------:R-:W-:Y:S01]  /*1620*/  @!P3 SHF.L.U64.HI R30, R30, 0x1, R15 ;  /* 0x000000011e1eb819 */ /* 0x000fe2000001020f */
[----:B------:R-:W-:Y:S01]  /*1630*/  @!P2 IMAD R31, R81, c[0x0][0x1d8], RZ ;  /* 0x00007600511faa24 */ /* 0x000fe200078e02ff */
[----:B------:R-:W-:Y:S02]  /*1640*/  @!P2 MOV R14, R16 ;  /* 0x00000010000ea202 */ /* 0x000fe40000000f00 */
[----:B------:R-:W-:Y:S02]  /*1650*/  @!P2 MOV R15, R19 ;  /* 0x00000013000fa202 */ /* 0x000fe40000000f00 */
[C---:B------:R-:W-:Y:S02]  /*1660*/  @!P6 SHF.L.U32 R11, R10.reuse, 0x1, RZ ;  /* 0x000000010a0be819 */ /* 0x040fe400000006ff */
[----:B------:R-:W-:Y:S02]  /*1670*/  @!P6 SHF.L.U64.HI R37, R10, 0x1, R43 ;  /* 0x000000010a25e819 */ /* 0x000fe4000001022b */
[----:B------:R-:W-:Y:S01]  /*1680*/  MOV R10, RZ ;  /* 0x000000ff000a7202 */ /* 0x000fe20000000f00 */
[----:B------:R-:W-:-:S02]  /*1690*/  @!P2 IMAD R31, R62, c[0x0][0x1dc], R31 ;  /* 0x000077003e1faa24 */ /* 0x000fc400078e021f */
[----:B------:R-:W-:-:S03]  /*16a0*/  @!P2 IMAD.WIDE.U32 R14, R62, c[0x0][0x1d8], R14 ;  /* 0x000076003e0eaa25 */ /* 0x000fc600078e000e */
[----:B------:R2:W5:Y:S01]  /*16b0*/  @!P0 LDG.E R10, [R26.64] ;  /* 0x0000000e1a0a8981 */ /* 0x000562000c1e1900 */
[----:B-1----:R-:W-:Y:S02]  /*16c0*/  @!P6 IADD3 R24, P0, R11, c[0x0][0x180], RZ ;  /* 0x000060000b18ea10 */ /* 0x002fe40007f1e0ff */
[----:B------:R-:W-:Y:S02]  /*16d0*/  @!P2 IADD3 R31, R15, R31, RZ ;  /* 0x0000001f0f1fa210 */ /* 0x000fe40007ffe0ff */
[C---:B------:R-:W-:Y:S02]  /*16e0*/  @!P4 SHF.L.U32 R34, R32.reuse, 0x1, RZ ;  /* 0x000000012022c819 */ /* 0x040fe400000006ff */
[----:B------:R-:W-:Y:S02]  /*16f0*/  @!P4 SHF.L.U64.HI R32, R32, 0x1, R33 ;  /* 0x000000012020c819 */ /* 0x000fe40000010221 */
[C---:B------:R-:W-:Y:S02]  /*1700*/  @!P2 SHF.L.U32 R33, R14.reuse, 0x1, RZ ;  /* 0x000000010e21a819 */ /* 0x040fe400000006ff */
[----:B------:R-:W-:-:S02]  /*1710*/  @!P2 SHF.L.U64.HI R31, R14, 0x1, R31 ;  /* 0x000000010e1fa819 */ /* 0x000fc4000001021f */
[----:B------:R-:W-:Y:S02]  /*1720*/  @!P6 IADD3.X R25, R37, c[0x0][0x184], RZ, P0, !PT ;  /* 0x000061002519ea10 */ /* 0x000fe400007fe4ff */
[----:B------:R-:W-:Y:S02]  /*1730*/  @!P6 IADD3 R14, P0, R11, c[0x0][0x178], RZ ;  /* 0x00005e000b0eea10 */ /* 0x000fe40007f1e0ff */
[----:B------:R-:W-:Y:S02]  /*1740*/  MOV R11, RZ ;  /* 0x000000ff000b7202 */ /* 0x000fe40000000f00 */
[----:B------:R-:W-:Y:S02]  /*1750*/  @!P6 IADD3.X R15, R37, c[0x0][0x17c], RZ, P0, !PT ;  /* 0x00005f00250fea10 */ /* 0x000fe400007fe4ff */
[C---:B0-----:R-:W-:Y:S02]  /*1760*/  @!P5 IADD3 R22, P0, R36.reuse, c[0x0][0x180], RZ ;  /* 0x000060002416da10 */ /* 0x041fe40007f1e0ff */
[----:B------:R0:W5:Y:S02]  /*1770*/  @!P6 LDG.E R11, [R24.64] ;  /* 0x0000000e180be981 */ /* 0x000164000c1e1900 */
[----:B------:R-:W-:Y:S01]  /*1780*/  @!P5 IADD3.X R23, R35, c[0x0][0x184], RZ, P0, !PT ;  /* 0x000061002317da10 */ /* 0x000fe200007fe4ff */
[----:B---3--:R-:W-:Y:S01]  /*1790*/  CS2R R12, SRZ ;  /* 0x00000000000c7805 */ /* 0x008fe2000001ff00 */
[----:B------:R-:W-:Y:S01]  /*17a0*/  CS2R R44, SRZ ;  /* 0x00000000002c7805 */ /* 0x000fe2000001ff00 */
[----:B------:R1:W5:Y:S01]  /*17b0*/  @!P6 LDG.E R46, [R14.64] ;  /* 0x0000000e0e2ee981 */ /* 0x000362000c1e1900 */
[----:B0-----:R-:W-:-:S03]  /*17c0*/  @!P5 IADD3 R24, P0, R36, c[0x0][0x178], RZ ;  /* 0x00005e002418da10 */ /* 0x001fc60007f1e0ff */
[----:B------:R0:W5:Y:S01]  /*17d0*/  @!P5 LDG.E R12, [R22.64] ;  /* 0x0000000e160cd981 */ /* 0x000162000c1e1900 */
[----:B------:R-:W-:Y:S02]  /*17e0*/  @!P5 IADD3.X R25, R35, c[0x0][0x17c], RZ, P0, !PT ;  /* 0x00005f002319da10 */ /* 0x000fe400007fe4ff */
[----:B--2---:R-:W-:-:S03]  /*17f0*/  @!P3 IADD3 R26, P6, R29, c[0x0][0x180], RZ ;  /* 0x000060001d1aba10 */ /* 0x004fc60007fde0ff */
[----:B------:R2:W5:Y:S01]  /*1800*/  @!P5 LDG.E R45, [R24.64] ;  /* 0x0000000e182dd981 */ /* 0x000562000c1e1900 */
[----:B0-----:R-:W-:Y:S01]  /*1810*/  @!P4 IADD3 R22, P0, R34, c[0x0][0x180], RZ ;  /* 0x000060002216ca10 */ /* 0x001fe20007f1e0ff */
[----:B-1----:R-:W-:Y:S01]  /*1820*/  CS2R R14, SRZ ;  /* 0x00000000000e7805 */ /* 0x002fe2000001ff00 */
[----:B------:R-:W-:Y:S02]  /*1830*/  @!P3 IADD3.X R27, R30, c[0x0][0x184], RZ, P6, !PT ;  /* 0x000061001e1bba10 */ /* 0x000fe400037fe4ff */
[----:B------:R-:W-:-:S03]  /*1840*/  @!P4 IADD3.X R23, R32, c[0x0][0x184], RZ, P0, !PT ;  /* 0x000061002017ca10 */ /* 0x000fc600007fe4ff */
[----:B------:R0:W5:Y:S01]  /*1850*/  @!P3 LDG.E R14, [R26.64] ;  /* 0x0000000e1a0eb981 */ /* 0x000162000c1e1900 */
[----:B--2---:R-:W-:-:S03]  /*1860*/  @!P4 IADD3 R24, P5, R34, c[0x0][0x178], RZ ;  /* 0x00005e002218ca10 */ /* 0x004fc60007fbe0ff */
[----:B------:R1:W5:Y:S01]  /*1870*/  @!P4 LDG.E R13, [R22.64] ;  /* 0x0000000e160dc981 */ /* 0x000362000c1e1900 */
[----:B------:R-:W-:Y:S01]  /*1880*/  @!P4 IADD3.X R25, R32, c[0x0][0x17c], RZ, P5, !PT ;  /* 0x00005f002019ca10 */ /* 0x000fe20002ffe4ff */
[----:B------:R-:W-:-:S04]  /*1890*/  CS2R R42, SRZ ;  /* 0x00000000002a7805 */ /* 0x000fc8000001ff00 */
[----:B------:R2:W5:Y:S01]  /*18a0*/  @!P4 LDG.E R44, [R24.64] ;  /* 0x0000000e182cc981 */ /* 0x000562000c1e1900 */
[----:B0-----:R-:W-:-:S04]  /*18b0*/  @!P2 IADD3 R26, P5, R33, c[0x0][0x178], RZ ;  /* 0x00005e00211aaa10 */ /* 0x001fc80007fbe0ff */
[----:B------:R-:W-:Y:S02]  /*18c0*/  @!P2 IADD3.X R27, R31, c[0x0][0x17c], RZ, P5, !PT ;  /* 0x00005f001f1baa10 */ /* 0x000fe40002ffe4ff */
[----:B--2---:R-:W-:-:S03]  /*18d0*/  @!P2 IADD3 R24, P4, R33, c[0x0][0x180], RZ ;  /* 0x000060002118aa10 */ /* 0x004fc60007f9e0ff */
[----:B------:R0:W5:Y:S01]  /*18e0*/  @!P2 LDG.E R42, [R26.64] ;  /* 0x0000000e1a2aa981 */ /* 0x000162000c1e1900 */
[----:B------:R-:W-:-:S05]  /*18f0*/  @!P2 IADD3.X R25, R31, c[0x0][0x184], RZ, P4, !PT ;  /* 0x000061001f19aa10 */ /* 0x000fca00027fe4ff */
[----:B------:R0:W5:Y:S01]  /*1900*/  @!P2 LDG.E R15, [R24.64] ;  /* 0x0000000e180fa981 */ /* 0x000162000c1e1900 */
[----:B-1----:R-:W-:-:S04]  /*1910*/  @!P3 IADD3 R22, P0, R29, c[0x0][0x178], RZ ;  /* 0x00005e001d16ba10 */ /* 0x002fc80007f1e0ff */
[----:B------:R-:W-:Y:S01]  /*1920*/  @!P3 IADD3.X R23, R30, c[0x0][0x17c], RZ, P0, !PT ;  /* 0x00005f001e17ba10 */ /* 0x000fe200007fe4ff */
[----:B------:R-:W-:Y:S01]  /*1930*/  UMOV UR5, 0x3f800000 ;  /* 0x3f80000000057882 */ /* 0x000fe20000000000 */
[----:B------:R-:W-:Y:S03]  /*1940*/  BSSY B0, `(.L_x_136) ;  /* 0x0000019000007945 */ /* 0x000fe60003800000 */
[----:B------:R1:W5:Y:S02]  /*1950*/  @!P3 LDG.E R43, [R22.64] ;  /* 0x0000000e162bb981 */ /* 0x000364000c1e1900 */
[----:B-1----:R-:W-:Y:S01]  /*1960*/  CS2R R22, SRZ ;  /* 0x0000000000167805 */ /* 0x002fe2000001ff00 */
[----:B----4-:R-:W1:Y:S02]  /*1970*/  R2UR UR16, R20 ;  /* 0x00000000141073c2 */ /* 0x010e6400000e0000 */
[----:B-1----:R-:W-:-:S05]  /*1980*/  MOV R30, UR16 ;  /* 0x00000010001e7c02 */ /* 0x002fca0008000f00 */
[----:B------:R-:W-:-:S05]  /*1990*/  FFMA.FTZ R21, -R30, UR16, R21 ;  /* 0x000000101e157c23 */ /* 0x000fca0008010115 */
[----:B------:R-:W-:-:S13]  /*19a0*/  FSETP.GTU.FTZ.AND P0, PT, R21, RZ, PT ;  /* 0x000000ff1500720b */ /* 0x000fda0003f1c000 */
[----:B------:R-:W-:Y:S01]  /*19b0*/  VOTEU.ANY UP0, P0 ;  /* 0x00000000003f7886 */ /* 0x000fe20000000100 */
[----:B------:R-:W-:-:S13]  /*19c0*/  PLOP3.LUT P0, PT, PT, PT, UP0, 0x80, 0x0 ;  /* 0x000000000000781c */ /* 0x000fda0003f0f008 */
[----:B------:R-:W-:-:S06]  /*19d0*/  @P0 FADD.FTZ R29, R21, c[0x0][0x1a0] ;  /* 0x00006800151d0621 */ /* 0x000fcc0000010000 */
[----:B------:R-:W1:Y:S02]  /*19e0*/  @P0 MUFU.RSQ R29, R29 ;  /* 0x0000001d001d0308 */ /* 0x000e640000001400 */
[----:B-1----:R-:W1:Y:S01]  /*19f0*/  @P0 R2UR UR4, R29 ;  /* 0x000000001d0403c2 */ /* 0x002e6200000e0000 */
[----:B------:R-:W-:Y:S01]  /*1a00*/  ISETP.GT.U32.AND P0, PT, R0, 0x27f, PT ;  /* 0x0000027f0000780c */ /* 0x000fe20003f04070 */
[----:B------:R-:W-:Y:S01]  /*1a10*/  CS2R R20, SRZ ;  /* 0x0000000000147805 */ /* 0x000fe2000001ff00 */
[----:B-1----:R-:W-:-:S11]  /*1a20*/  @UP0 UMOV UR5, UR4 ;  /* 0x0000000400050c82 */ /* 0x002fd60008000000 */
        /* <DEDUP_REMOVED lines=10> */
.L_x_137:
[----:B0-----:R-:W-:Y:S05]  /*1ad0*/  BSYNC B0 ;  /* 0x0000000000007941 */ /* 0x001fea0003800000 */
.L_x_136:
[----:B------:R-:W-:Y:S02]  /*1ae0*/  ISETP.NE.AND P4, PT, RZ, UR13, PT ;  /* 0x0000000dff007c0c */ /* 0x000fe4000bf85270 */
[--C-:B-----5:R-:W-:Y:S02]  /*1af0*/  PRMT R24, RZ, 0x5410, R40.reuse ;  /* 0x00005410ff187816 */ /* 0x120fe40000000028 */
[----:B------:R-:W-:Y:S02]  /*1b00*/  PRMT R25, RZ, 0x7610, R40 ;  /* 0x00007610ff197816 */ /* 0x000fe40000000028 */
[----:B------:R-:W-:Y:S01]  /*1b10*/  PRMT R27, RZ, 0x5410, R57 ;  /* 0x00005410ff1b7816 */ /* 0x000fe20000000039 */
[----:B------:R-:W-:-:S02]  /*1b20*/  FADD.FTZ R24, R24, -UR16 ;  /* 0x8000001018187e21 */ /* 0x000fc40008010000 */
[----:B------:R-:W-:Y:S01]  /*1b30*/  FADD.FTZ R28, R25, -UR16 ;  /* 0x80000010191c7e21 */ /* 0x000fe20008010000 */
[----:B------:R-:W-:Y:S01]  /*1b40*/  PRMT R25, RZ, 0x7610, R57 ;  /* 0x00007610ff197816 */ /* 0x000fe20000000039 */
        /* <DEDUP_REMOVED lines=21> */
.L_x_138:
[----:B------:R-:W-:Y:S01]  /*1ca0*/  FMUL.FTZ R24, R27, R20 ;  /* 0x000000141b187220 */ /* 0x000fe20000410000 */
[----:B------:R-:W-:Y:S01]  /*1cb0*/  PRMT R32, RZ, 0x7610, R56 ;  /* 0x00007610ff207816 */ /* 0x000fe20000000038 */
[----:B------:R-:W-:Y:S02]  /*1cc0*/  FMUL.FTZ R30, R25, R21 ;  /* 0x00000015191e7220 */ /* 0x000fe40000410000 */
[----:B------:R-:W-:Y:S02]  /*1cd0*/  FFMA.FTZ R29, R33, R24, RZ ;  /* 0x00000018211d7223 */ /* 0x000fe400000100ff */
[----:B------:R-:W-:Y:S01]  /*1ce0*/  FADD.FTZ R31, RZ, R24 ;  /* 0x00000018ff1f7221 */ /* 0x000fe20000010000 */
[----:B------:R-:W-:Y:S01]  /*1cf0*/  PRMT R24, RZ, 0x5410, R41 ;  /* 0x00005410ff187816 */ /* 0x000fe20000000029 */
[----:B------:R-:W-:-:S02]  /*1d00*/  FFMA.FTZ R29, R28, R30, R29 ;  /* 0x0000001e1c1d7223 */ /* 0x000fc4000001001d */
[----:B------:R-:W-:Y:S02]  /*1d10*/  FADD.FTZ R30, R30, R31 ;  /* 0x0000001f1e1e7221 */ /* 0x000fe40000010000 */
[----:B------:R-:W-:Y:S01]  /*1d20*/  FADD.FTZ R31, R24, -UR16 ;  /* 0x80000010181f7e21 */ /* 0x000fe20008010000 */
[----:B------:R-:W-:-:S03]  /*1d30*/  PRMT R24, RZ, 0x7610, R41 ;  /* 0x00007610ff187816 */ /* 0x000fc60000000029 */
[----:B------:R-:W-:Y:S02]  /*1d40*/  FMUL.FTZ R31, R31, UR5 ;  /* 0x000000051f1f7c20 */ /* 0x000fe40008410000 */
[----:B------:R-:W-:-:S04]  /*1d50*/  FADD.FTZ R24, R24, -UR16 ;  /* 0x8000001018187e21 */ /* 0x000fc80008010000 */
[----:B------:R-:W-:Y:S02]  /*1d60*/  FMUL.FTZ R26, R24, UR5 ;  /* 0x00000005181a7c20 */ /* 0x000fe40008410000 */
[----:B------:R-:W-:Y:S01]  /*1d70*/  FFMA.FTZ R24, R33, R27, RZ ;  /* 0x0000001b21187223 */ /* 0x000fe200000100ff */
        /* <DEDUP_REMOVED lines=16> */
[----:B0-----:R-:W-:Y:S02]  /*1e80*/  FMUL.FTZ R32, R32, R35 ;  /* 0x0000002320207220 */ /* 0x001fe40000410000 */
[----:B------:R-:W-:-:S04]  /*1e90*/  FADD.FTZ R35, -R35, 1 ;  /* 0x3f80000023237421 */ /* 0x000fc80000010100 */
[----:B------:R-:W-:-:S04]  /*1ea0*/  FFMA.FTZ R35, R34, R35, 1 ;  /* 0x3f80000022237423 */ /* 0x000fc80000010023 */
[----:B------:R-:W-:Y:S02]  /*1eb0*/  FMUL.FTZ R32, R32, R35 ;  /* 0x0000002320207220 */ /* 0x000fe40000410000 */
.L_x_139:
[----:B------:R-:W-:Y:S02]  /*1ec0*/  FADD.FTZ R34, RZ, R27 ;  /* 0x0000001bff227221 */ /* 0x000fe40000010000 */
[----:B------:R-:W-:Y:S02]  /*1ed0*/  FMUL.FTZ R36, R33, R20 ;  /* 0x0000001421247220 */ /* 0x000fe40000410000 */
[C---:B------:R-:W-:Y:S02]  /*1ee0*/  FFMA.FTZ R24, R31.reuse, R33, R24 ;  /* 0x000000211f187223 */ /* 0x040fe40000010018 */
[----:B------:R-:W-:Y:S02]  /*1ef0*/  FADD.FTZ R27, R34, R33 ;  /* 0x00000021221b7221 */ /* 0x000fe40000010000 */
[----:B------:R-:W-:Y:S02]  /*1f00*/  FADD.FTZ R33, R30, R36 ;  /* 0x000000241e217221 */ /* 0x000fe40000010000 */
[----:B------:R-:W-:-:S02]  /*1f10*/  FFMA.FTZ R29, R31, R36, R29 ;  /* 0x000000241f1d7223 */ /* 0x000fc4000001001d */
[----:B------:R-:W-:Y:S01]  /*1f20*/  FFMA.FTZ R35, R28, R25, RZ ;  /* 0x000000191c237223 */ /* 0x000fe200000100ff */
[----:B------:R-:W-:Y:S01]  /*1f30*/  PRMT R28, RZ, 0x7610, R55 ;  /* 0x00007610ff1c7816 */ /* 0x000fe20000000037 */
[----:B------:R-:W-:Y:S02]  /*1f40*/  FMUL.FTZ R30, R32, R21 ;  /* 0x00000015201e7220 */ /* 0x000fe40000410000 */
[----:B------:R-:W-:Y:S02]  /*1f50*/  FADD.FTZ R31, RZ, R25 ;  /* 0x00000019ff1f7221 */ /* 0x000fe40000010000 */
[C---:B------:R-:W-:Y:S02]  /*1f60*/  FFMA.FTZ R25, R26.reuse, R32, R35 ;  /* 0x000000201a197223 */ /* 0x040fe40000010023 */
[----:B------:R-:W-:Y:S01]  /*1f70*/  FFMA.FTZ R29, R26, R30, R29 ;  /* 0x0000001e1a1d7223 */ /* 0x000fe2000001001d */
[----:B------:R-:W-:Y:S01]  /*1f80*/  PRMT R26, RZ, 0x5410, R3 ;  /* 0x00005410ff1a7816 */ /* 0x000fe20000000003 */
[----:B------:R-:W-:-:S02]  /*1f90*/  FADD.FTZ R32, R31, R32 ;  /* 0x000000201f207221 */ /* 0x000fc40000010000 */
[----:B------:R-:W-:Y:S01]  /*1fa0*/  FADD.FTZ R30, R30, R33 ;  /* 0x000000211e1e7221 */ /* 0x000fe20000010000 */
[----:B------:R-:W-:Y:S01]  /*1fb0*/  PRMT R33, RZ, 0x5410, R55 ;  /* 0x00005410ff217816 */ /* 0x000fe20000000037 */
[----:B------:R-:W-:Y:S01]  /*1fc0*/  FADD.FTZ R31, R26, -UR16 ;  /* 0x800000101a1f7e21 */ /* 0x000fe20008010000 */
[----:B------:R-:W-:-:S03]  /*1fd0*/  PRMT R26, RZ, 0x7610, R3 ;  /* 0x00007610ff1a7816 */ /* 0x000fc60000000003 */
[----:B------:R-:W-:Y:S02]  /*1fe0*/  FMUL.FTZ R31, R31, UR5 ;  /* 0x000000051f1f7c20 */ /* 0x000fe40008410000 */
[----:B------:R-:W-:-:S04]  /*1ff0*/  FADD.FTZ R26, R26, -UR16 ;  /* 0x800000101a1a7e21 */ /* 0x000fc80008010000 */
        /* <DEDUP_REMOVED lines=20> */
.L_x_140:
[----:B------:R-:W-:Y:S02]  /*2140*/  FMUL.FTZ R34, R33, R20 ;  /* 0x0000001421227220 */ /* 0x000fe40000410000 */
[C---:B------:R-:W-:Y:S02]  /*2150*/  FFMA.FTZ R24, R31.reuse, R33, R24 ;  /* 0x000000211f187223 */ /* 0x040fe40000010018 */
[----:B------:R-:W-:Y:S02]  /*2160*/  FFMA.FTZ R29, R31, R34, R29 ;  /* 0x000000221f1d7223 */ /* 0x000fe4000001001d */
[----:B------:R-:W-:Y:S02]  /*2170*/  FADD.FTZ R31, R30, R34 ;  /* 0x000000221e1f7221 */ /* 0x000fe40000010000 */
[----:B------:R-:W-:Y:S02]  /*2180*/  FMUL.FTZ R30, R28, R21 ;  /* 0x000000151c1e7220 */ /* 0x000fe40000410000 */
[----:B------:R-:W-:-:S02]  /*2190*/  FFMA.FTZ R25, R26, R28, R25 ;  /* 0x0000001c1a197223 */ /* 0x000fc40000010019 */
[----:B------:R-:W-:Y:S01]  /*21a0*/  FFMA.FTZ R29, R26, R30, R29 ;  /* 0x0000001e1a1d7223 */ /* 0x000fe2000001001d */
[----:B------:R-:W-:Y:S01]  /*21b0*/  PRMT R26, RZ, 0x5410, R39 ;  /* 0x00005410ff1a7816 */ /* 0x000fe20000000027 */
[----:B------:R-:W-:Y:S02]  /*21c0*/  FADD.FTZ R30, R30, R31 ;  /* 0x0000001f1e1e7221 */ /* 0x000fe40000010000 */
[----:B------:R-:W-:Y:S01]  /*21d0*/  FADD.FTZ R27, R27, R33 ;  /* 0x000000211b1b7221 */ /* 0x000fe20000010000 */
[----:B------:R-:W-:Y:S01]  /*21e0*/  PRMT R33, RZ, 0x5410, R54 ;  /* 0x00005410ff217816 */ /* 0x000fe20000000036 */
[----:B------:R-:W-:Y:S01]  /*21f0*/  FADD.FTZ R31, R26, -UR16 ;  /* 0x800000101a1f7e21 */ /* 0x000fe20008010000 */
[----:B------:R-:W-:Y:S01]  /*2200*/  PRMT R26, RZ, 0x7610, R39 ;  /* 0x00007610ff1a7816 */ /* 0x000fe20000000027 */
[----:B------:R-:W-:Y:S01]  /*2210*/  FADD.FTZ R32, R32, R28 ;  /* 0x0000001c20207221 */ /* 0x000fe20000010000 */
[----:B------:R-:W-:Y:S01]  /*2220*/  PRMT R28, RZ, 0x7610, R54 ;  /* 0x00007610ff1c7816 */ /* 0x000fe20000000036 */
[----:B------:R-:W-:-:S02]  /*2230*/  FMUL.FTZ R31, R31, UR5 ;  /* 0x000000051f1f7c20 */ /* 0x000fc40008410000 */
        /* <DEDUP_REMOVED lines=21> */
.L_x_141:
[----:B------:R-:W-:Y:S02]  /*2390*/  FMUL.FTZ R34, R33, R20 ;  /* 0x0000001421227220 */ /* 0x000fe40000410000 */
[C---:B------:R-:W-:Y:S02]  /*23a0*/  FFMA.FTZ R24, R31.reuse, R33, R24 ;  /* 0x000000211f187223 */ /* 0x040fe40000010018 */
[----:B------:R-:W-:Y:S02]  /*23b0*/  FFMA.FTZ R29, R31, R34, R29 ;  /* 0x000000221f1d7223 */ /* 0x000fe4000001001d */
[----:B------:R-:W-:Y:S02]  /*23c0*/  FADD.FTZ R31, R30, R34 ;  /* 0x000000221e1f7221 */ /* 0x000fe40000010000 */
[----:B------:R-:W-:Y:S02]  /*23d0*/  FMUL.FTZ R30, R28, R21 ;  /* 0x000000151c1e7220 */ /* 0x000fe40000410000 */
[----:B------:R-:W-:-:S02]  /*23e0*/  FFMA.FTZ R25, R26, R28, R25 ;  /* 0x0000001c1a197223 */ /* 0x000fc40000010019 */
[----:B------:R-:W-:Y:S01]  /*23f0*/  FFMA.FTZ R29, R26, R30, R29 ;  /* 0x0000001e1a1d7223 */ /* 0x000fe2000001001d */
[--C-:B------:R-:W-:Y:S01]  /*2400*/  PRMT R26, RZ, 0x5410, R4.reuse ;  /* 0x00005410ff1a7816 */ /* 0x100fe20000000004 */
[----:B------:R-:W-:Y:S02]  /*2410*/  FADD.FTZ R30, R30, R31 ;  /* 0x0000001f1e1e7221 */ /* 0x000fe40000010000 */
[----:B------:R-:W-:Y:S01]  /*2420*/  FADD.FTZ R27, R27, R33 ;  /* 0x000000211b1b7221 */ /* 0x000fe20000010000 */
[--C-:B------:R-:W-:Y:S01]  /*2430*/  PRMT R33, RZ, 0x5410, R53.reuse ;  /* 0x00005410ff217816 */ /* 0x100fe20000000035 */
        /* <DEDUP_REMOVED lines=26> */
.L_x_142:
        /* <DEDUP_REMOVED lines=37> */
.L_x_143:
        /* <DEDUP_REMOVED lines=37> */
.L_x_144:
        /* <DEDUP_REMOVED lines=37> */
.L_x_145:
        /* <DEDUP_REMOVED lines=37> */
.L_x_146:
        /* <DEDUP_REMOVED lines=37> */
.L_x_147:
        /* <DEDUP_REMOVED lines=37> */
.L_x_148:
        /* <DEDUP_REMOVED lines=37> */
.L_x_149:
        /* <DEDUP_REMOVED lines=37> */
.L_x_150:
[----:B------:R-:W-:Y:S02]  /*3860*/  FMUL.FTZ R34, R33, R20 ;  /* 0x0000001421227220 */ /* 0x000fe40000410000 */
[C---:B------:R-:W-:Y:S02]  /*3870*/  FFMA.FTZ R24, R31.reuse, R33, R24 ;  /* 0x000000211f187223 */ /* 0x040fe40000010018 */
[----:B------:R-:W-:Y:S02]  /*3880*/  FFMA.FTZ R29, R31, R34, R29 ;  /* 0x000000221f1d7223 */ /* 0x000fe4000001001d */
[----:B------:R-:W-:Y:S02]  /*3890*/  FMUL.FTZ R31, R28, R21 ;  /* 0x000000151c1f7220 */ /* 0x000fe40000410000 */
[----:B------:R-:W-:Y:S02]  /*38a0*/  FADD.FTZ R34, R30, R34 ;  /* 0x000000221e227221 */ /* 0x000fe40000010000 */
[----:B------:R-:W-:-:S02]  /*38b0*/  FFMA.FTZ R25, R26, R28, R25 ;  /* 0x0000001c1a197223 */ /* 0x000fc40000010019 */
[----:B------:R-:W-:Y:S01]  /*38c0*/  FFMA.FTZ R30, R26, R31, R29 ;  /* 0x0000001f1a1e7223 */ /* 0x000fe2000001001d */
[----:B------:R-:W-:Y:S01]  /*38d0*/  PRMT R26, RZ, 0x5410, R13 ;  /* 0x00005410ff1a7816 */ /* 0x000fe2000000000d */
[----:B------:R-:W-:Y:S01]  /*38e0*/  FADD.FTZ R27, R27, R33 ;  /* 0x000000211b1b7221 */ /* 0x000fe20000010000 */
[----:B------:R-:W-:Y:S01]  /*38f0*/  PRMT R29, RZ, 0x7610, R44 ;  /* 0x00007610ff1d7816 */ /* 0x000fe2000000002c */
[----:B------:R-:W-:Y:S02]  /*3900*/  FADD.FTZ R32, R32, R28 ;  /* 0x0000001c20207221 */ /* 0x000fe40000010000 */
        /* <DEDUP_REMOVED lines=13> */
[----:B0-----:R-:W-:Y:S02]  /*39e0*/  FMUL.FTZ R34, R34, R37 ;  /* 0x0000002522227220 */ /* 0x001fe40000410000 */
[----:B------:R-:W-:-:S04]  /*39f0*/  FADD.FTZ R37, -R37, 1 ;  /* 0x3f80000025257421 */ /* 0x000fc80000010100 */
[----:B------:R-:W-:Y:S02]  /*3a00*/  FFMA.FTZ R37, R26, R37, 1 ;  /* 0x3f8000001a257423 */ /* 0x000fe40000010025 */
[----:B------:R-:W-:Y:S02]  /*3a10*/  FFMA.FTZ R26, R28, R21, R23 ;  /* 0x000000151c1a7223 */ /* 0x000fe40000010017 */
[----:B------:R-:W-:Y:S02]  /*3a20*/  FMUL.FTZ R34, R34, R37 ;  /* 0x0000002522227220 */ /* 0x000fe40000410000 */
        /* <DEDUP_REMOVED lines=8> */
.L_x_151:
[----:B------:R-:W-:Y:S01]  /*3ab0*/  FMUL.FTZ R36, R34, R20 ;  /* 0x0000001422247220 */ /* 0x000fe20000410000 */
[--C-:B------:R-:W-:Y:S01]  /*3ac0*/  PRMT R35, RZ, 0x5410, R43.reuse ;  /* 0x00005410ff237816 */ /* 0x100fe2000000002b */
[C---:B------:R-:W-:Y:S02]  /*3ad0*/  FFMA.FTZ R24, R33.reuse, R34, R24 ;  /* 0x0000002221187223 */ /* 0x040fe40000010018 */
[----:B------:R-:W-:Y:S01]  /*3ae0*/  FFMA.FTZ R33, R33, R36, R30 ;  /* 0x0000002421217223 */ /* 0x000fe2000001001e */
[----:B------:R-:W-:Y:S01]  /*3af0*/  PRMT R30, RZ, 0x7610, R43 ;  /* 0x00007610ff1e7816 */ /* 0x000fe2000000002b */
[----:B------:R-:W-:Y:S02]  /*3b00*/  FADD.FTZ R36, R31, R36 ;  /* 0x000000241f247221 */ /* 0x000fe40000010000 */
[----:B------:R-:W-:Y:S02]  /*3b10*/  FMUL.FTZ R31, R29, R21 ;  /* 0x000000151d1f7220 */ /* 0x000fe40000410000 */
[----:B------:R-:W-:-:S02]  /*3b20*/  FADD.FTZ R26, R27, R34 ;  /* 0x000000221b1a7221 */ /* 0x000fc40000010000 */
[----:B------:R-:W-:Y:S02]  /*3b30*/  FADD.FTZ R27, R32, R29 ;  /* 0x0000001d201b7221 */ /* 0x000fe40000010000 */
[C---:B------:R-:W-:Y:S02]  /*3b40*/  FFMA.FTZ R25, R28.reuse, R29, R25 ;  /* 0x0000001d1c197223 */ /* 0x040fe40000010019 */
[----:B------:R-:W-:Y:S01]  /*3b50*/  FFMA.FTZ R29, R28, R31, R33 ;  /* 0x0000001f1c1d7223 */ /* 0x000fe20000010021 */
[----:B------:R-:W-:Y:S01]  /*3b60*/  PRMT R28, RZ, 0x5410, R14 ;  /* 0x00005410ff1c7816 */ /* 0x000fe2000000000e */
[----:B------:R-:W-:-:S04]  /*3b70*/  FADD.FTZ R31, R31, R36 ;  /* 0x000000241f1f7221 */ /* 0x000fc80000010000 */
        /* <DEDUP_REMOVED lines=24> */
.L_x_152:
[----:B------:R-:W-:Y:S02]  /*3d00*/  FMUL.FTZ R32, R35, R20 ;  /* 0x0000001423207220 */ /* 0x000fe40000410000 */
[----:B------:R-:W-:Y:S02]  /*3d10*/  FADD.FTZ R27, R27, R30 ;  /* 0x0000001e1b1b7221 */ /* 0x000fe40000010000 */
[----:B------:R-:W-:Y:S02]  /*3d20*/  FFMA.FTZ R29, R33, R32, R29 ;  /* 0x00000020211d7223 */ /* 0x000fe4000001001d */
[----:B------:R-:W-:Y:S02]  /*3d30*/  FADD.FTZ R32, R31, R32 ;  /* 0x000000201f207221 */ /* 0x000fe40000010000 */
[----:B------:R-:W-:Y:S02]  /*3d40*/  FMUL.FTZ R31, R30, R21 ;  /* 0x000000151e1f7220 */ /* 0x000fe40000410000 */
[----:B------:R-:W-:-:S02]  /*3d50*/  FFMA.FTZ R25, R28, R30, R25 ;  /* 0x0000001e1c197223 */ /* 0x000fc40000010019 */
[----:B------:R-:W-:Y:S01]  /*3d60*/  FFMA.FTZ R30, R28, R31, R29 ;  /* 0x0000001f1c1e7223 */ /* 0x000fe2000001001d */
[--C-:B------:R-:W-:Y:S01]  /*3d70*/  PRMT R28, RZ, 0x5410, R15.reuse ;  /* 0x00005410ff1c7816 */ /* 0x100fe2000000000f */
[----:B------:R-:W-:Y:S02]  /*3d80*/  FFMA.FTZ R24, R33, R35, R24 ;  /* 0x0000002321187223 */ /* 0x000fe40000010018 */
[----:B------:R-:W-:Y:S01]  /*3d90*/  FADD.FTZ R29, R31, R32 ;  /* 0x000000201f1d7221 */ /* 0x000fe20000010000 */
[----:B------:R-:W-:Y:S01]  /*3da0*/  PRMT R31, RZ, 0x5410, R42 ;  /* 0x00005410ff1f7816 */ /* 0x000fe2000000002a */
[----:B------:R-:W-:Y:S01]  /*3db0*/  FADD.FTZ R33, R28, -UR16 ;  /* 0x800000101c217e21 */ /* 0x000fe20008010000 */
[----:B------:R-:W-:Y:S01]  /*3dc0*/  PRMT R28, RZ, 0x7610, R15 ;  /* 0x00007610ff1c7816 */ /* 0x000fe2000000000f */
[----:B------:R-:W-:Y:S02]  /*3dd0*/  FADD.FTZ R26, R26, R35 ;  /* 0x000000231a1a7221 */ /* 0x000fe40000010000 */
[----:B------:R-:W-:-:S02]  /*3de0*/  FMUL.FTZ R33, R33, UR5 ;  /* 0x0000000521217c20 */ /* 0x000fc40008410000 */
[----:B------:R-:W-:-:S04]  /*3df0*/  FADD.FTZ R28, R28, -UR16 ;  /* 0x800000101c1c7e21 */ /* 0x000fc80008010000 */
[----:B------:R-:W-:Y:S01]  /*3e00*/  FMUL.FTZ R32, R28, UR5 ;  /* 0x000000051c207c20 */ /* 0x000fe20008410000 */
        /* <DEDUP_REMOVED lines=20> */
.L_x_153:
[----:B------:R-:W-:Y:S01]  /*3f50*/  FMUL.FTZ R34, R31, R20 ;  /* 0x000000141f227220 */ /* 0x000fe20000410000 */
[----:B------:R-:W0:Y:S01]  /*3f60*/  S2R R38, SR_LANEID ;  /* 0x0000000000267919 */ /* 0x000e220000000000 */
[----:B------:R-:W-:Y:S01]  /*3f70*/  FMUL.FTZ R37, R28, R21 ;  /* 0x000000151c257220 */ /* 0x000fe20000410000 */
[C---:B------:R-:W-:Y:S01]  /*3f80*/  ISETP.NE.AND P2, PT, R0.reuse, RZ, PT ;  /* 0x000000ff0000720c */ /* 0x040fe20003f45270 */
[----:B------:R-:W-:Y:S01]  /*3f90*/  FFMA.FTZ R35, R33, R34, R30 ;  /* 0x0000002221237223 */ /* 0x000fe2000001001e */
[----:B------:R-:W-:Y:S01]  /*3fa0*/  BSSY B0, `(.L_x_154) ;  /* 0x0000057000007945 */ /* 0x000fe20003800000 */
[----:B------:R-:W-:Y:S01]  /*3fb0*/  FADD.FTZ R34, R29, R34 ;  /* 0x000000221d227221 */ /* 0x000fe20000010000 */
[----:B------:R-:W-:Y:S01]  /*3fc0*/  ISETP.GT.U32.AND P5, PT, R0, 0x13, PT ;  /* 0x000000130000780c */ /* 0x000fe20003fa4070 */
[----:B------:R-:W-:Y:S02]  /*3fd0*/  FFMA.FTZ R36, R32, R37, R35 ;  /* 0x0000002520247223 */ /* 0x000fe40000010023 */
[----:B------:R-:W-:-:S02]  /*3fe0*/  FADD.FTZ R37, R37, R34 ;  /* 0x0000002225257221 */ /* 0x000fc40000010000 */
[----:B------:R-:W-:Y:S01]  /*3ff0*/  FFMA.FTZ R24, R33, R31, R24 ;  /* 0x0000001f21187223 */ /* 0x000fe20000010018 */
[----:B------:R-:W1:Y:S01]  /*4000*/  SHFL.DOWN PT, R29, R36, 0x1, 0x1f ;  /* 0x08201f00241d7f89 */ /* 0x000e6200000e0000 */
[----:B------:R-:W-:Y:S02]  /*4010*/  FFMA.FTZ R25, R32, R28, R25 ;  /* 0x0000001c20197223 */ /* 0x000fe40000010019 */
[----:B------:R-:W-:Y:S01]  /*4020*/  FADD.FTZ R26, R26, R31 ;  /* 0x0000001f1a1a7221 */ /* 0x000fe20000010000 */
[----:B------:R-:W2:Y:S01]  /*4030*/  SHFL.DOWN PT, R30, R37, 0x1, 0x1f ;  /* 0x08201f00251e7f89 */ /* 0x000ea200000e0000 */
[----:B------:R-:W-:-:S05]  /*4040*/  FADD.FTZ R27, R27, R28 ;  /* 0x0000001c1b1b7221 */ /* 0x000fca0000010000 */
        /* <DEDUP_REMOVED lines=24> */
[----:B-1----:R-:W-:-:S05]  /*41d0*/  @!P0 FADD.FTZ R37, R37, R30 ;  /* 0x0000001e25258221 */ /* 0x002fca0000010000 */
[----:B------:R0:W-:Y:S04]  /*41e0*/  @!P3 STS.64 [R92.X8+0x18], R36 ;  /* 0x000018245c00b388 */ /* 0x0001e80000008a00 */
[----:B------:R-:W-:Y:S06]  /*41f0*/  BAR.SYNC.DEFER_BLOCKING 0x0 ;  /* 0x0000000000007b1d */ /* 0x000fec0000010000 */
[----:B------:R-:W-:Y:S05]  /*4200*/  @P2 BRA `(.L_x_155) ;  /* 0x0000030000002947 */ /* 0x000fea0003800000 */
[----:B------:R-:W1:Y:S04]  /*4210*/  LDS.128 R28, [0x20] ;  /* 0x00002000ff1c7984 */ /* 0x000e680000000c00 */
[----:B------:R-:W2:Y:S01]  /*4220*/  LDS.128 R32, [0x30] ;  /* 0x00003000ff207984 */ /* 0x000ea20000000c00 */
[----:B-1----:R-:W-:-:S02]  /*4230*/  FADD.FTZ R28, R36, R28 ;  /* 0x0000001c241c7221 */ /* 0x002fc40000010000 */
[----:B0-----:R-:W-:Y:S02]  /*4240*/  FADD.FTZ R36, R37, R29 ;  /* 0x0000001d25247221 */ /* 0x001fe40000010000 */
[----:B------:R-:W-:Y:S02]  /*4250*/  FADD.FTZ R29, R28, R30 ;  /* 0x0000001e1c1d7221 */ /* 0x000fe40000010000 */
[----:B------:R-:W-:Y:S02]  /*4260*/  FADD.FTZ R36, R36, R31 ;  /* 0x0000001f24247221 */ /* 0x000fe40000010000 */
[----:B--2---:R-:W-:Y:S02]  /*4270*/  FADD.FTZ R37, R29, R32 ;  /* 0x000000201d257221 */ /* 0x004fe40000010000 */
[----:B------:R-:W0:Y:S01]  /*4280*/  LDS.128 R28, [0x40] ;  /* 0x00004000ff1c7984 */ /* 0x000e220000000c00 */
[----:B------:R-:W-:Y:S02]  /*4290*/  FADD.FTZ R36, R36, R33 ;  /* 0x0000002124247221 */ /* 0x000fe40000010000 */
[----:B------:R-:W-:-:S02]  /*42a0*/  FADD.FTZ R37, R37, R34 ;  /* 0x0000002225257221 */ /* 0x000fc40000010000 */
[----:B------:R-:W-:Y:S02]  /*42b0*/  FADD.FTZ R36, R36, R35 ;  /* 0x0000002324247221 */ /* 0x000fe40000010000 */
[----:B------:R-:W1:Y:S01]  /*42c0*/  LDS.128 R32, [0x50] ;  /* 0x00005000ff207984 */ /* 0x000e620000000c00 */
[----:B0-----:R-:W-:Y:S02]  /*42d0*/  FADD.FTZ R37, R37, R28 ;  /* 0x0000001c25257221 */ /* 0x001fe40000010000 */
[----:B------:R-:W-:Y:S02]  /*42e0*/  FADD.FTZ R36, R36, R29 ;  /* 0x0000001d24247221 */ /* 0x000fe40000010000 */
[----:B------:R-:W-:Y:S02]  /*42f0*/  FADD.FTZ R37, R37, R30 ;  /* 0x0000001e25257221 */ /* 0x000fe40000010000 */
[----:B------:R-:W-:Y:S02]  /*4300*/  FADD.FTZ R36, R36, R31 ;  /* 0x0000001f24247221 */ /* 0x000fe40000010000 */
[----:B------:R-:W0:Y:S01]  /*4310*/  LDS.128 R28, [0x60] ;  /* 0x00006000ff1c7984 */ /* 0x000e220000000c00 */
[----:B-1----:R-:W-:-:S02]  /*4320*/  FADD.FTZ R37, R37, R32 ;  /* 0x0000002025257221 */ /* 0x002fc40000010000 */
[----:B------:R-:W-:Y:S02]  /*4330*/  FADD.FTZ R36, R36, R33 ;  /* 0x0000002124247221 */ /* 0x000fe40000010000 */
[----:B------:R-:W-:Y:S02]  /*4340*/  FADD.FTZ R37, R37, R34 ;  /* 0x0000002225257221 */ /* 0x000fe40000010000 */
[----:B------:R-:W-:Y:S02]  /*4350*/  FADD.FTZ R36, R36, R35 ;  /* 0x0000002324247221 */ /* 0x000fe40000010000 */
[----:B------:R-:W1:Y:S01]  /*4360*/  LDS.128 R32, [0x70] ;  /* 0x00007000ff207984 */ /* 0x000e620000000c00 */
[----:B0-----:R-:W-:Y:S02]  /*4370*/  FADD.FTZ R37, R37, R28 ;  /* 0x0000001c25257221 */ /* 0x001fe40000010000 */
[----:B------:R-:W-:Y:S02]  /*4380*/  FADD.FTZ R36, R36, R29 ;  /* 0x0000001d24247221 */ /* 0x000fe40000010000 */
[----:B------:R-:W-:-:S02]  /*4390*/  FADD.FTZ R37, R37, R30 ;  /* 0x0000001e25257221 */ /* 0x000fc40000010000 */
[----:B------:R-:W-:Y:S02]  /*43a0*/  FADD.FTZ R36, R36, R31 ;  /* 0x0000001f24247221 */ /* 0x000fe40000010000 */
[----:B------:R-:W0:Y:S01]  /*43b0*/  LDS.128 R28, [0x80] ;  /* 0x00008000ff1c7984 */ /* 0x000e220000000c00 */
[----:B-1----:R-:W-:Y:S02]  /*43c0*/  FADD.FTZ R37, R37, R32 ;  /* 0x0000002025257221 */ /* 0x002fe40000010000 */
[----:B------:R-:W-:Y:S02]  /*43d0*/  FADD.FTZ R36, R36, R33 ;  /* 0x0000002124247221 */ /* 0x000fe40000010000 */
[----:B------:R-:W-:Y:S02]  /*43e0*/  FADD.FTZ R37, R37, R34 ;  /* 0x0000002225257221 */ /* 0x000fe40000010000 */
[----:B------:R-:W-:Y:S02]  /*43f0*/  FADD.FTZ R36, R36, R35 ;  /* 0x0000002324247221 */ /* 0x000fe40000010000 */
[----:B------:R-:W1:Y:S01]  /*4400*/  LDS.128 R32, [0x90] ;  /* 0x00009000ff207984 */ /* 0x000e620000000c00 */
[----:B0-----:R-:W-:-:S02]  /*4410*/  FADD.FTZ R37, R37, R28 ;  /* 0x0000001c25257221 */ /* 0x001fc40000010000 */
[----:B------:R-:W-:Y:S02]  /*4420*/  FADD.FTZ R36, R36, R29 ;  /* 0x0000001d24247221 */ /* 0x000fe40000010000 */
[----:B------:R-:W-:Y:S02]  /*4430*/  FADD.FTZ R37, R37, R30 ;  /* 0x0000001e25257221 */ /* 0x000fe40000010000 */
[----:B------:R-:W-:Y:S02]  /*4440*/  FADD.FTZ R36, R36, R31 ;  /* 0x0000001f24247221 */ /* 0x000fe40000010000 */
[----:B------:R-:W0:Y:S01]  /*4450*/  LDS.128 R28, [0xa0] ;  /* 0x0000a000ff1c7984 */ /* 0x000e220000000c00 */
[----:B-1----:R-:W-:Y:S02]  /*4460*/  FADD.FTZ R37, R37, R32 ;  /* 0x0000002025257221 */ /* 0x002fe40000010000 */
[----:B------:R-:W-:Y:S02]  /*4470*/  FADD.FTZ R36, R36, R33 ;  /* 0x0000002124247221 */ /* 0x000fe40000010000 */
[----:B------:R-:W-:-:S02]  /*4480*/  FADD.FTZ R33, R37, R34 ;  /* 0x0000002225217221 */ /* 0x000fc40000010000 */
[----:B------:R-:W-:Y:S02]  /*4490*/  FADD.FTZ R32, R36, R35 ;  /* 0x0000002324207221 */ /* 0x000fe40000010000 */
[----:B------:R-:W1:Y:S01]  /*44a0*/  LDS.64 R36, [0xb0] ;  /* 0x0000b000ff247984 */ /* 0x000e620000000a00 */
[----:B0-----:R-:W-:Y:S02]  /*44b0*/  FADD.FTZ R33, R33, R28 ;  /* 0x0000001c21217221 */ /* 0x001fe40000010000 */
[----:B------:R-:W-:Y:S02]  /*44c0*/  FADD.FTZ R32, R32, R29 ;  /* 0x0000001d20207221 */ /* 0x000fe40000010000 */
[----:B------:R-:W-:Y:S02]  /*44d0*/  FADD.FTZ R33, R33, R30 ;  /* 0x0000001e21217221 */ /* 0x000fe40000010000 */
[----:B------:R-:W-:Y:S02]  /*44e0*/  FADD.FTZ R32, R32, R31 ;  /* 0x0000001f20207221 */ /* 0x000fe40000010000 */
[----:B-1----:R-:W-:-:S02]  /*44f0*/  FADD.FTZ R36, R33, R36 ;  /* 0x0000002421247221 */ /* 0x002fc40000010000 */
[----:B------:R-:W-:Y:S02]  /*4500*/  FADD.FTZ R37, R32, R37 ;  /* 0x0000002520257221 */ /* 0x000fe40000010000 */
.L_x_155:
[----:B------:R-:W-:Y:S05]  /*4510*/  BSYNC B0 ;  /* 0x0000000000007941 */ /* 0x000fea0003800000 */
.L_x_154:
[----:B------:R-:W-:Y:S01]  /*4520*/  BAR.SYNC.DEFER_BLOCKING 0x0 ;  /* 0x0000000000007b1d */ /* 0x000fe20000010000 */
[----:B------:R-:W-:-:S05]  /*4530*/  SHF.L.U32 R38, R0, 0x4, RZ ;  /* 0x0000000400267819 */ /* 0x000fca00000006ff */
[----:B------:R-:W-:Y:S01]  /*4540*/  BSSY B0, `(.L_x_156) ;  /* 0x000009d000007945 */ /* 0x000fe20003800000 */
[----:B------:R-:W-:Y:S05]  /*4550*/  @P5 BRA `(.L_x_157) ;  /* 0x000009b000005947 */ /* 0x000fea0003800000 */
[----:B------:R-:W1:Y:S04]  /*4560*/  LDS.128 R28, [R38+0x210] ;  /* 0x00021000261c7984 */ /* 0x000e680000000c00 */
[----:B------:R-:W2:Y:S01]  /*4570*/  LDS.128 R32, [R38+0x350] ;  /* 0x0003500026207984 */ /* 0x000ea20000000c00 */
        /* <DEDUP_REMOVED lines=146> */
[----:B------:R-:W1:Y:S01]  /*4ea0*/  LDS.128 R24, [R38+0x2790] ;  /* 0x0027900026187984 */ /* 0x000e620000000c00 */
[----:B------:R-:W-:Y:S02]  /*4eb0*/  FADD.FTZ R29, R32, R30 ;  /* 0x0000001e201d7221 */ /* 0x000fe40000010000 */
[----:B------:R-:W-:Y:S02]  /*4ec0*/  FADD.FTZ R30, R35, R31 ;  /* 0x0000001f231e7221 */ /* 0x000fe40000010000 */
[----:B-1----:R-:W-:Y:S02]  /*4ed0*/  FADD.FTZ R24, R33, R24 ;  /* 0x0000001821187221 */ /* 0x002fe40000010000 */
[----:B------:R-:W-:-:S02]  /*4ee0*/  FADD.FTZ R25, R28, R25 ;  /* 0x000000191c197221 */ /* 0x000fc40000010000 */
[----:B------:R-:W-:Y:S02]  /*4ef0*/  FADD.FTZ R26, R29, R26 ;  /* 0x0000001a1d1a7221 */ /* 0x000fe40000010000 */
[----:B------:R-:W-:Y:S02]  /*4f00*/  FADD.FTZ R27, R30, R27 ;  /* 0x0000001b1e1b7221 */ /* 0x000fe40000010000 */
.L_x_157:
[----:B------:R-:W-:Y:S05]  /*4f10*/  BSYNC B0 ;  /* 0x0000000000007941 */ /* 0x000fea0003800000 */
.L_x_156:
[----:B------:R-:W-:Y:S01]  /*4f20*/  MOV R33, c[0x0][0xc] ;  /* 0x0000030000217a02 */ /* 0x000fe20000000f00 */
[----:B------:R-:W-:Y:S01]  /*4f30*/  BSSY B0, `(.L_x_158) ;  /* 0x0000014000007945 */ /* 0x000fe20003800000 */
[----:B------:R-:W-:Y:S02]  /*4f40*/  HFMA2.MMA R32, -RZ, RZ, 0, 2.384185791015625e-07 ;  /* 0x00000004ff207435 */ /* 0x000fe400000001ff */
[----:B------:R-:W-:Y:S01]  /*4f50*/  ISETP.GE.U32.AND P0, PT, R33, 0x2, PT ;  /* 0x000000022100780c */ /* 0x000fe20003f06070 */
[----:B------:R-:W-:Y:S07]  /*4f60*/  @P5 BRA `(.L_x_159) ;  /* 0x0000010000005947 */ /* 0x000fee0003800000 */
        /* <DEDUP_REMOVED lines=16> */
.L_x_159:
[----:B------:R-:W-:Y:S05]  /*5070*/  BSYNC B0 ;  /* 0x0000000000007941 */ /* 0x000fea0003800000 */
.L_x_158:
[----:B------:R-:W-:Y:S05]  /*5080*/  @!P0 BRA `(.L_x_160) ;  /* 0x000011f000008947 */ /* 0x000fea0003800000 */
[----:B-1----:R-:W1:Y:S01]  /*5090*/  S2R R25, SR_CTAID.Y ;  /* 0x0000000000197919 */ /* 0x002e620000002600 */
[----:B------:R-:W-:-:S05]  /*50a0*/  LOP3.LUT R24, R58, 0x1, RZ, 0xc0, !PT ;  /* 0x000000013a187812 */ /* 0x000fca00078ec0ff */
[----:B------:R-:W-:-:S04]  /*50b0*/  IMAD R24, R24, c[0x0][0x10], RZ ;  /* 0x0000040018187a24 */ /* 0x000fc800078e02ff */
[----:B------:R-:W-:-:S05]  /*50c0*/  IMAD R26, R24, c[0x0][0xc], RZ ;  /* 0x00000300181a7a24 */ /* 0x000fca00078e02ff */
[----:B------:R-:W-:-:S05]  /*50d0*/  SHF.L.U32 R29, R26, 0x1, RZ ;  /* 0x000000011a1d7819 */ /* 0x000fca00000006ff */
[----:B------:R-:W-:Y:S01]  /*50e0*/  IMAD.WIDE R28, R29, R32, c[0x0][0x1b0] ;  /* 0x00006c001d1c7625 */ /* 0x000fe200078e0220 */
[----:B-1----:R-:W-:-:S05]  /*50f0*/  IADD3 R27, R24, R25, RZ ;  /* 0x00000019181b7210 */ /* 0x002fca0007ffe0ff */
        /* <DEDUP_REMOVED lines=10> */
[----:B------:R-:W-:-:S00]  /*51a0*/  ERRBAR ;  /* 0x00000000000079ab */ /* 0x000fc00000000000 */
[----:B------:R-:W-:Y:S01]  /*51b0*/  UPOPC UR4, UR4 ;  /* 0x00000004000472bf */ /* 0x000fe20008000000 */
[----:B------:R-:W-:-:S03]  /*51c0*/  SEL R35, RZ, c[0x0][0xc], P0 ;  /* 0x00000300ff237a07 */ /* 0x000fc60000000000 */
[----:B-1----:R-:W-:Y:S02]  /*51d0*/  ISETP.EQ.U32.AND P3, PT, R24, UR12, PT ;  /* 0x0000000c18007c0c */ /* 0x002fe4000bf62070 */
[----:B------:R-:W-:-:S04]  /*51e0*/  MOV R24, 0x1 ;  /* 0x0000000100187802 */ /* 0x000fc80000000f00 */
[----:B------:R-:W-:Y:S02]  /*51f0*/  SEL R24, R24, 0xffffffff, !P0 ;  /* 0xffffffff18187807 */ /* 0x000fe40004000000 */
[----:B------:R-:W-:-:S03]  /*5200*/  ISETP.NE.AND P0, PT, R35, -0x1, PT ;  /* 0xffffffff2300780c */ /* 0x000fc60003f05270 */
[----:B--2---:R-:W-:-:S05]  /*5210*/  IMAD R31, R24, UR4, RZ ;  /* 0x00000004181f7c24 */ /* 0x004fca000f8e02ff */
[----:B------:R1:W-:Y:S05]  /*5220*/  @P3 RED.E.ADD.S32.STRONG.GPU [R26.64], R31 ;  /* 0x0000001f1a00398e */ /* 0x0003ea000c10e38e */
[----:B------:R-:W-:Y:S05]  /*5230*/  @!P0 BRA `(.L_x_161) ;  /* 0x0000005000008947 */ /* 0x000fea0003800000 */
.L_x_162:
[----:B------:R-:W2:Y:S01]  /*5240*/  LDG.E.STRONG.GPU R24, [R26.64] ;  /* 0x0000000e1a187981 */ /* 0x000ea2000c1ef900 */
[----:B------:R-:W-:Y:S01]  /*5250*/  YIELD ;  /* 0x0000000000007946 */ /* 0x000fe20003800000 */
[----:B--2---:R-:W-:Y:S01]  /*5260*/  ISETP.NE.AND P0, PT, R24, R35, PT ;  /* 0x000000231800720c */ /* 0x004fe20003f05270 */
[----:B------:R-:W-:-:S12]  /*5270*/  CCTL.IVALL ;  /* 0x00000000ff00798f */ /* 0x000fd80002000000 */
[----:B------:R-:W-:Y:S05]  /*5280*/  @P0 BRA `(.L_x_162) ;  /* 0xffffffb000000947 */ /* 0x000fea000383ffff */
.L_x_161:
[----:B------:R-:W-:Y:S01]  /*5290*/  ISETP.NE.AND P0, PT, RZ, c[0x0][0xc], PT ;  /* 0x00000300ff007a0c */ /* 0x000fe20003f05270 */
[----:B------:R-:W-:Y:S01]  /*52a0*/  WARPSYNC 0xffffffff ;  /* 0xffffffff00007948 */ /* 0x000fe20003800000 */
[----:B------:R-:W-:Y:S11]  /*52b0*/  BAR.SYNC.DEFER_BLOCKING 0x0 ;  /* 0x0000000000007b1d */ /* 0x000ff60000010000 */
[----:B------:R-:W-:Y:S05]  /*52c0*/  @!P0 BRA `(.L_x_160) ;  /* 0x00000fb000008947 */ /* 0x000fea0003800000 */
[----:B------:R-:W-:Y:S01]  /*52d0*/  IADD3 R24, R33, -0x1, RZ ;  /* 0xffffffff21187810 */ /* 0x000fe20007ffe0ff */
[----:B-1----:R-:W-:-:S03]  /*52e0*/  HFMA2.MMA R26, -RZ, RZ, 0, 0 ;  /* 0x00000000ff1a7435 */ /* 0x002fc600000001ff */
[----:B------:R-:W-:-:S13]  /*52f0*/  ISETP.GE.U32.AND P0, PT, R24, 0x3, PT ;  /* 0x000000031800780c */ /* 0x000fda0003f06070 */
[----:B------:R-:W-:Y:S05]  /*5300*/  @!P0 BRA `(.L_x_163) ;  /* 0x00000da000008947 */ /* 0x000fea0003800000 */
[----:B------:R-:W-:Y:S02]  /*5310*/  LOP3.LUT R24, R33, 0x3, RZ, 0xc0, !PT ;  /* 0x0000000321187812 */ /* 0x000fe400078ec0ff */
[----:B------:R-:W-:Y:S02]  /*5320*/  MOV R26, RZ ;  /* 0x000000ff001a7202 */ /* 0x000fe40000000f00 */
[----:B------:R-:W-:-:S04]  /*5330*/  IADD3 R24, -R24, c[0x0][0xc], RZ ;  /* 0x0000030018187a10 */ /* 0x000fc80007ffe1ff */
[----:B------:R-:W-:-:S13]  /*5340*/  ISETP.GT.AND P0, PT, R24, RZ, PT ;  /* 0x000000ff1800720c */ /* 0x000fda0003f04270 */
[----:B------:R-:W-:Y:S05]  /*5350*/  @!P0 BRA `(.L_x_164) ;  /* 0x00000b6000008947 */ /* 0x000fea0003800000 */
[----:B------:R-:W-:Y:S02]  /*5360*/  ISETP.GT.AND P3, PT, R24, 0xc, PT ;  /* 0x0000000c1800780c */ /* 0x000fe40003f64270 */
[----:B------:R-:W-:-:S11]  /*5370*/  PLOP3.LUT P0, PT, PT, PT, PT, 0x80, 0x0 ;  /* 0x000000000000781c */ /* 0x000fd60003f0f070 */
[----:B------:R-:W-:Y:S05]  /*5380*/  @!P3 BRA `(.L_x_165) ;  /* 0x000007400000b947 */ /* 0x000fea0003800000 */
[----:B------:R-:W-:Y:S02]  /*5390*/  PLOP3.LUT P0, PT, PT, PT, PT, 0x8, 0x0 ;  /* 0x000000000000781c */ /* 0x000fe40003f0e170 */
.L_x_166:
[----:B------:R-:W-:-:S13]  /*53a0*/  ISETP.EQ.OR P3, PT, R26, R61, P2 ;  /* 0x0000003d1a00720c */ /* 0x000fda0001762670 */
[----:B------:R-:W-:-:S04]  /*53b0*/  @!P3 IMAD R31, R26, c[0x0][0x10], R25 ;  /* 0x000004001a1fba24 */ /* 0x000fc800078e0219 */
[----:B------:R-:W-:-:S06]  /*53c0*/  @!P3 IMAD.WIDE.U32 R30, R31, 0x8, R28 ;  /* 0x000000081f1eb825 */ /* 0x000fcc00078e001c */
[----:B------:R-:W2:Y:S01]  /*53d0*/  @!P3 LDG.E.64 R30, [R30.64] ;  /* 0x0000000e1e1eb981 */ /* 0x000ea2000c1e1b00 */
[C---:B------:R-:W-:Y:S02]  /*53e0*/  IADD3 R32, R26.reuse, 0x1, RZ ;  /* 0x000000011a207810 */ /* 0x040fe40007ffe0ff */
[C---:B------:R-:W-:Y:S02]  /*53f0*/  IADD3 R38, R26.reuse, 0x2, RZ ;  /* 0x000000021a267810 */ /* 0x040fe40007ffe0ff */
[----:B------:R-:W-:Y:S02]  /*5400*/  IADD3 R34, R26, 0x3, RZ ;  /* 0x000000031a227810 */ /* 0x000fe40007ffe0ff */
[-C--:B------:R-:W-:Y:S02]  /*5410*/  ISETP.EQ.OR P5, PT, R38, R61.reuse, P2 ;  /* 0x0000003d2600720c */ /* 0x080fe400017a2670 */
[----:B------:R-:W-:-:S11]  /*5420*/  ISETP.EQ.OR P6, PT, R34, R61, P2 ;  /* 0x0000003d2200720c */ /* 0x000fd600017c2670 */
[--C-:B------:R-:W-:Y:S02]  /*5430*/  @!P5 IMAD R27, R38, c[0x0][0x10], R25.reuse ;  /* 0x00000400261bda24 */ /* 0x100fe400078e0219 */
[----:B------:R-:W-:-:S04]  /*5440*/  @!P6 IMAD R34, R34, c[0x0][0x10], R25 ;  /* 0x000004002222ea24 */ /* 0x000fc800078e0219 */
[----:B------:R-:W-:-:S06]  /*5450*/  @!P6 IMAD.WIDE.U32 R34, R34, 0x8, R28 ;  /* 0x000000082222e825 */ /* 0x000fcc00078e001c */
[----:B------:R-:W3:Y:S01]  /*5460*/  @!P6 LDG.E.64 R34, [R34.64] ;  /* 0x0000000e2222e981 */ /* 0x000ee2000c1e1b00 */
[----:B0-2---:R-:W-:Y:S02]  /*5470*/  @!P3 FADD.FTZ R36, R36, R30 ;  /* 0x0000001e2424b221 */ /* 0x005fe40000010000 */
        /* <DEDUP_REMOVED lines=8> */
[----:B----4-:R-:W-:Y:S01]  /*5500*/  @!P3 FADD.FTZ R36, R36, R32 ;  /* 0x000000202424b221 */ /* 0x010fe20000010000 */
[----:B------:R-:W-:Y:S01]  /*5510*/  IADD3 R32, R26, 0x5, RZ ;  /* 0x000000051a207810 */ /* 0x000fe20007ffe0ff */
[----:B------:R-:W-:Y:S01]  /*5520*/  @!P3 FADD.FTZ R37, R37, R33 ;  /* 0x000000212525b221 */ /* 0x000fe20000010000 */
[-C--:B------:R-:W-:Y:S01]  /*5530*/  ISETP.EQ.OR P3, PT, R38, R61.reuse, P2 ;  /* 0x0000003d2600720c */ /* 0x080fe20001762670 */
[----:B--2---:R-:W-:Y:S02]  /*5540*/  @!P5 FADD.FTZ R36, R36, R30 ;  /* 0x0000001e2424d221 */ /* 0x004fe40000010000 */
[----:B------:R-:W-:Y:S01]  /*5550*/  @!P5 FADD.FTZ R37, R37, R31 ;  /* 0x0000001f2525d221 */ /* 0x000fe20000010000 */
[----:B------:R-:W-:Y:S01]  /*5560*/  ISETP.EQ.OR P5, PT, R32, R61, P2 ;  /* 0x0000003d2000720c */ /* 0x000fe200017a2670 */
[----:B---3--:R-:W-:Y:S01]  /*5570*/  @!P6 FADD.FTZ R36, R36, R34 ;  /* 0x000000222424e221 */ /* 0x008fe20000010000 */
[----:B------:R-:W-:Y:S01]  /*5580*/  IADD3 R34, R26, 0x6, RZ ;  /* 0x000000061a227810 */ /* 0x000fe20007ffe0ff */
[----:B------:R-:W-:-:S03]  /*5590*/  @!P6 FADD.FTZ R37, R37, R35 ;  /* 0x000000232525e221 */ /* 0x000fc60000010000 */
[----:B------:R-:W-:-:S03]  /*55a0*/  ISETP.EQ.OR P6, PT, R34, R61, P2 ;  /* 0x0000003d2200720c */ /* 0x000fc600017c2670 */
[----:B------:R-:W-:-:S04]  /*55b0*/  @!P3 IMAD R33, R38, c[0x0][0x10], R25 ;  /* 0x000004002621ba24 */ /* 0x000fc800078e0219 */
[----:B------:R-:W-:Y:S02]  /*55c0*/  @!P5 IMAD R31, R32, c[0x0][0x10], R25 ;  /* 0x00000400201fda24 */ /* 0x000fe400078e0219 */
[----:B------:R-:W-:-:S04]  /*55d0*/  @!P3 IMAD.WIDE.U32 R32, R33, 0x8, R28 ;  /* 0x000000082120b825 */ /* 0x000fc800078e001c */
[----:B------:R-:W-:Y:S02]  /*55e0*/  @!P5 IMAD.WIDE.U32 R30, R31, 0x8, R28 ;  /* 0x000000081f1ed825 */ /* 0x000fe400078e001c */
[----:B------:R-:W2:Y:S02]  /*55f0*/  @!P3 LDG.E.64 R32, [R32.64] ;  /* 0x0000000e2020b981 */ /* 0x000ea4000c1e1b00 */
[----:B------:R-:W-:Y:S02]  /*5600*/  @!P6 IMAD R34, R34, c[0x0][0x10], R25 ;  /* 0x000004002222ea24 */ /* 0x000fe400078e0219 */
[----:B------:R-:W3:Y:S02]  /*5610*/  @!P5 LDG.E.64 R30, [R30.64] ;  /* 0x0000000e1e1ed981 */ /* 0x000ee4000c1e1b00 */
[----:B------:R-:W-:-:S06]  /*5620*/  @!P6 IMAD.WIDE.U32 R34, R34, 0x8, R28 ;  /* 0x000000082222e825 */ /* 0x000fcc00078e001c */
[----:B------:R-:W4:Y:S01]  /*5630*/  @!P6 LDG.E.64 R34, [R34.64] ;  /* 0x0000000e2222e981 */ /* 0x000f22000c1e1b00 */
[----:B------:R-:W-:Y:S01]  /*5640*/  IADD3 R38, R26, 0x7, RZ ;  /* 0x000000071a267810 */ /* 0x000fe20007ffe0ff */
[----:B--2---:R-:W-:Y:S01]  /*5650*/  @!P3 FADD.FTZ R36, R36, R32 ;  /* 0x000000202424b221 */ /* 0x004fe20000010000 */
[----:B------:R-:W-:Y:S01]  /*5660*/  IADD3 R32, R26, 0x8, RZ ;  /* 0x000000081a207810 */ /* 0x000fe20007ffe0ff */
[----:B------:R-:W-:Y:S01]  /*5670*/  @!P3 FADD.FTZ R37, R37, R33 ;  /* 0x000000212525b221 */ /* 0x000fe20000010000 */
[-C--:B------:R-:W-:Y:S01]  /*5680*/  ISETP.EQ.OR P3, PT, R38, R61.reuse, P2 ;  /* 0x0000003d2600720c */ /* 0x080fe20001762670 */
[----:B---3--:R-:W-:Y:S02]  /*5690*/  @!P5 FADD.FTZ R36, R36, R30 ;  /* 0x0000001e2424d221 */ /* 0x008fe40000010000 */
[----:B------:R-:W-:Y:S01]  /*56a0*/  @!P5 FADD.FTZ R37, R37, R31 ;  /* 0x0000001f2525d221 */ /* 0x000fe20000010000 */
[----:B------:R-:W-:Y:S01]  /*56b0*/  ISETP.EQ.OR P5, PT, R32, R61, P2 ;  /* 0x0000003d2000720c */ /* 0x000fe200017a2670 */
[----:B----4-:R-:W-:Y:S01]  /*56c0*/  @!P6 FADD.FTZ R36, R36, R34 ;  /* 0x000000222424e221 */ /* 0x010fe20000010000 */
[----:B------:R-:W-:-:S07]  /*56d0*/  IADD3 R34, R26, 0x9, RZ ;  /* 0x000000091a227810 */ /* 0x000fce0007ffe0ff */
[----:B------:R-:W-:Y:S02]  /*56e0*/  @!P3 IMAD R33, R38, c[0x0][0x10], R25 ;  /* 0x000004002621ba24 */ /* 0x000fe400078e0219 */
[----:B------:R-:W-:Y:S01]  /*56f0*/  @!P6 FADD.FTZ R37, R37, R35 ;  /* 0x000000232525e221 */ /* 0x000fe20000010000 */
[----:B------:R-:W-:Y:S01]  /*5700*/  ISETP.EQ.OR P6, PT, R34, R61, P2 ;  /* 0x0000003d2200720c */ /* 0x000fe200017c2670 */
[----:B------:R-:W-:Y:S02]  /*5710*/  @!P5 IMAD R31, R32, c[0x0][0x10], R25 ;  /* 0x00000400201fda24 */ /* 0x000fe400078e0219 */
[----:B------:R-:W-:-:S04]  /*5720*/  @!P3 IMAD.WIDE.U32 R32, R33, 0x8, R28 ;  /* 0x000000082120b825 */ /* 0x000fc800078e001c */
[----:B------:R-:W-:Y:S02]  /*5730*/  @!P5 IMAD.WIDE.U32 R30, R31, 0x8, R28 ;  /* 0x000000081f1ed825 */ /* 0x000fe400078e001c */
[----:B------:R-:W2:Y:S04]  /*5740*/  @!P3 LDG.E.64 R32, [R32.64] ;  /* 0x0000000e2020b981 */ /* 0x000ea8000c1e1b00 */
[----:B------:R-:W3:Y:S01]  /*5750*/  @!P5 LDG.E.64 R30, [R30.64] ;  /* 0x0000000e1e1ed981 */ /* 0x000ee2000c1e1b00 */
[----:B------:R-:W-:-:S04]  /*5760*/  @!P6 IMAD R34, R34, c[0x0][0x10], R25 ;  /* 0x000004002222ea24 */ /* 0x000fc800078e0219 */
        /* <DEDUP_REMOVED lines=9> */
[----:B------:R-:W-:-:S09]  /*5800*/  ISETP.EQ.OR P5, PT, R32, R61, P2 ;  /* 0x0000003d2000720c */ /* 0x000fd200017a2670 */
[--C-:B------:R-:W-:Y:S02]  /*5810*/  @!P3 IMAD R33, R38, c[0x0][0x10], R25.reuse ;  /* 0x000004002621ba24 */ /* 0x100fe400078e0219 */
[----:B----4-:R-:W-:Y:S01]  /*5820*/  @!P6 FADD.FTZ R36, R36, R34 ;  /* 0x000000222424e221 */ /* 0x010fe20000010000 */
[----:B------:R-:W-:Y:S01]  /*5830*/  IADD3 R34, R26, 0xc, RZ ;  /* 0x0000000c1a227810 */ /* 0x000fe20007ffe0ff */
[----:B------:R-:W-:Y:S02]  /*5840*/  @!P5 IMAD R31, R32, c[0x0][0x10], R25 ;  /* 0x00000400201fda24 */ /* 0x000fe400078e0219 */
[----:B------:R-:W-:-:S04]  /*5850*/  @!P3 IMAD.WIDE.U32 R32, R33, 0x8, R28 ;  /* 0x000000082120b825 */ /* 0x000fc800078e001c */
[----:B------:R-:W-:Y:S01]  /*5860*/  @!P6 FADD.FTZ R37, R37, R35 ;  /* 0x000000232525e221 */ /* 0x000fe20000010000 */
[C---:B------:R-:W-:Y:S01]  /*5870*/  ISETP.EQ.OR P6, PT, R34.reuse, R61, P2 ;  /* 0x0000003d2200720c */ /* 0x040fe200017c2670 */
[----:B------:R-:W-:Y:S01]  /*5880*/  @!P5 IMAD.WIDE.U32 R30, R31, 0x8, R28 ;  /* 0x000000081f1ed825 */ /* 0x000fe200078e001c */
[----:B------:R-:W2:Y:S05]  /*5890*/  @!P3 LDG.E.64 R32, [R32.64] ;  /* 0x0000000e2020b981 */ /* 0x000eaa000c1e1b00 */
[----:B------:R-:W3:Y:S06]  /*58a0*/  @!P5 LDG.E.64 R30, [R30.64] ;  /* 0x0000000e1e1ed981 */ /* 0x000eec000c1e1b00 */
[----:B------:R-:W-:-:S04]  /*58b0*/  @!P6 IMAD R34, R34, c[0x0][0x10], R25 ;  /* 0x000004002222ea24 */ /* 0x000fc800078e0219 */
[----:B------:R-:W-:-:S06]  /*58c0*/  @!P6 IMAD.WIDE.U32 R34, R34, 0x8, R28 ;  /* 0x000000082222e825 */ /* 0x000fcc00078e001c */
[----:B------:R-:W4:Y:S01]  /*58d0*/  @!P6 LDG.E.64 R34, [R34.64] ;  /* 0x0000000e2222e981 */ /* 0x000f22000c1e1b00 */
[C---:B------:R-:W-:Y:S02]  /*58e0*/  IADD3 R38, R26.reuse, 0xd, RZ ;  /* 0x0000000d1a267810 */ /* 0x040fe40007ffe0ff */
[----:B------:R-:W-:Y:S01]  /*58f0*/  IADD3 R27, R26, 0xe, RZ ;  /* 0x0000000e1a1b7810 */ /* 0x000fe20007ffe0ff */
[----:B--2---:R-:W-:Y:S02]  /*5900*/  @!P3 FADD.FTZ R36, R36, R32 ;  /* 0x000000202424b221 */ /* 0x004fe40000010000 */
[----:B------:R-:W-:Y:S02]  /*5910*/  @!P3 FADD.FTZ R37, R37, R33 ;  /* 0x000000212525b221 */ /* 0x000fe40000010000 */
[----:B---3--:R-:W-:Y:S02]  /*5920*/  @!P5 FADD.FTZ R36, R36, R30 ;  /* 0x0000001e2424d221 */ /* 0x008fe40000010000 */
[----:B------:R-:W-:Y:S01]  /*5930*/  @!P5 FADD.FTZ R37, R37, R31 ;  /* 0x0000001f2525d221 */ /* 0x000fe20000010000 */
[----:B------:R-:W-:-:S02]  /*5940*/  ISETP.EQ.OR P5, PT, R38, R61, P2 ;  /* 0x0000003d2600720c */ /* 0x000fc400017a2670 */
[----:B------:R-:W-:-:S11]  /*5950*/  ISETP.EQ.OR P3, PT, R27, R61, P2 ;  /* 0x0000003d1b00720c */ /* 0x000fd60001762670 */
[----:B------:R-:W-:Y:S02]  /*5960*/  @!P5 IMAD R33, R38, c[0x0][0x10], R25 ;  /* 0x000004002621da24 */ /* 0x000fe400078e0219 */
[----:B----4-:R-:W-:Y:S01]  /*5970*/  @!P6 FADD.FTZ R36, R36, R34 ;  /* 0x000000222424e221 */ /* 0x010fe20000010000 */
[----:B------:R-:W-:Y:S01]  /*5980*/  IADD3 R34, R26, 0xf, RZ ;  /* 0x0000000f1a227810 */ /* 0x000fe20007ffe0ff */
[----:B------:R-:W-:-:S04]  /*5990*/  @!P5 IMAD.WIDE.U32 R32, R33, 0x8, R28 ;  /* 0x000000082120d825 */ /* 0x000fc800078e001c */
[----:B------:R-:W-:Y:S02]  /*59a0*/  @!P3 IMAD R31, R27, c[0x0][0x10], R25 ;  /* 0x000004001b1fba24 */ /* 0x000fe400078e0219 */
        /* <DEDUP_REMOVED lines=8> */
[----:B------:R-:W-:Y:S02]  /*5a30*/  IADD3 R24, R24, -0x10, RZ ;  /* 0xfffffff018187810 */ /* 0x000fe40007ffe0ff */
[----:B------:R-:W-:Y:S01]  /*5a40*/  IADD3 R26, R26, 0x10, RZ ;  /* 0x000000101a1a7810 */ /* 0x000fe20007ffe0ff */
[----:B--2---:R-:W-:Y:S02]  /*5a50*/  @!P5 FADD.FTZ R36, R36, R32 ;  /* 0x000000202424d221 */ /* 0x004fe40000010000 */
[----:B------:R-:W-:Y:S02]  /*5a60*/  @!P5 FADD.FTZ R37, R37, R33 ;  /* 0x000000212525d221 */ /* 0x000fe40000010000 */
[----:B---3--:R-:W-:Y:S02]  /*5a70*/  @!P3 FADD.FTZ R36, R36, R30 ;  /* 0x0000001e2424b221 */ /* 0x008fe40000010000 */
[----:B------:R-:W-:Y:S01]  /*5a80*/  @!P3 FADD.FTZ R37, R37, R31 ;  /* 0x0000001f2525b221 */ /* 0x000fe20000010000 */
[----:B------:R-:W-:Y:S01]  /*5a90*/  ISETP.GT.AND P3, PT, R24, 0xc, PT ;  /* 0x0000000c1800780c */ /* 0x000fe20003f64270 */
[----:B----4-:R-:W-:-:S02]  /*5aa0*/  @!P6 FADD.FTZ R36, R36, R34 ;  /* 0x000000222424e221 */ /* 0x010fc40000010000 */
[----:B------:R-:W-:-:S10]  /*5ab0*/  @!P6 FADD.FTZ R37, R37, R35 ;  /* 0x000000232525e221 */ /* 0x000fd40000010000 */
[----:B------:R-:W-:Y:S05]  /*5ac0*/  @P3 BRA `(.L_x_166) ;  /* 0xfffff8d000003947 */ /* 0x000fea000383ffff */
.L_x_165:
[----:B------:R-:W-:-:S13]  /*5ad0*/  ISETP.GT.AND P3, PT, R24, 0x4, PT ;  /* 0x000000041800780c */ /* 0x000fda0003f64270 */
[----:B------:R-:W-:Y:S05]  /*5ae0*/  @!P3 BRA `(.L_x_167) ;  /* 0x000003b00000b947 */ /* 0x000fea0003800000 */
[C---:B------:R-:W-:Y:S02]  /*5af0*/  ISETP.EQ.OR P0, PT, R26.reuse, R61, P2 ;  /* 0x0000003d1a00720c */ /* 0x040fe40001702670 */
[----:B------:R-:W-:-:S04]  /*5b00*/  IADD3 R30, R26, 0x1, RZ ;  /* 0x000000011a1e7810 */ /* 0x000fc80007ffe0ff */
[----:B------:R-:W-:-:S07]  /*5b10*/  ISETP.EQ.OR P3, PT, R30, R61, P2 ;  /* 0x0000003d1e00720c */ /* 0x000fce0001762670 */
[----:B------:R-:W-:-:S04]  /*5b20*/  @!P0 IMAD R33, R26, c[0x0][0x10], R25 ;  /* 0x000004001a218a24 */ /* 0x000fc800078e0219 */
[----:B------:R-:W-:-:S06]  /*5b30*/  @!P0 IMAD.WIDE.U32 R32, R33, 0x8, R28 ;  /* 0x0000000821208825 */ /* 0x000fcc00078e001c */
[----:B------:R-:W2:Y:S01]  /*5b40*/  @!P0 LDG.E.64 R32, [R32.64] ;  /* 0x0000000e20208981 */ /* 0x000ea2000c1e1b00 */
[----:B------:R-:W-:-:S04]  /*5b50*/  @!P3 IMAD R31, R30, c[0x0][0x10], R25 ;  /* 0x000004001e1fba24 */ /* 0x000fc800078e0219 */
[----:B------:R-:W-:-:S06]  /*5b60*/  @!P3 IMAD.WIDE.U32 R30, R31, 0x8, R28 ;  /* 0x000000081f1eb825 */ /* 0x000fcc00078e001c */
[----:B------:R-:W3:Y:S01]  /*5b70*/  @!P3 LDG.E.64 R30, [R30.64] ;  /* 0x0000000e1e1eb981 */ /* 0x000ee2000c1e1b00 */
[C---:B------:R-:W-:Y:S02]  /*5b80*/  IADD3 R34, R26.reuse, 0x2, RZ ;  /* 0x000000021a227810 */ /* 0x040fe40007ffe0ff */
[----:B------:R-:W-:Y:S02]  /*5b90*/  IADD3 R38, R26, 0x3, RZ ;  /* 0x000000031a267810 */ /* 0x000fe40007ffe0ff */
[-C--:B------:R-:W-:Y:S02]  /*5ba0*/  ISETP.EQ.OR P5, PT, R34, R61.reuse, P2 ;  /* 0x0000003d2200720c */ /* 0x080fe400017a2670 */
[----:B------:R-:W-:-:S11]  /*5bb0*/  ISETP.EQ.OR P6, PT, R38, R61, P2 ;  /* 0x0000003d2600720c */ /* 0x000fd600017c2670 */
[----:B------:R-:W-:Y:S01]  /*5bc0*/  @!P5 IMAD R27, R34, c[0x0][0x10], R25 ;  /* 0x00000400221bda24 */ /* 0x000fe200078e0219 */
[----:B------:R-:W-:-:S03]  /*5bd0*/  IADD3 R34, R26, 0x4, RZ ;  /* 0x000000041a227810 */ /* 0x000fc60007ffe0ff */
[----:B------:R-:W-:-:S06]  /*5be0*/  @!P5 IMAD.WIDE.U32 R26, R27, 0x8, R28 ;  /* 0x000000081b1ad825 */ /* 0x000fcc00078e001c */
[----:B------:R-:W4:Y:S01]  /*5bf0*/  @!P5 LDG.E.64 R26, [R26.64] ;  /* 0x0000000e1a1ad981 */ /* 0x000f22000c1e1b00 */
[----:B0-2---:R-:W-:Y:S02]  /*5c00*/  @!P0 FADD.FTZ R36, R36, R32 ;  /* 0x0000002024248221 */ /* 0x005fe40000010000 */
[----:B------:R-:W-:Y:S01]  /*5c10*/  @!P0 FADD.FTZ R37, R37, R33 ;  /* 0x0000002125258221 */ /* 0x000fe20000010000 */
[----:B------:R-:W-:Y:S01]  /*5c20*/  ISETP.EQ.OR P0, PT, R34, R61, P2 ;  /* 0x0000003d2200720c */ /* 0x000fe20001702670 */
[----:B------:R-:W-:-:S04]  /*5c30*/  @!P6 IMAD R33, R38, c[0x0][0x10], R25 ;  /* 0x000004002621ea24 */ /* 0x000fc800078e0219 */
[----:B------:R-:W-:-:S04]  /*5c40*/  @!P6 IMAD.WIDE.U32 R32, R33, 0x8, R28 ;  /* 0x000000082120e825 */ /* 0x000fc800078e001c */
[----:B---3--:R-:W-:Y:S02]  /*5c50*/  @!P3 FADD.FTZ R37, R37, R31 ;  /* 0x0000001f2525b221 */ /* 0x008fe40000010000 */
[----:B------:R-:W2:Y:S02]  /*5c60*/  @!P6 LDG.E.64 R32, [R32.64] ;  /* 0x0000000e2020e981 */ /* 0x000ea4000c1e1b00 */
[----:B------:R-:W-:Y:S02]  /*5c70*/  @!P0 IMAD R31, R34, c[0x0][0x10], R25 ;  /* 0x00000400221f8a24 */ /* 0x000fe400078e0219 */
[----:B------:R-:W-:Y:S02]  /*5c80*/  @!P3 FADD.FTZ R36, R36, R30 ;  /* 0x0000001e2424b221 */ /* 0x000fe40000010000 */
[----:B------:R-:W-:-:S06]  /*5c90*/  @!P0 IMAD.WIDE.U32 R30, R31, 0x8, R28 ;  /* 0x000000081f1e8825 */ /* 0x000fcc00078e001c */
[----:B------:R-:W3:Y:S01]  /*5ca0*/  @!P0 LDG.E.64 R30, [R30.64] ;  /* 0x0000000e1e1e8981 */ /* 0x000ee2000c1e1b00 */
[----:B------:R-:W-:Y:S01]  /*5cb0*/  IADD3 R38, R34, 0x2, RZ ;  /* 0x0000000222267810 */ /* 0x000fe20007ffe0ff */
[----:B----4-:R-:W-:Y:S01]  /*5cc0*/  @!P5 FADD.FTZ R36, R36, R26 ;  /* 0x0000001a2424d221 */ /* 0x010fe20000010000 */
[----:B------:R-:W-:Y:S01]  /*5cd0*/  IADD3 R26, R34, 0x1, RZ ;  /* 0x00000001221a7810 */ /* 0x000fe20007ffe0ff */
[----:B------:R-:W-:-:S03]  /*5ce0*/  @!P5 FADD.FTZ R37, R37, R27 ;  /* 0x0000001b2525d221 */ /* 0x000fc60000010000 */
[-C--:B------:R-:W-:Y:S01]  /*5cf0*/  ISETP.EQ.OR P5, PT, R26, R61.reuse, P2 ;  /* 0x0000003d1a00720c */ /* 0x080fe200017a2670 */
[----:B--2---:R-:W-:Y:S01]  /*5d00*/  @!P6 FADD.FTZ R36, R36, R32 ;  /* 0x000000202424e221 */ /* 0x004fe20000010000 */
[----:B------:R-:W-:Y:S01]  /*5d10*/  IADD3 R32, R34, 0x3, RZ ;  /* 0x0000000322207810 */ /* 0x000fe20007ffe0ff */
[----:B------:R-:W-:Y:S01]  /*5d20*/  @!P6 FADD.FTZ R37, R37, R33 ;  /* 0x000000212525e221 */ /* 0x000fe20000010000 */
[-C--:B------:R-:W-:Y:S02]  /*5d30*/  ISETP.EQ.OR P6, PT, R38, R61.reuse, P2 ;  /* 0x0000003d2600720c */ /* 0x080fe400017c2670 */
[----:B------:R-:W-:Y:S01]  /*5d40*/  ISETP.EQ.OR P3, PT, R32, R61, P2 ;  /* 0x0000003d2000720c */ /* 0x000fe20001762670 */
[----:B---3--:R-:W-:-:S06]  /*5d50*/  @!P0 FADD.FTZ R37, R37, R31 ;  /* 0x0000001f25258221 */ /* 0x008fcc0000010000 */
[--C-:B------:R-:W-:Y:S02]  /*5d60*/  @!P5 IMAD R31, R26, c[0x0][0x10], R25.reuse ;  /* 0x000004001a1fda24 */ /* 0x100fe400078e0219 */
[----:B------:R-:W-:Y:S02]  /*5d70*/  @!P0 FADD.FTZ R36, R36, R30 ;  /* 0x0000001e24248221 */ /* 0x000fe40000010000 */
        /* <DEDUP_REMOVED lines=8> */
[----:B------:R-:W-:Y:S02]  /*5e00*/  IADD3 R24, R24, -0x4, RZ ;  /* 0xfffffffc18187810 */ /* 0x000fe40007ffe0ff */
[----:B------:R-:W-:Y:S02]  /*5e10*/  PLOP3.LUT P0, PT, PT, PT, PT, 0x8, 0x0 ;  /* 0x000000000000781c */ /* 0x000fe40003f0e170 */
[----:B------:R-:W-:Y:S01]  /*5e20*/  IADD3 R24, R24, -0x4, RZ ;  /* 0xfffffffc18187810 */ /* 0x000fe20007ffe0ff */
[----:B--2---:R-:W-:Y:S02]  /*5e30*/  @!P5 FADD.FTZ R36, R36, R30 ;  /* 0x0000001e2424d221 */ /* 0x004fe40000010000 */
[----:B------:R-:W-:Y:S02]  /*5e40*/  @!P5 FADD.FTZ R37, R37, R31 ;  /* 0x0000001f2525d221 */ /* 0x000fe40000010000 */
[----:B---3--:R-:W-:-:S02]  /*5e50*/  @!P6 FADD.FTZ R36, R36, R26 ;  /* 0x0000001a2424e221 */ /* 0x008fc40000010000 */
[----:B------:R-:W-:Y:S01]  /*5e60*/  @!P6 FADD.FTZ R37, R37, R27 ;  /* 0x0000001b2525e221 */ /* 0x000fe20000010000 */
[----:B------:R-:W-:Y:S01]  /*5e70*/  IADD3 R26, R34, 0x4, RZ ;  /* 0x00000004221a7810 */ /* 0x000fe20007ffe0ff */
[----:B----4-:R-:W-:Y:S02]  /*5e80*/  @!P3 FADD.FTZ R36, R36, R32 ;  /* 0x000000202424b221 */ /* 0x010fe40000010000 */
[----:B------:R-:W-:Y:S02]  /*5e90*/  @!P3 FADD.FTZ R37, R37, R33 ;  /* 0x000000212525b221 */ /* 0x000fe40000010000 */
.L_x_167:
[----:B------:R-:W-:-:S13]  /*5ea0*/  ISETP.NE.OR P0, PT, R24, RZ, P0 ;  /* 0x000000ff1800720c */ /* 0x000fda0000705670 */
[----:B------:R-:W-:Y:S05]  /*5eb0*/  @!P0 BRA `(.L_x_163) ;  /* 0x000001f000008947 */ /* 0x000fea0003800000 */
.L_x_164:
[----:B------:R-:W-:-:S13]  /*5ec0*/  ISETP.EQ.OR P3, PT, R26, R61, P2 ;  /* 0x0000003d1a00720c */ /* 0x000fda0001762670 */
[----:B------:R-:W-:-:S04]  /*5ed0*/  @!P3 IMAD R33, R26, c[0x0][0x10], R25 ;  /* 0x000004001a21ba24 */ /* 0x000fc800078e0219 */
[----:B------:R-:W-:-:S06]  /*5ee0*/  @!P3 IMAD.WIDE.U32 R32, R33, 0x8, R28 ;  /* 0x000000082120b825 */ /* 0x000fcc00078e001c */
[----:B------:R-:W2:Y:S01]  /*5ef0*/  @!P3 LDG.E.64 R32, [R32.64] ;  /* 0x0000000e2020b981 */ /* 0x000ea2000c1e1b00 */
[C---:B------:R-:W-:Y:S02]  /*5f00*/  IADD3 R30, R26.reuse, 0x1, RZ ;  /* 0x000000011a1e7810 */ /* 0x040fe40007ffe0ff */
[----:B------:R-:W-:Y:S02]  /*5f10*/  IADD3 R34, R26, 0x2, RZ ;  /* 0x000000021a227810 */ /* 0x000fe40007ffe0ff */
[-C--:B------:R-:W-:Y:S02]  /*5f20*/  ISETP.EQ.OR P5, PT, R30, R61.reuse, P2 ;  /* 0x0000003d1e00720c */ /* 0x080fe400017a2670 */
[----:B------:R-:W-:Y:S02]  /*5f30*/  ISETP.EQ.OR P6, PT, R34, R61, P2 ;  /* 0x0000003d2200720c */ /* 0x000fe400017c2670 */
[----:B------:R-:W-:-:S04]  /*5f40*/  IADD3 R38, R26, 0x3, RZ ;  /* 0x000000031a267810 */ /* 0x000fc80007ffe0ff */
[----:B------:R-:W-:-:S05]  /*5f50*/  ISETP.EQ.OR P0, PT, R38, R61, P2 ;  /* 0x0000003d2600720c */ /* 0x000fca0001702670 */
[--C-:B------:R-:W-:Y:S02]  /*5f60*/  @!P5 IMAD R31, R30, c[0x0][0x10], R25.reuse ;  /* 0x000004001e1fda24 */ /* 0x100fe400078e0219 */
[----:B------:R-:W-:Y:S02]  /*5f70*/  @!P6 IMAD R35, R34, c[0x0][0x10], R25 ;  /* 0x000004002223ea24 */ /* 0x000fe400078e0219 */
[----:B------:R-:W-:-:S04]  /*5f80*/  @!P5 IMAD.WIDE.U32 R30, R31, 0x8, R28 ;  /* 0x000000081f1ed825 */ /* 0x000fc800078e001c */
[----:B------:R-:W-:Y:S02]  /*5f90*/  @!P6 IMAD.WIDE.U32 R34, R35, 0x8, R28 ;  /* 0x000000082322e825 */ /* 0x000fe400078e001c */
[----:B------:R-:W3:Y:S02]  /*5fa0*/  @!P5 LDG.E.64 R30, [R30.64] ;  /* 0x0000000e1e1ed981 */ /* 0x000ee4000c1e1b00 */
[----:B------:R-:W-:Y:S02]  /*5fb0*/  @!P0 IMAD R27, R38, c[0x0][0x10], R25 ;  /* 0x00000400261b8a24 */ /* 0x000fe400078e0219 */
[----:B------:R-:W4:Y:S01]  /*5fc0*/  @!P6 LDG.E.64 R34, [R34.64] ;  /* 0x0000000e2222e981 */ /* 0x000f22000c1e1b00 */
[----:B0-2---:R-:W-:Y:S02]  /*5fd0*/  @!P3 FADD.FTZ R36, R36, R32 ;  /* 0x000000202424b221 */ /* 0x005fe40000010000 */
[----:B------:R-:W-:Y:S02]  /*5fe0*/  @!P3 FADD.FTZ R37, R37, R33 ;  /* 0x000000212525b221 */ /* 0x000fe40000010000 */
[----:B------:R-:W-:-:S06]  /*5ff0*/  @!P0 IMAD.WIDE.U32 R32, R27, 0x8, R28 ;  /* 0x000000081b208825 */ /* 0x000fcc00078e001c */
[----:B------:R-:W2:Y:S01]  /*6000*/  @!P0 LDG.E.64 R32, [R32.64] ;  /* 0x0000000e20208981 */ /* 0x000ea2000c1e1b00 */
[----:B------:R-:W-:-:S04]  /*6010*/  IADD3 R24, R24, -0x4, RZ ;  /* 0xfffffffc18187810 */ /* 0x000fc80007ffe0ff */
[----:B------:R-:W-:Y:S02]  /*6020*/  ISETP.NE.AND P3, PT, R24, RZ, PT ;  /* 0x000000ff1800720c */ /* 0x000fe40003f65270 */
[----:B------:R-:W-:Y:S01]  /*6030*/  IADD3 R26, R26, 0x4, RZ ;  /* 0x000000041a1a7810 */ /* 0x000fe20007ffe0ff */
[----:B---3--:R-:W-:Y:S02]  /*6040*/  @!P5 FADD.FTZ R36, R36, R30 ;  /* 0x0000001e2424d221 */ /* 0x008fe40000010000 */
[----:B------:R-:W-:Y:S02]  /*6050*/  @!P5 FADD.FTZ R37, R37, R31 ;  /* 0x0000001f2525d221 */ /* 0x000fe40000010000 */
[----:B----4-:R-:W-:Y:S02]  /*6060*/  @!P6 FADD.FTZ R36, R36, R34 ;  /* 0x000000222424e221 */ /* 0x010fe40000010000 */
[----:B------:R-:W-:Y:S02]  /*6070*/  @!P6 FADD.FTZ R37, R37, R35 ;  /* 0x000000232525e221 */ /* 0x000fe40000010000 */
[----:B--2---:R-:W-:-:S02]  /*6080*/  @!P0 FADD.FTZ R36, R36, R32 ;  /* 0x0000002024248221 */ /* 0x004fc40000010000 */
[----:B------:R-:W-:Y:S01]  /*6090*/  @!P0 FADD.FTZ R37, R37, R33 ;  /* 0x0000002125258221 */ /* 0x000fe20000010000 */
[----:B------:R-:W-:Y:S05]  /*60a0*/  @P3 BRA `(.L_x_164) ;  /* 0xfffffe1000003947 */ /* 0x000fea000383ffff */
.L_x_163:
        /* <DEDUP_REMOVED lines=10> */
[----:B0-2---:R-:W-:Y:S02]  /*6150*/  FADD.FTZ R36, R36, R30 ;  /* 0x0000001e24247221 */ /* 0x005fe40000010000 */
[----:B------:R-:W-:Y:S02]  /*6160*/  FADD.FTZ R37, R37, R31 ;  /* 0x0000001f25257221 */ /* 0x000fe40000010000 */
.L_x_169:
[----:B------:R-:W-:Y:S05]  /*6170*/  BSYNC B0 ;  /* 0x0000000000007941 */ /* 0x000fea0003800000 */
.L_x_168:
        /* <DEDUP_REMOVED lines=16> */
.L_x_160:
[----:B------:R-:W-:Y:S04]  /*6280*/  @!P2 STS.64 [0xc0], R36 ;  /* 0x0000c024ff00a388 */ /* 0x000fe80000000a00 */
[----:B------:R-:W-:Y:S01]  /*6290*/  BAR.SYNC.DEFER_BLOCKING 0x0 ;  /* 0x0000000000007b1d */ /* 0x000fe20000010000 */
[----:B------:R-:W-:Y:S02]  /*62a0*/  ISETP.GE.U32.AND P0, PT, R76, c[0x0][0x1e0], PT ;  /* 0x000078004c007a0c */ /* 0x000fe40003f06070 */
[----:B------:R-:W-:Y:S02]  /*62b0*/  ISETP.GE.U32.AND P5, PT, R75, c[0x0][0x1e0], PT ;  /* 0x000078004b007a0c */ /* 0x000fe40003fa6070 */
[----:B------:R-:W-:Y:S02]  /*62c0*/  ISETP.GE.AND.EX P3, PT, R77, c[0x0][0x1e4], PT, P0 ;  /* 0x000079004d007a0c */ /* 0x000fe40003f66300 */
[----:B-1----:R-:W-:-:S02]  /*62d0*/  PRMT R29, RZ, 0x5410, R57 ;  /* 0x00005410ff1d7816 */ /* 0x002fc40000000039 */
[----:B------:R-:W-:Y:S01]  /*62e0*/  PRMT R30, RZ, 0x7610, R57 ;  /* 0x00007610ff1e7816 */ /* 0x000fe20000000039 */
[----:B------:R-:W1:Y:S02]  /*62f0*/  LDS.64 R24, [0xc0] ;  /* 0x0000c000ff187984 */ /* 0x000e640000000a00 */
[----:B-1----:R-:W-:Y:S01]  /*6300*/  FMUL.FTZ R26, R24, c[0x0][0x20c] ;  /* 0x00008300181a7a20 */ /* 0x002fe20000410000 */
[--C-:B------:R-:W-:Y:S01]  /*6310*/  PRMT R24, RZ, 0x5410, R40.reuse ;  /* 0x00005410ff187816 */ /* 0x100fe20000000028 */
[----:B------:R-:W-:Y:S01]  /*6320*/  FMUL.FTZ R28, R25, c[0x0][0x20c] ;  /* 0x00008300191c7a20 */ /* 0x000fe20000410000 */
[----:B------:R-:W-:Y:S01]  /*6330*/  PRMT R40, RZ, 0x7610, R40 ;  /* 0x00007610ff287816 */ /* 0x000fe20000000028 */
[----:B------:R1:W2:Y:S02]  /*6340*/  R2UR UR4, R26 ;  /* 0x000000001a0473c2 */ /* 0x0002a400000e0000 */
[----:B------:R-:W-:Y:S02]  /*6350*/  FADD.FTZ R24, R24, -UR16 ;  /* 0x8000001018187e21 */ /* 0x000fe40008010000 */
[----:B------:R-:W-:-:S02]  /*6360*/  FADD.FTZ R40, R40, -UR16 ;  /* 0x8000001028287e21 */ /* 0x000fc40008010000 */
[----:B------:R-:W-:Y:S02]  /*6370*/  FMUL.FTZ R25, R24, UR5 ;  /* 0x0000000518197c20 */ /* 0x000fe40008410000 */
[----:B------:R-:W-:Y:S01]  /*6380*/  FMUL.FTZ R24, R40, UR5 ;  /* 0x0000000528187c20 */ /* 0x000fe20008410000 */
[----:B------:R-:W-:Y:S05]  /*6390*/  @!P4 BRA `(.L_x_170) ;  /* 0x000001200000c947 */ /* 0x000fea0003800000 */
[----:B-1----:R-:W-:Y:S02]  /*63a0*/  FFMA.FTZ R27, R25, R20, R22 ;  /* 0x00000014191b7223 */ /* 0x002fe40000010016 */
[----:B------:R-:W-:Y:S02]  /*63b0*/  FFMA.FTZ R26, R24, R21, R23 ;  /* 0x00000015181a7223 */ /* 0x000fe40000010017 */
[----:B------:R-:W-:Y:S02]  /*63c0*/  FMUL.FTZ R31, R27, -1.4426950216293334961 ;  /* 0xbfb8aa3b1b1f7820 */ /* 0x000fe40000410000 */
[----:B------:R-:W-:-:S04]  /*63d0*/  FMUL.FTZ R33, R26, -1.4426950216293334961 ;  /* 0xbfb8aa3b1a217820 */ /* 0x000fc80000410000 */
[----:B------:R-:W1:Y:S08]  /*63e0*/  MUFU.EX2 R31, R31 ;  /* 0x0000001f001f7308 */ /* 0x000e700000000800 */
[----:B------:R-:W3:Y:S01]  /*63f0*/  MUFU.EX2 R33, R33 ;  /* 0x0000002100217308 */ /* 0x000ee20000000800 */
[----:B-1----:R-:W-:-:S07]  /*6400*/  FADD.FTZ R32, R31, 1 ;  /* 0x3f8000001f207421 */ /* 0x002fce0000010000 */
[----:B------:R-:W1:Y:S01]  /*6410*/  MUFU.RCP R32, R32 ;  /* 0x0000002000207308 */ /* 0x000e620000001000 */
[----:B---3--:R-:W-:-:S07]  /*6420*/  FADD.FTZ R34, R33, 1 ;  /* 0x3f80000021227421 */ /* 0x008fce0000010000 */
[----:B------:R-:W3:Y:S01]  /*6430*/  MUFU.RCP R35, R34 ;  /* 0x0000002200237308 */ /* 0x000ee20000001000 */
[----:B01----:R-:W-:Y:S02]  /*6440*/  FADD.FTZ R36, -R32, 1 ;  /* 0x3f80000020247421 */ /* 0x003fe40000010100 */
[----:B------:R-:W-:Y:S02]  /*6450*/  FMUL.FTZ R29, R29, R32 ;  /* 0x000000201d1d7220 */ /* 0x000fe40000410000 */
[----:B------:R-:W-:Y:S02]  /*6460*/  FFMA.FTZ R36, R27, R36, 1 ;  /* 0x3f8000001b247423 */ /* 0x000fe40000010024 */
[----:B---3--:R-:W-:Y:S02]  /*6470*/  FADD.FTZ R37, -R35, 1 ;  /* 0x3f80000023257421 */ /* 0x008fe40000010100 */
[----:B------:R-:W-:Y:S02]  /*6480*/  FMUL.FTZ R30, R30, R35 ;  /* 0x000000231e1e7220 */ /* 0x000fe40000410000 */
[----:B------:R-:W-:-:S02]  /*6490*/  FFMA.FTZ R37, R26, R37, 1 ;  /* 0x3f8000001a257423 */ /* 0x000fc40000010025 */
[----:B------:R-:W-:Y:S02]  /*64a0*/  FMUL.FTZ R29, R29, R36 ;  /* 0x000000241d1d7220 */ /* 0x000fe40000410000 */
[----:B------:R-:W-:Y:S02]  /*64b0*/  FMUL.FTZ R30, R30, R37 ;  /* 0x000000251e1e7220 */ /* 0x000fe40000410000 */
.L_x_170:
[----:B-1----:R-:W-:Y:S01]  /*64c0*/  BSSY B0, `(.L_x_171) ;  /* 0x0000012000007945 */ /* 0x002fe20003800000 */
[----:B------:R-:W-:Y:S05]  /*64d0*/  @!P1 BRA `(.L_x_172) ;  /* 0x0000010000009947 */ /* 0x000fea0003800000 */
[--C-:B--2---:R-:W-:Y:S02]  /*64e0*/  FFMA.FTZ R25, R25, UR4, R28.reuse ;  /* 0x0000000419197c23 */ /* 0x104fe4000801001c */
[----:B------:R-:W-:Y:S02]  /*64f0*/  FFMA.FTZ R24, R24, UR4, R28 ;  /* 0x0000000418187c23 */ /* 0x000fe4000801001c */
        /* <DEDUP_REMOVED lines=14> */
.L_x_172:
[----:B------:R-:W-:Y:S05]  /*65e0*/  BSYNC B0 ;  /* 0x0000000000007941 */ /* 0x000fea0003800000 */
.L_x_171:
[--C-:B------:R-:W-:Y:S02]  /*65f0*/  PRMT R24, RZ, 0x5410, R41.reuse ;  /* 0x00005410ff187816 */ /* 0x100fe40000000029 */
[----:B------:R-:W-:Y:S02]  /*6600*/  PRMT R41, RZ, 0x7610, R41 ;  /* 0x00007610ff297816 */ /* 0x000fe40000000029 */
[--C-:B-1----:R-:W-:Y:S01]  /*6610*/  PRMT R27, RZ, 0x5410, R56.reuse ;  /* 0x00005410ff1b7816 */ /* 0x102fe20000000038 */
[----:B------:R-:W-:Y:S01]  /*6620*/  FADD.FTZ R24, R24, -UR16 ;  /* 0x8000001018187e21 */ /* 0x000fe20008010000 */
[----:B------:R-:W-:Y:S01]  /*6630*/  ISETP.GE.U32.AND P2, PT, R74, c[0x0][0x1e0], PT ;  /* 0x000078004a007a0c */ /* 0x000fe20003f46070 */
[----:B------:R-:W-:Y:S01]  /*6640*/  FADD.FTZ R41, R41, -UR16 ;  /* 0x8000001029297e21 */ /* 0x000fe20008010000 */
[----:B------:R-:W-:Y:S01]  /*6650*/  ISETP.GE.AND.EX P0, PT, R78, c[0x0][0x1e4], PT, P5 ;  /* 0x000079004e007a0c */ /* 0x000fe20003f06350 */
[----:B------:R-:W-:Y:S01]  /*6660*/  FMUL.FTZ R25, R24, UR5 ;  /* 0x0000000518197c20 */ /* 0x000fe20008410000 */
[----:B------:R-:W-:Y:S01]  /*6670*/  ISETP.GT.U32.OR P3, PT, R0, 0x27f, P3 ;  /* 0x0000027f0000780c */ /* 0x000fe20001f64470 */
[----:B------:R-:W-:Y:S01]  /*6680*/  FMUL.FTZ R24, R41, UR5 ;  /* 0x0000000529187c20 */ /* 0x000fe20008410000 */
[----:B------:R-:W-:Y:S01]  /*6690*/  PRMT R56, RZ, 0x7610, R56 ;  /* 0x00007610ff387816 */ /* 0x000fe20000000038 */
[----:B------:R-:W-:Y:S09]  /*66a0*/  @!P4 BRA `(.L_x_173) ;  /* 0x000001200000c947 */ /* 0x000ff20003800000 */
[----:B------:R-:W-:Y:S02]  /*66b0*/  FFMA.FTZ R29, R25, R20, R22 ;  /* 0x00000014191d7223 */ /* 0x000fe40000010016 */
[----:B------:R-:W-:-:S02]  /*66c0*/  FFMA.FTZ R26, R24, R21, R23 ;  /* 0x00000015181a7223 */ /* 0x000fc40000010017 */
        /* <DEDUP_REMOVED lines=16> */
.L_x_173:
[----:B------:R-:W-:Y:S01]  /*67d0*/  BSSY B0, `(.L_x_174) ;  /* 0x0000012000007945 */ /* 0x000fe20003800000 */
[----:B------:R-:W-:Y:S05]  /*67e0*/  @P3 BRA `(.L_x_175) ;  /* 0x0000010000003947 */ /* 0x000fea0003800000 */
        /* <DEDUP_REMOVED lines=16> */
.L_x_175:
[----:B------:R-:W-:Y:S05]  /*68f0*/  BSYNC B0 ;  /* 0x0000000000007941 */ /* 0x000fea0003800000 */
.L_x_174:
[--C-:B------:R-:W-:Y:S02]  /*6900*/  PRMT R24, RZ, 0x5410, R3.reuse ;  /* 0x00005410ff187816 */ /* 0x100fe40000000003 */
[----:B------:R-:W-:Y:S02]  /*6910*/  PRMT R3, RZ, 0x7610, R3 ;  /* 0x00007610ff037816 */ /* 0x000fe40000000003 */
[----:B------:R-:W-:Y:S01]  /*6920*/  ISETP.GE.U32.AND P3, PT, R73, c[0x0][0x1e0], PT ;  /* 0x0000780049007a0c */ /* 0x000fe20003f66070 */
[----:B------:R-:W-:Y:S01]  /*6930*/  FADD.FTZ R25, R24, -UR16 ;  /* 0x8000001018197e21 */ /* 0x000fe20008010000 */
[----:B------:R-:W-:Y:S01]  /*6940*/  ISETP.GE.AND.EX P2, PT, R79, c[0x0][0x1e4], PT, P2 ;  /* 0x000079004f007a0c */ /* 0x000fe20003f46320 */
[----:B-1----:R-:W-:Y:S01]  /*6950*/  FADD.FTZ R26, R3, -UR16 ;  /* 0x80000010031a7e21 */ /* 0x002fe20008010000 */
[----:B------:R-:W-:Y:S01]  /*6960*/  ISETP.GT.U32.OR P0, PT, R0, 0x27f, P0 ;  /* 0x0000027f0000780c */ /* 0x000fe20000704470 */
[----:B0-----:R-:W-:Y:S01]  /*6970*/  FMUL.FTZ R37, R25, UR5 ;  /* 0x0000000519257c20 */ /* 0x001fe20008410000 */
[--C-:B------:R-:W-:Y:S01]  /*6980*/  PRMT R3, RZ, 0x5410, R55.reuse ;  /* 0x00005410ff037816 */ /* 0x100fe20000000037 */
[----:B------:R-:W-:Y:S01]  /*6990*/  FMUL.FTZ R36, R26, UR5 ;  /* 0x000000051a247c20 */ /* 0x000fe20008410000 */
        /* <DEDUP_REMOVED lines=20> */
.L_x_176:
        /* <DEDUP_REMOVED lines=18> */
.L_x_178:
[----:B------:R-:W-:Y:S05]  /*6c00*/  BSYNC B0 ;  /* 0x0000000000007941 */ /* 0x000fea0003800000 */
.L_x_177:
[--C-:B0-----:R-:W-:Y:S02]  /*6c10*/  PRMT R3, RZ, 0x5410, R39.reuse ;  /* 0x00005410ff037816 */ /* 0x101fe40000000027 */
[----:B------:R-:W-:Y:S02]  /*6c20*/  PRMT R39, RZ, 0x7610, R39 ;  /* 0x00007610ff277816 */ /* 0x000fe40000000027 */
[----:B------:R-:W-:Y:S01]  /*6c30*/  ISETP.GE.U32.AND P0, PT, R72, c[0x0][0x1e0], PT ;  /* 0x0000780048007a0c */ /* 0x000fe20003f06070 */
[----:B------:R-:W-:Y:S01]  /*6c40*/  FADD.FTZ R24, R3, -UR16 ;  /* 0x8000001003187e21 */ /* 0x000fe20008010000 */
[--C-:B------:R-:W-:Y:S01]  /*6c50*/  PRMT R3, RZ, 0x5410, R54.reuse ;  /* 0x00005410ff037816 */ /* 0x100fe20000000036 */
        /* <DEDUP_REMOVED lines=25> */
.L_x_179:
        /* <DEDUP_REMOVED lines=18> */
.L_x_181:
[----:B------:R-:W-:Y:S05]  /*6f10*/  BSYNC B0 ;  /* 0x0000000000007941 */ /* 0x000fea0003800000 */
.L_x_180:
[--C-:B0-----:R-:W-:Y:S02]  /*6f20*/  PRMT R3, RZ, 0x5410, R4.reuse ;  /* 0x00005410ff037816 */ /* 0x101fe40000000004 */
[----:B------:R-:W-:Y:S02]  /*6f30*/  PRMT R4, RZ, 0x7610, R4 ;  /* 0x00007610ff047816 */ /* 0x000fe40000000004 */
[----:B------:R-:W-:Y:S01]  /*6f40*/  ISETP.GE.U32.AND P2, PT, R71, c[0x0][0x1e0], PT ;  /* 0x0000780047007a0c */ /* 0x000fe20003f46070 */
[----:B------:R-:W-:Y:S01]  /*6f50*/  FADD.FTZ R24, R3, -UR16 ;  /* 0x8000001003187e21 */ /* 0x000fe20008010000 */
[----:B------:R-:W-:Y:S01]  /*6f60*/  ISETP.GE.AND.EX P0, PT, R82, c[0x0][0x1e4], PT, P0 ;  /* 0x0000790052007a0c */ /* 0x000fe20003f06300 */
[----:B------:R-:W-:Y:S01]  /*6f70*/  FADD.FTZ R25, R4, -UR16 ;  /* 0x8000001004197e21 */ /* 0x000fe20008010000 */
[----:B------:R-:W-:Y:S01]  /*6f80*/  ISETP.GT.U32.OR P3, PT, R0, 0x27f, P3 ;  /* 0x0000027f0000780c */ /* 0x000fe20001f64470 */
[----:B------:R-:W-:Y:S01]  /*6f90*/  FMUL.FTZ R35, R24, UR5 ;  /* 0x0000000518237c20 */ /* 0x000fe20008410000 */
        /* <DEDUP_REMOVED lines=22> */
.L_x_182:
        /* <DEDUP_REMOVED lines=18> */
.L_x_184:
[----:B------:R-:W-:Y:S05]  /*7220*/  BSYNC B0 ;  /* 0x0000000000007941 */ /* 0x000fea0003800000 */
.L_x_183:
        /* <DEDUP_REMOVED lines=30> */
.L_x_185:
        /* <DEDUP_REMOVED lines=18> */
.L_x_187:
[----:B------:R-:W-:Y:S05]  /*7530*/  BSYNC B0 ;  /* 0x0000000000007941 */ /* 0x000fea0003800000 */
.L_x_186:
        /* <DEDUP_REMOVED lines=30> */
.L_x_188:
        /* <DEDUP_REMOVED lines=18> */
.L_x_190:
[----:B------:R-:W-:Y:S05]  /*7840*/  BSYNC B0 ;  /* 0x0000000000007941 */ /* 0x000fea0003800000 */
.L_x_189:
        /* <DEDUP_REMOVED lines=30> */
.L_x_191:
        /* <DEDUP_REMOVED lines=18> */
.L_x_193:
[----:B------:R-:W-:Y:S05]  /*7b50*/  BSYNC B0 ;  /* 0x0000000000007941 */ /* 0x000fea0003800000 */
.L_x_192:
        /* <DEDUP_REMOVED lines=30> */
.L_x_194:
        /* <DEDUP_REMOVED lines=8> */
[----:B------:R-:W-:-:S04]  /*7dc0*/  IMAD R8, R89, c[0x0][0x1d8], RZ ;  /* 0x0000760059087a24 */ /* 0x000fc800078e02ff */
[C---:B------:R-:W-:Y:S02]  /*7dd0*/  IMAD R7, R69.reuse, c[0x0][0x1dc], R8 ;  /* 0x0000770045077a24 */ /* 0x040fe400078e0208 */
[----:B------:R-:W-:-:S04]  /*7de0*/  IMAD.WIDE.U32 R4, R69, c[0x0][0x1d8], R4 ;  /* 0x0000760045047a25 */ /* 0x000fc800078e0004 */
[----:B------:R-:W-:Y:S01]  /*7df0*/  FMUL.FTZ R8, R3, UR5 ;  /* 0x0000000503087c20 */ /* 0x000fe20008410000 */
[----:B------:R-:W-:Y:S01]  /*7e00*/  IADD3 R7, R5, R7, RZ ;  /* 0x0000000705077210 */ /* 0x000fe20007ffe0ff */
[----:B------:R-:W-:Y:S01]  /*7e10*/  FMUL.FTZ R3, R6, UR5 ;  /* 0x0000000506037c20 */ /* 0x000fe20008410000 */
[----:B------:R-:W-:-:S04]  /*7e20*/  LEA R6, P0, R4, c[0x0][0x160], 0x1 ;  /* 0x0000580004067a11 */ /* 0x000fc800078008ff */
[----:B------:R-:W-:Y:S02]  /*7e30*/  LEA.HI.X R7, R4, c[0x0][0x164], R7, 0x1, P0 ;  /* 0x0000590004077a11 */ /* 0x000fe400000f0c07 */
[----:B------:R-:W-:-:S05]  /*7e40*/  F2FP.BF16.PACK_AB R3, R3, R8 ;  /* 0x000000080303723e */ /* 0x000fca00000010ff */
[----:B------:R0:W-:Y:S02]  /*7e50*/  STG.E [R6.64], R3 ;  /* 0x0000000306007986 */ /* 0x0001e4000c10190e */
.L_x_196:
[----:B------:R-:W-:Y:S05]  /*7e60*/  BSYNC B0 ;  /* 0x0000000000007941 */ /* 0x000fea0003800000 */
.L_x_195:
        /* <DEDUP_REMOVED lines=30> */
.L_x_197:
        /* <DEDUP_REMOVED lines=18> */
.L_x_199:
[----:B------:R-:W-:Y:S05]  /*8170*/  BSYNC B0 ;  /* 0x0000000000007941 */ /* 0x000fea0003800000 */
.L_x_198:
        /* <DEDUP_REMOVED lines=30> */
.L_x_200:
        /* <DEDUP_REMOVED lines=18> */
.L_x_202:
[----:B------:R-:W-:Y:S05]  /*8480*/  BSYNC B0 ;  /* 0x0000000000007941 */ /* 0x000fea0003800000 */
.L_x_201:
        /* <DEDUP_REMOVED lines=30> */
.L_x_203:
        /* <DEDUP_REMOVED lines=18> */
.L_x_205:
[----:B------:R-:W-:Y:S05]  /*8790*/  BSYNC B0 ;  /* 0x0000000000007941 */ /* 0x000fea0003800000 */
.L_x_204:
[--C-:B0-----:R-:W-:Y:S02]  /*87a0*/  PRMT R3, RZ, 0x5410, R12.reuse ;  /* 0x00005410ff037816 */ /* 0x101fe4000000000c */
[----:B------:R-:W-:Y:S02]  /*87b0*/  PRMT R12, RZ, 0x7610, R12 ;  /* 0x00007610ff0c7816 */ /* 0x000fe4000000000c */
[----:B------:R-:W-:Y:S01]  /*87c0*/  ISETP.GE.U32.AND P0, PT, R63, c[0x0][0x1e0], PT ;  /* 0x000078003f007a0c */ /* 0x000fe20003f06070 */
[----:B------:R-:W-:Y:S01]  /*87d0*/  FADD.FTZ R5, R3, -UR16 ;  /* 0x8000001003057e21 */ /* 0x000fe20008010000 */
[----:B------:R-:W-:Y:S01]  /*87e0*/  ISETP.GT.U32.OR P2, PT, R0, 0x27f, P2 ;  /* 0x0000027f0000780c */ /* 0x000fe20001744470 */
[----:B------:R-:W-:Y:S01]  /*87f0*/  FADD.FTZ R12, R12, -UR16 ;  /* 0x800000100c0c7e21 */ /* 0x000fe20008010000 */
[--C-:B------:R-:W-:Y:S01]  /*8800*/  PRMT R3, RZ, 0x5410, R45.reuse ;  /* 0x00005410ff037816 */ /* 0x100fe2000000002d */
[----:B------:R-:W-:Y:S01]  /*8810*/  FMUL.FTZ R27, R5, UR5 ;  /* 0x00000005051b7c20 */ /* 0x000fe20008410000 */
[----:B------:R-:W-:Y:S01]  /*8820*/  PRMT R4, RZ, 0x7610, R45 ;  /* 0x00007610ff047816 */ /* 0x000fe2000000002d */
[----:B------:R-:W-:Y:S01]  /*8830*/  FMUL.FTZ R24, R12, UR5 ;  /* 0x000000050c187c20 */ /* 0x000fe20008410000 */
[----:B------:R-:W-:Y:S06]  /*8840*/  @!P4 BRA `(.L_x_206) ;  /* 0x000001200000c947 */ /* 0x000fec0003800000 */
        /* <DEDUP_REMOVED lines=18> */
.L_x_206:
        /* <DEDUP_REMOVED lines=18> */
.L_x_208:
[----:B------:R-:W-:Y:S05]  /*8a90*/  BSYNC B0 ;  /* 0x0000000000007941 */ /* 0x000fea0003800000 */
.L_x_207:
[--C-:B0-----:R-:W-:Y:S02]  /*8aa0*/  PRMT R3, RZ, 0x5410, R13.reuse ;  /* 0x00005410ff037816 */ /* 0x101fe4000000000d */
[----:B------:R-:W-:Y:S02]  /*8ab0*/  PRMT R13, RZ, 0x7610, R13 ;  /* 0x00007610ff0d7816 */ /* 0x000fe4000000000d */
[----:B------:R-:W-:Y:S01]  /*8ac0*/  ISETP.GE.U32.AND P2, PT, R62, c[0x0][0x1e0], PT ;  /* 0x000078003e007a0c */ /* 0x000fe20003f46070 */
[----:B------:R-:W-:Y:S01]  /*8ad0*/  FADD.FTZ R4, R3, -UR16 ;  /* 0x8000001003047e21 */ /* 0x000fe20008010000 */
[----:B------:R-:W-:Y:S01]  /*8ae0*/  ISETP.GE.AND.EX P3, PT, R84, c[0x0][0x1e4], PT, P3 ;  /* 0x0000790054007a0c */ /* 0x000fe20003f66330 */
[----:B------:R-:W-:Y:S01]  /*8af0*/  FADD.FTZ R13, R13, -UR16 ;  /* 0x800000100d0d7e21 */ /* 0x000fe20008010000 */
[----:B------:R-:W-:Y:S01]  /*8b00*/  PRMT R3, RZ, 0x5410, R44 ;  /* 0x00005410ff037816 */ /* 0x000fe2000000002c */
[----:B------:R-:W-:Y:S01]  /*8b10*/  FMUL.FTZ R25, R4, UR5 ;  /* 0x0000000504197c20 */ /* 0x000fe20008410000 */
[----:B------:R-:W-:Y:S01]  /*8b20*/  ISETP.GE.AND.EX P0, PT, R83, c[0x0][0x1e4], PT, P0 ;  /* 0x0000790053007a0c */ /* 0x000fe20003f06300 */
        /* <DEDUP_REMOVED lines=23> */
.L_x_209:
        /* <DEDUP_REMOVED lines=18> */
.L_x_211:
[----:B------:R-:W-:Y:S05]  /*8dc0*/  BSYNC B0 ;  /* 0x0000000000007941 */ /* 0x000fea0003800000 */
.L_x_210:
[--C-:B0-----:R-:W-:Y:S02]  /*8dd0*/  PRMT R4, RZ, 0x5410, R14.reuse ;  /* 0x00005410ff047816 */ /* 0x101fe4000000000e */
[----:B------:R-:W-:Y:S02]  /*8de0*/  PRMT R14, RZ, 0x7610, R14 ;  /* 0x00007610ff0e7816 */ /* 0x000fe4000000000e */
[----:B------:R-:W-:Y:S01]  /*8df0*/  ISETP.GT.U32.OR P0, PT, R0, 0x27f, P0 ;  /* 0x0000027f0000780c */ /* 0x000fe20000704470 */
[----:B------:R-:W-:Y:S01]  /*8e00*/  FADD.FTZ R5, R4, -UR16 ;  /* 0x8000001004057e21 */ /* 0x000fe20008010000 */
[----:B------:R-:W-:Y:S01]  /*8e10*/  ISETP.GT.U32.OR P2, PT, R0, 0x27f, P2 ;  /* 0x0000027f0000780c */ /* 0x000fe20001744470 */
[----:B------:R-:W-:Y:S01]  /*8e20*/  FADD.FTZ R14, R14, -UR16 ;  /* 0x800000100e0e7e21 */ /* 0x000fe20008010000 */
[--C-:B------:R-:W-:Y:S01]  /*8e30*/  PRMT R3, RZ, 0x5410, R43.reuse ;  /* 0x00005410ff037816 */ /* 0x100fe2000000002b */
        /* <DEDUP_REMOVED lines=23> */
.L_x_212:
        /* <DEDUP_REMOVED lines=18> */
.L_x_214:
[----:B------:R-:W-:Y:S05]  /*90d0*/  BSYNC B0 ;  /* 0x0000000000007941 */ /* 0x000fea0003800000 */
.L_x_213:
        /* <DEDUP_REMOVED lines=26> */
.L_x_215:
[----:B------:R-:W-:Y:S01]  /*9280*/  BSSY B0, `(.L_x_216) ;  /* 0x0000011000007945 */ /* 0x000fe20003800000 */
[----:B------:R-:W-:Y:S05]  /*9290*/  @P2 BRA `(.L_x_217) ;  /* 0x000000f000002947 */ /* 0x000fea0003800000 */
[--C-:B--2---:R-:W-:Y:S01]  /*92a0*/  FFMA.FTZ R4, R13, UR4, R28.reuse ;  /* 0x000000040d047c23 */ /* 0x104fe2000801001c */
[----:B------:R-:W-:Y:S01]  /*92b0*/  MOV R17, R19 ;  /* 0x0000001300117202 */ /* 0x000fe20000000f00 */
[----:B------:R-:W-:Y:S02]  /*92c0*/  FFMA.FTZ R28, R12, UR4, R28 ;  /* 0x000000040c1c7c23 */ /* 0x000fe4000801001c */
[----:B------:R-:W-:Y:S02]  /*92d0*/  IMAD R81, R81, c[0x0][0x1d8], RZ ;  /* 0x0000760051517a24 */ /* 0x000fe400078e02ff */
[----:B------:R-:W-:Y:S02]  /*92e0*/  FFMA.FTZ R4, R3, R20, -R4 ;  /* 0x0000001403047223 */ /* 0x000fe40000010804 */
[----:B------:R-:W-:-:S02]  /*92f0*/  FFMA.FTZ R28, R42, R21, -R28 ;  /* 0x000000152a1c7223 */ /* 0x000fc4000001081c */
[----:B------:R-:W-:-:S04]  /*9300*/  IMAD.WIDE.U32 R16, R62, c[0x0][0x1d8], R16 ;  /* 0x000076003e107a25 */ /* 0x000fc800078e0010 */
[----:B------:R-:W-:Y:S02]  /*9310*/  IMAD R81, R62, c[0x0][0x1dc], R81 ;  /* 0x000077003e517a24 */ /* 0x000fe400078e0251 */
[----:B------:R-:W-:Y:S01]  /*9320*/  FMUL.FTZ R3, R4, UR5 ;  /* 0x0000000504037c20 */ /* 0x000fe20008410000 */
[----:B------:R-:W-:Y:S01]  /*9330*/  LEA R4, P0, R16, c[0x0][0x160], 0x1 ;  /* 0x0000580010047a11 */ /* 0x000fe200078008ff */
[----:B------:R-:W-:Y:S01]  /*9340*/  FMUL.FTZ R28, R28, UR5 ;  /* 0x000000051c1c7c20 */ /* 0x000fe20008410000 */
[----:B------:R-:W-:-:S04]  /*9350*/  IADD3 R81, R17, R81, RZ ;  /* 0x0000005111517210 */ /* 0x000fc80007ffe0ff */
[----:B------:R-:W-:Y:S02]  /*9360*/  LEA.HI.X R5, R16, c[0x0][0x164], R81, 0x1, P0 ;  /* 0x0000590010057a11 */ /* 0x000fe400000f0c51 */
[----:B------:R-:W-:-:S05]  /*9370*/  F2FP.BF16.PACK_AB R3, R28, R3 ;  /* 0x000000031c03723e */ /* 0x000fca00000010ff */
[----:B------:R0:W-:Y:S02]  /*9380*/  STG.E [R4.64], R3 ;  /* 0x0000000304007986 */ /* 0x0001e4000c10190e */
.L_x_217:
[----:B------:R-:W-:Y:S05]  /*9390*/  BSYNC B0 ;  /* 0x0000000000007941 */ /* 0x000fea0003800000 */
.L_x_216:
[----:B--2---:R-:W-:Y:S01]  /*93a0*/  ULDC UR4, c[0x0][0x10] ;  /* 0x0000040000047ab9 */ /* 0x004fe20000000800 */
[----:B------:R-:W-:Y:S01]  /*93b0*/  IADD3 R58, R58, 0x1, RZ ;  /* 0x000000013a3a7810 */ /* 0x000fe20007ffe0ff */
[----:B------:R-:W-:-:S04]  /*93c0*/  UIADD3 UR7, UR7, UR4, URZ ;  /* 0x0000000407077290 */ /* 0x000fc8000fffe03f */
[----:B------:R-:W-:-:S06]  /*93d0*/  UISETP.GE.AND UP0, UPT, UR7, UR6, UPT ;  /* 0x000000060700728c */ /* 0x000fcc000bf06270 */
[----:B------:R-:W-:-:S13]  /*93e0*/  PLOP3.LUT P0, PT, PT, PT, UP0, 0x80, 0x0 ;  /* 0x000000000000781c */ /* 0x000fda0003f0f008 */
[----:B------:R-:W-:Y:S01]  /*93f0*/  @P0 CALL.REL.NOINC `(.L_x_135) ;  /* 0x0000001000000944 */ /* 0x000fe20003c00000 */
[----:B------:R-:W-:Y:S05]  /*9400*/  BRA `(.L_x_218) ;  /* 0xffff6f6000007947 */ /* 0x000fea000383ffff */
.L_x_135:
[----:B-1----:R-:W-:Y:S01]  /*9410*/  ISETP.NE.AND P1, PT, R0, RZ, PT ;  /* 0x000000ff0000720c */ /* 0x002fe20003f25270 */
[----:B------:R-:W-:Y:S01]  /*9420*/  HFMA2.MMA R25, -RZ, RZ, 0, 2.384185791015625e-07 ;  /* 0x00000004ff197435 */ /* 0x000fe200000001ff */
[----:B------:R-:W-:Y:S01]  /*9430*/  MOV R6, c[0x0][0xc] ;  /* 0x0000030000067a02 */ /* 0x000fe20000000f00 */
[----:B------:R-:W-:Y:S01]  /*9440*/  BSSY B0, `(.L_x_219) ;  /* 0x000000f000007945 */ /* 0x000fe20003800000 */
[----:B0-----:R-:W-:Y:S02]  /*9450*/  MOV R4, c[0x0][0x10] ;  /* 0x0000040000047a02 */ /* 0x001fe40000000f00 */
        /* <DEDUP_REMOVED lines=13> */
.L_x_220:
[----:B------:R-:W-:Y:S05]  /*9530*/  BSYNC B0 ;  /* 0x0000000000007941 */ /* 0x000fea0003800000 */
.L_x_219:
        /* <DEDUP_REMOVED lines=11> */
.L_x_222:
[----:B------:R-:W2:Y:S01]  /*95f0*/  LDG.E.STRONG.GPU R5, [R2.64] ;  /* 0x0000000e02057981 */ /* 0x000ea2000c1ef900 */
[----:B------:R-:W-:Y:S01]  /*9600*/  YIELD ;  /* 0x0000000000007946 */ /* 0x000fe20003800000 */
[----:B--2---:R-:W-:Y:S01]  /*9610*/  ISETP.NE.AND P0, PT, R5, R4, PT ;  /* 0x000000040500720c */ /* 0x004fe20003f05270 */
[----:B------:R-:W-:-:S12]  /*9620*/  CCTL.IVALL ;  /* 0x00000000ff00798f */ /* 0x000fd80002000000 */
[----:B------:R-:W-:Y:S05]  /*9630*/  @P0 BRA `(.L_x_222) ;  /* 0xffffffb000000947 */ /* 0x000fea000383ffff */
.L_x_221:
        /* <DEDUP_REMOVED lines=25> */
.L_x_223:
        /* <DEDUP_REMOVED lines=23> */
.L_x_224:
        /* <DEDUP_REMOVED lines=12> */
.L_x_3263:


//--------------------- .text._Z35group_norm_nhwc_bwd_one_pass_kernelI11Bf16IOBf16WLi64ELi40ELi640EEv26Group_norm_nhwc_bwd_params --------------------------
	.section	.text._Z35group_norm_nhwc_bwd_one_pass_kernelI11Bf16IOBf16WLi64ELi40ELi640EEv26Group_norm_nhwc_bwd_params,"ax",@progbits
	.sectioninfo	@"SHI_REGISTERS=48"
	.align	128
        .global         _Z35group_norm_nhwc_bwd_one_pass_kernelI11Bf16IOBf16WLi64ELi40ELi640EEv26Group_norm_nhwc_bwd_params
        .type           _Z35group_norm_nhwc_bwd_one_pass_kernelI11Bf16IOBf16WLi64ELi40ELi640EEv26Group_norm_nhwc_bwd_params,@function
        .size           _Z35group_norm_nhwc_bwd_one_pass_kernelI11Bf16IOBf16WLi64ELi40ELi640EEv26Group_norm_nhwc_bwd_params,(.L_x_3264 - _Z35group_norm_nhwc_bwd_one_pass_kernelI11Bf16IOBf16WLi64ELi40ELi640EEv26Group_norm_nhwc_bwd_params)
        .other          _Z35group_norm_nhwc_bwd_one_pass_kernelI11Bf16IOBf16WLi64ELi40ELi640EEv26Group_norm_nhwc_bwd_params,@"STO_CUDA_ENTRY STV_DEFAULT"
_Z35group_norm_nhwc_bwd_one_pass_kernelI11Bf16IOBf16WLi64ELi40ELi640EEv26Group_norm_nhwc_bwd_params:
.text._Z35group_norm_nhwc_bwd_one_pass_kernelI11Bf16IOBf16WLi64ELi40ELi640EEv26Group_norm_nhwc_bwd_params:
        /* <DEDUP_REMOVED lines=17> */
[----:B------:R-:W-:Y:S02]  /*0110*/  UIMAD UR8, UR8, UR13, URZ ;  /* 0x0000000d080872a4 */ /* 0x000fe4000f8e023f */
[----:B------:R-:W-:-:S02]  /*0120*/  ULEA.HI UR11, UP0, UR13, UR12, URZ, 0x1 ;  /* 0x0000000c0d0b7291 */ /* 0x000fc4000f81083f */
[----:B------:R-:W-:Y:S01]  /*0130*/  UIADD3 UR8, UR5, UR8, URZ ;  /* 0x0000000805087290 */ /* 0x000fe2000fffe03f */
[--C-:B------:R-:W-:Y:S01]  /*0140*/  IMAD R39, R3, -0x14, R0.reuse ;  /* 0xffffffec03277824 */ /* 0x100fe200078e0200 */
[----:B------:R-:W-:Y:S02]  /*0150*/  UIADD3.X UR9, URZ, UR13, URZ, UP0, !UPT ;  /* 0x0000000d3f097290 */ /* 0x000fe400087fe43f */
[----:B------:R-:W-:Y:S02]  /*0160*/  ULEA.HI UR10, UP0, UR8, UR4, URZ, 0x1 ;  /* 0x00000004080a7291 */ /* 0x000fe4000f81083f */
[----:B------:R-:W-:Y:S01]  /*0170*/  USHF.R.S64 UR11, UR11, 0x1, UR9 ;  /* 0x000000010b0b7899 */ /* 0x000fe20008001009 */
[----:B------:R-:W-:Y:S01]  /*0180*/  SHF.L.U32 R39, R39, 0x1, RZ ;  /* 0x0000000127277819 */ /* 0x000fe200000006ff */
[----:B------:R-:W-:Y:S02]  /*0190*/  UIADD3.X UR8, URZ, UR8, URZ, UP0, !UPT ;  /* 0x000000083f087290 */ /* 0x000fe400087fe43f */
[----:B------:R-:W-:Y:S01]  /*01a0*/  USHF.R.S32.HI UR9, URZ, 0x1, UR9 ;  /* 0x000000013f097899 */ /* 0x000fe20008011409 */
[----:B0-----:R-:W-:Y:S01]  /*01b0*/  IMAD R31, R40, c[0x0][0x1fc], R3 ;  /* 0x00007f00281f7a24 */ /* 0x001fe200078e0203 */
[----:B------:R-:W-:Y:S01]  /*01c0*/  SHF.R.S32.HI R3, RZ, 0x1f, R0 ;  /* 0x0000001fff037819 */ /* 0x000fe20000011400 */
[----:B------:R-:W-:-:S02]  /*01d0*/  USHF.R.S64 UR10, UR10, 0x1, UR8 ;  /* 0x000000010a0a7899 */ /* 0x000fc40008001008 */
[----:B------:R-:W-:Y:S01]  /*01e0*/  USHF.R.S32.HI UR8, URZ, 0x1, UR8 ;  /* 0x000000013f087899 */ /* 0x000fe20008011408 */
[----:B------:R-:W-:Y:S01]  /*01f0*/  ISETP.GE.U32.AND P1, PT, R31, c[0x0][0x1e0], PT ;  /* 0x000078001f007a0c */ /* 0x000fe20003f26070 */
[----:B------:R-:W-:Y:S01]  /*0200*/  USHF.L.U64.HI UR9, UR11, 0x2, UR9 ;  /* 0x000000020b097899 */ /* 0x000fe20008010209 */
[----:B------:R-:W-:Y:S01]  /*0210*/  SHF.R.S32.HI R45, RZ, 0x1f, R31 ;  /* 0x0000001fff2d7819 */ /* 0x000fe2000001141f */
[----:B------:R-:W-:Y:S01]  /*0220*/  USHF.L.U64.HI UR8, UR10, 0x2, UR8 ;  /* 0x000000020a087899 */ /* 0x000fe20008010208 */
[----:B------:R-:W-:Y:S01]  /*0230*/  LEA.HI R3, R3, R0, RZ, 0x5 ;  /* 0x0000000003037211 */ /* 0x000fe200078f28ff */
[----:B------:R-:W-:Y:S01]  /*0240*/  ULDC.U8 UR13, c[0x0][0x1f4] ;  /* 0x00007d00000d7ab9 */ /* 0x000fe20000000000 */
[----:B------:R-:W-:Y:S02]  /*0250*/  ISETP.GE.AND.EX P1, PT, R45, c[0x0][0x1e4], PT, P1 ;  /* 0x000079002d007a0c */ /* 0x000fe40003f26310 */
[----:B------:R-:W-:Y:S02]  /*0260*/  SHF.R.S32.HI R44, RZ, 0x5, R3 ;  /* 0x00000005ff2c7819 */ /* 0x000fe40000011403 */
[----:B------:R-:W-:-:S02]  /*0270*/  ISETP.LT.U32.AND P1, PT, R0, 0x280, !P1 ;  /* 0x000002800000780c */ /* 0x000fc40004f21070 */
[----:B------:R-:W-:Y:S02]  /*0280*/  IADD3 R42, R31, 0x20, RZ ;  /* 0x000000201f2a7810 */ /* 0x000fe40007ffe0ff */
.L_x_252:
[----:B------:R-:W-:Y:S01]  /*0290*/  IABS R6, c[0x0][0x1f0] ;  /* 0x00007c0000067a13 */ /* 0x000fe20000000000 */
[----:B------:R-:W-:Y:S01]  /*02a0*/  UMOV UR12, 0x8 ;  /* 0x00000008000c7882 */ /* 0x000fe20000000000 */
[----:B------:R-:W-:Y:S01]  /*02b0*/  IABS R7, UR7 ;  /* 0x0000000700077c13 */ /* 0x000fe20008000000 */
[----:B------:R-:W-:Y:S01]  /*02c0*/  ULDC.64 UR4, c[0x0][0x198] ;  /* 0x0000660000047ab9 */ /* 0x000fe20000000a00 */
[----:B0-----:R-:W0:Y:S01]  /*02d0*/  I2F.RP R4, R6 ;  /* 0x0000000600047306 */ /* 0x001e220000209400 */
[----:B------:R-:W-:-:S07]  /*02e0*/  UIMAD.WIDE UR4, UR7, UR12, UR4 ;  /* 0x0000000c070472a5 */ /* 0x000fce000f8e0204 */
[----:B0-----:R-:W0:Y:S02]  /*02f0*/  MUFU.RCP R4, R4 ;  /* 0x0000000400047308 */ /* 0x001e240000001000 */
[----:B01----:R-:W-:-:S06]  /*0300*/  IADD3 R2, R4, 0xffffffe, RZ ;  /* 0x0ffffffe04027810 */ /* 0x003fcc0007ffe0ff */
[----:B------:R0:W1:Y:S02]  /*0310*/  F2I.FTZ.U32.TRUNC.NTZ R3, R2 ;  /* 0x0000000200037305 */ /* 0x000064000021f000 */
[----:B0-----:R-:W-:Y:S02]  /*0320*/  MOV R2, RZ ;  /* 0x000000ff00027202 */ /* 0x001fe40000000f00 */
[----:B-1----:R-:W-:-:S05]  /*0330*/  IADD3 R5, RZ, -R3, RZ ;  /* 0x80000003ff057210 */ /* 0x002fca0007ffe0ff */
[----:B------:R-:W-:-:S04]  /*0340*/  IMAD R5, R5, R6, RZ ;  /* 0x0000000605057224 */ /* 0x000fc800078e02ff */
[----:B------:R-:W-:Y:S01]  /*0350*/  IMAD.HI.U32 R3, R3, R5, R2 ;  /* 0x0000000503037227 */ /* 0x000fe200078e0002 */
[----:B------:R-:W-:Y:S02]  /*0360*/  MOV R5, R7 ;  /* 0x0000000700057202 */ /* 0x000fe40000000f00 */
[----:B------:R-:W-:-:S03]  /*0370*/  MOV R2, UR4 ;  /* 0x0000000400027c02 */ /* 0x000fc60008000f00 */
[----:B------:R-:W-:Y:S01]  /*0380*/  IMAD.HI.U32 R4, R3, R5, RZ ;  /* 0x0000000503047227 */ /* 0x000fe200078e00ff */
[----:B------:R-:W-:-:S04]  /*0390*/  MOV R3, UR5 ;  /* 0x0000000500037c02 */ /* 0x000fc80008000f00 */
[----:B------:R-:W-:Y:S02]  /*03a0*/  IADD3 R7, -R4, RZ, RZ ;  /* 0x000000ff04077210 */ /* 0x000fe40007ffe1ff */
[----:B------:R-:W2:Y:S01]  /*03b0*/  LDG.E.64 R2, [R2.64] ;  /* 0x0000000e02027981 */ /* 0x000ea2000c1e1b00 */
[----:B------:R-:W-:Y:S01]  /*03c0*/  ULDC UR4, c[0x0][0x1f0] ;  /* 0x00007c0000047ab9 */ /* 0x000fe20000000800 */
[----:B------:R-:W-:Y:S01]  /*03d0*/  ISETP.LE.AND P4, PT, RZ, UR7, PT ;  /* 0x00000007ff007c0c */ /* 0x000fe2000bf83270 */
[C---:B------:R-:W-:Y:S01]  /*03e0*/  IMAD R5, R6.reuse, R7, R5 ;  /* 0x0000000706057224 */ /* 0x040fe200078e0205 */
[----:B------:R-:W-:Y:S01]  /*03f0*/  ULOP3.LUT UR4, UR7, UR4, URZ, 0x3c, !UPT ;  /* 0x0000000407047292 */ /* 0x000fe2000f8e3c3f */
[----:B------:R-:W-:Y:S01]  /*0400*/  SHF.R.S32.HI R43, RZ, 0x1f, R42 ;  /* 0x0000001fff2b7819 */ /* 0x000fe2000001142a */
[----:B------:R-:W-:Y:S02]  /*0410*/  CS2R R34, SRZ ;  /* 0x0000000000227805 */ /* 0x000fe4000001ff00 */
[----:B------:R-:W-:-:S02]  /*0420*/  ISETP.GT.U32.AND P0, PT, R6, R5, PT ;  /* 0x000000050600720c */ /* 0x000fc40003f04070 */
[----:B------:R-:W-:-:S11]  /*0430*/  ISETP.LE.AND P5, PT, RZ, UR4, PT ;  /* 0x00000004ff007c0c */ /* 0x000fd6000bfa3270 */
        /* <DEDUP_REMOVED lines=17> */
[----:B------:R-:W-:Y:S02]  /*0550*/  IADD3 R4, P2, R39, R8, RZ ;  /* 0x0000000827047210 */ /* 0x000fe40007f5e0ff */
[----:B------:R-:W-:Y:S01]  /*0560*/  ISETP.GE.AND.EX P0, PT, R43, c[0x0][0x1e4], PT, P0 ;  /* 0x000079002b007a0c */ /* 0x000fe20003f06300 */
[----:B------:R-:W-:Y:S01]  /*0570*/  IMAD R6, R6, c[0x0][0x1e8], RZ ;  /* 0x00007a0006067a24 */ /* 0x000fe200078e02ff */
[----:B------:R-:W-:-:S02]  /*0580*/  LEA.HI.X.SX32 R5, R8, R5, 0x1, P2 ;  /* 0x0000000508057211 */ /* 0x000fc400010f0eff */
        /* <DEDUP_REMOVED lines=8> */
[----:B------:R-:W-:Y:S02]  /*0610*/  @!P0 MOV R10, R4 ;  /* 0x00000004000a8202 */ /* 0x000fe40000000f00 */
[----:B------:R-:W-:Y:S01]  /*0620*/  @!P0 MOV R11, R7 ;  /* 0x00000007000b8202 */ /* 0x000fe20000000f00 */
[----:B------:R-:W-:-:S04]  /*0630*/  @P1 IMAD.WIDE.U32 R12, R31, c[0x0][0x1d8], R6 ;  /* 0x000076001f0c1a25 */ /* 0x000fc800078e0006 */
[C---:B------:R-:W-:Y:S01]  /*0640*/  @!P0 IMAD R9, R42.reuse, c[0x0][0x1dc], R9 ;  /* 0x000077002a098a24 */ /* 0x040fe200078e0209 */
[----:B------:R-:W-:Y:S01]  /*0650*/  @P1 IADD3 R15, R13, R15, RZ ;  /* 0x0000000f0d0f1210 */ /* 0x000fe20007ffe0ff */
[----:B------:R-:W-:Y:S01]  /*0660*/  @!P0 IMAD.WIDE.U32 R10, R42, c[0x0][0x1d8], R10 ;  /* 0x000076002a0a8a25 */ /* 0x000fe200078e000a */
[C---:B------:R-:W-:Y:S02]  /*0670*/  @P1 SHF.L.U32 R13, R12.reuse, 0x1, RZ ;  /* 0x000000010c0d1819 */ /* 0x040fe400000006ff */
[----:B------:R-:W-:Y:S02]  /*0680*/  @P1 SHF.L.U64.HI R15, R12, 0x1, R15 ;  /* 0x000000010c0f1819 */ /* 0x000fe4000001020f */
[----:B------:R-:W-:Y:S02]  /*0690*/  @P1 IADD3 R16, P2, R13, c[0x0][0x180], RZ ;  /* 0x000060000d101a10 */ /* 0x000fe40007f5e0ff */
[----:B------:R-:W-:Y:S02]  /*06a0*/  @!P0 IADD3 R9, R11, R9, RZ ;  /* 0x000000090b098210 */ /* 0x000fe40007ffe0ff */
[----:B------:R-:W-:-:S02]  /*06b0*/  @P1 IADD3.X R17, R15, c[0x0][0x184], RZ, P2, !PT ;  /* 0x000061000f111a10 */ /* 0x000fc400017fe4ff */
[C---:B------:R-:W-:Y:S02]  /*06c0*/  @!P0 SHF.L.U32 R14, R10.reuse, 0x1, RZ ;  /* 0x000000010a0e8819 */ /* 0x040fe400000006ff */
[----:B------:R-:W-:Y:S01]  /*06d0*/  @!P0 SHF.L.U64.HI R9, R10, 0x1, R9 ;  /* 0x000000010a098819 */ /* 0x000fe20000010209 */
[----:B------:R-:W-:Y:S01]  /*06e0*/  CS2R R36, SRZ ;  /* 0x0000000000247805 */ /* 0x000fe2000001ff00 */
[----:B------:R-:W-:Y:S01]  /*06f0*/  @P1 IADD3 R10, P2, R13, c[0x0][0x178], RZ ;  /* 0x00005e000d0a1a10 */ /* 0x000fe20007f5e0ff */
[----:B------:R0:W5:Y:S01]  /*0700*/  @P1 LDG.E R34, [R16.64] ;  /* 0x0000000e10221981 */ /* 0x000162000c1e1900 */
[C---:B------:R-:W-:Y:S02]  /*0710*/  @!P0 IADD3 R12, P3, R14.reuse, c[0x0][0x180], RZ ;  /* 0x000060000e0c8a10 */ /* 0x040fe40007f7e0ff */
[----:B------:R-:W-:Y:S02]  /*0720*/  @P1 IADD3.X R11, R15, c[0x0][0x17c], RZ, P2, !PT ;  /* 0x00005f000f0b1a10 */ /* 0x000fe400017fe4ff */
[----:B------:R-:W-:-:S02]  /*0730*/  @!P0 IADD3 R14, P4, R14, c[0x0][0x178], RZ ;  /* 0x00005e000e0e8a10 */ /* 0x000fc40007f9e0ff */
[C---:B------:R-:W-:Y:S01]  /*0740*/  @!P0 IADD3.X R13, R9.reuse, c[0x0][0x184], RZ, P3, !PT ;  /* 0x00006100090d8a10 */ /* 0x040fe20001ffe4ff */
[----:B------:R1:W5:Y:S01]  /*0750*/  @P1 LDG.E R37, [R10.64] ;  /* 0x0000000e0a251981 */ /* 0x000362000c1e1900 */
[----:B------:R-:W-:-:S03]  /*0760*/  @!P0 IADD3.X R15, R9, c[0x0][0x17c], RZ, P4, !PT ;  /* 0x00005f00090f8a10 */ /* 0x000fc600027fe4ff */
[----:B------:R1:W5:Y:S04]  /*0770*/  @!P0 LDG.E R35, [R12.64] ;  /* 0x0000000e0c238981 */ /* 0x000368000c1e1900 */
[----:B------:R1:W5:Y:S01]  /*0780*/  @!P0 LDG.E R36, [R14.64] ;  /* 0x0000000e0e248981 */ /* 0x000362000c1e1900 */
[----:B------:R-:W-:Y:S01]  /*0790*/  UMOV UR12, 0x3f800000 ;  /* 0x3f800000000c7882 */ /* 0x000fe20000000000 */
[----:B------:R-:W-:Y:S01]  /*07a0*/  BSSY B0, `(.L_x_226) ;  /* 0x000001e000007945 */ /* 0x000fe20003800000 */
[----:B------:R-:W-:Y:S01]  /*07b0*/  CS2R R32, SRZ ;  /* 0x0000000000207805 */ /* 0x000fe2000001ff00 */
        /* <DEDUP_REMOVED lines=14> */
[----:B------:R-:W-:Y:S01]  /*08a0*/  HFMA2.MMA R2, -RZ, RZ, 0, 1.1920928955078125e-07 ;  /* 0x00000002ff027435 */ /* 0x000fe200000001ff */
[----:B------:R-:W-:-:S04]  /*08b0*/  IADD3 R3, R39, R8, RZ ;  /* 0x0000000827037210 */ /* 0x000fc80007ffe0ff */
[----:B------:R-:W-:-:S07]  /*08c0*/  SHF.R.S32.HI R10, RZ, 0x1f, R3 ;  /* 0x0000001fff0a7819 */ /* 0x000fce0000011403 */
[----:B------:R-:W-:-:S04]  /*08d0*/  @P0 LEA R8, P2, R3, c[0x0][0x190], 0x1 ;  /* 0x0000640003080a11 */ /* 0x000fc800078408ff */
[C---:B------:R-:W-:Y:S01]  /*08e0*/  @P0 LEA.HI.X R9, R3.reuse, c[0x0][0x194], R10, 0x1, P2 ;  /* 0x0000650003090a11 */ /* 0x040fe200010f0c0a */
[----:B------:R-:W-:-:S04]  /*08f0*/  IMAD.WIDE R2, R3, R2, c[0x0][0x188] ;  /* 0x0000620003027625 */ /* 0x000fc800078e0202 */
[----:B------:R-:W2:Y:S04]  /*0900*/  @P0 LDG.E.U16 R13, [R8.64] ;  /* 0x0000000e080d0981 */ /* 0x000ea8000c1e1500 */
[----:B------:R-:W3:Y:S04]  /*0910*/  @P0 LDG.E.U16 R12, [R8.64+0x2] ;  /* 0x0000020e080c0981 */ /* 0x000ee8000c1e1500 */
[----:B------:R-:W4:Y:S04]  /*0920*/  LDG.E.U16 R10, [R2.64] ;  /* 0x0000000e020a7981 */ /* 0x000f28000c1e1500 */
[----:B------:R4:W4:Y:S01]  /*0930*/  LDG.E.U16 R11, [R2.64+0x2] ;  /* 0x0000020e020b7981 */ /* 0x000922000c1e1500 */
[----:B--2---:R-:W-:-:S02]  /*0940*/  @P0 PRMT R33, RZ, 0x5410, R13 ;  /* 0x00005410ff210816 */ /* 0x004fc4000000000d */
[----:B---3--:R-:W-:Y:S02]  /*0950*/  @P0 PRMT R32, RZ, 0x5410, R12 ;  /* 0x00005410ff200816 */ /* 0x008fe4000000000c */
[----:B----4-:R-:W-:Y:S02]  /*0960*/  PRMT R2, RZ, 0x5410, R10 ;  /* 0x00005410ff027816 */ /* 0x010fe4000000000a */
[----:B------:R-:W-:Y:S02]  /*0970*/  PRMT R3, RZ, 0x5410, R11 ;  /* 0x00005410ff037816 */ /* 0x000fe4000000000b */
.L_x_227:
[----:B-1----:R-:W-:Y:S05]  /*0980*/  BSYNC B0 ;  /* 0x0000000000007941 */ /* 0x002fea0003800000 */
.L_x_226:
[----:B------:R-:W-:Y:S02]  /*0990*/  ISETP.NE.AND P2, PT, RZ, UR13, PT ;  /* 0x0000000dff007c0c */ /* 0x000fe4000bf45270 */
[--C-:B-----5:R-:W-:Y:S02]  /*09a0*/  PRMT R10, RZ, 0x5410, R34.reuse ;  /* 0x00005410ff0a7816 */ /* 0x120fe40000000022 */
[----:B------:R-:W-:Y:S02]  /*09b0*/  PRMT R12, RZ, 0x7610, R34 ;  /* 0x00007610ff0c7816 */ /* 0x000fe40000000022 */
[----:B------:R-:W-:Y:S01]  /*09c0*/  PRMT R15, RZ, 0x5410, R35 ;  /* 0x00005410ff0f7816 */ /* 0x000fe20000000023 */
[----:B------:R-:W-:Y:S01]  /*09d0*/  FADD.FTZ R10, R10, -UR16 ;  /* 0x800000100a0a7e21 */ /* 0x000fe20008010000 */
[--C-:B------:R-:W-:Y:S01]  /*09e0*/  PRMT R9, RZ, 0x5410, R37.reuse ;  /* 0x00005410ff097816 */ /* 0x100fe20000000025 */
[----:B------:R-:W-:Y:S01]  /*09f0*/  FADD.FTZ R13, R12, -UR16 ;  /* 0x800000100c0d7e21 */ /* 0x000fe20008010000 */
[----:B------:R-:W-:Y:S01]  /*0a00*/  PRMT R8, RZ, 0x7610, R37 ;  /* 0x00007610ff087816 */ /* 0x000fe20000000025 */
        /* <DEDUP_REMOVED lines=25> */
.L_x_228:
        /* <DEDUP_REMOVED lines=26> */
.L_x_229:
[----:B------:R-:W-:Y:S01]  /*0d40*/  FFMA.FTZ R28, R13, R16, R17 ;  /* 0x000000100d1c7223 */ /* 0x000fe20000010011 */
[----:B------:R-:W0:Y:S01]  /*0d50*/  S2R R20, SR_LANEID ;  /* 0x0000000000147919 */ /* 0x000e220000000000 */
[----:B------:R-:W-:Y:S01]  /*0d60*/  FMUL.FTZ R17, R11, R2 ;  /* 0x000000020b117220 */ /* 0x000fe20000410000 */
[----:B------:R-:W-:Y:S01]  /*0d70*/  MOV R18, 0x2 ;  /* 0x0000000200127802 */ /* 0x000fe20000000f00 */
[----:B------:R-:W-:Y:S01]  /*0d80*/  FADD.FTZ R16, R16, R19 ;  /* 0x0000001310107221 */ /* 0x000fe20000010000 */
[----:B------:R-:W-:Y:S01]  /*0d90*/  BSSY B0, `(.L_x_230) ;  /* 0x000005f000007945 */ /* 0x000fe20003800000 */
[----:B------:R-:W-:Y:S01]  /*0da0*/  FMUL.FTZ R29, R12, R3 ;  /* 0x000000030c1d7220 */ /* 0x000fe20000410000 */
[----:B------:R-:W-:Y:S01]  /*0db0*/  ISETP.GT.U32.AND P5, PT, R0, 0x13, PT ;  /* 0x000000130000780c */ /* 0x000fe20003fa4070 */
[----:B------:R-:W-:-:S02]  /*0dc0*/  FFMA.FTZ R28, R14, R17, R28 ;  /* 0x000000110e1c7223 */ /* 0x000fc4000001001c */
[----:B------:R-:W-:Y:S02]  /*0dd0*/  FADD.FTZ R16, R16, R17 ;  /* 0x0000001110107221 */ /* 0x000fe40000010000 */
[----:B------:R-:W-:Y:S02]  /*0de0*/  FFMA.FTZ R28, R15, R29, R28 ;  /* 0x0000001d0f1c7223 */ /* 0x000fe4000001001c */
[----:B------:R-:W-:-:S03]  /*0df0*/  FADD.FTZ R29, R29, R16 ;  /* 0x000000101d1d7221 */ /* 0x000fc60000010000 */
[----:B------:R-:W1:Y:S04]  /*0e00*/  SHFL.DOWN PT, R17, R28, 0x1, 0x1f ;  /* 0x08201f001c117f89 */ /* 0x000e6800000e0000 */
[----:B------:R-:W2:Y:S01]  /*0e10*/  SHFL.DOWN PT, R16, R29, 0x1, 0x1f ;  /* 0x08201f001d107f89 */ /* 0x000ea200000e0000 */
[C---:B0-----:R-:W-:Y:S02]  /*0e20*/  ISETP.GT.AND P0, PT, R20.reuse, 0x1e, PT ;  /* 0x0000001e1400780c */ /* 0x041fe40003f04270 */
[C---:B------:R-:W-:Y:S02]  /*0e30*/  ISETP.GT.AND P3, PT, R20.reuse, 0xf, PT ;  /* 0x0000000f1400780c */ /* 0x040fe40003f64270 */
[----:B------:R-:W-:-:S09]  /*0e40*/  ISETP.NE.AND P4, PT, R20, RZ, PT ;  /* 0x000000ff1400720c */ /* 0x000fd20003f85270 */
        /* <DEDUP_REMOVED lines=18> */
[----:B------:R-:W-:-:S03]  /*0f70*/  ISETP.LE.U32.AND P0, PT, R18, c[0x0][0xc], PT ;  /* 0x0000030012007a0c */ /* 0x000fc60003f03070 */
[----:B------:R-:W1:Y:S01]  /*0f80*/  SHFL.DOWN PT, R16, R29, 0x10, 0x1f ;  /* 0x0a001f001d107f89 */ /* 0x000e6200000e0000 */
[----:B0-----:R-:W-:Y:S02]  /*0f90*/  @!P3 FADD.FTZ R28, R28, R17 ;  /* 0x000000111c1cb221 */ /* 0x001fe40000010000 */
[----:B------:R-:W-:Y:S02]  /*0fa0*/  FFMA.FTZ R17, R13, R8, RZ ;  /* 0x000000080d117223 */ /* 0x000fe400000100ff */
[----:B-1----:R-:W-:Y:S01]  /*0fb0*/  @!P3 FADD.FTZ R29, R29, R16 ;  /* 0x000000101d1db221 */ /* 0x002fe20000010000 */
[----:B------:R-:W-:Y:S01]  /*0fc0*/  ISETP.NE.AND P3, PT, R0, RZ, PT ;  /* 0x000000ff0000720c */ /* 0x000fe20003f65270 */
[----:B------:R-:W-:Y:S02]  /*0fd0*/  FFMA.FTZ R16, R10, R9, RZ ;  /* 0x000000090a107223 */ /* 0x000fe400000100ff */
[----:B------:R-:W-:Y:S02]  /*0fe0*/  FADD.FTZ R10, RZ, R9 ;  /* 0x00000009ff0a7221 */ /* 0x000fe40000010000 */
[----:B------:R-:W-:-:S02]  /*0ff0*/  FADD.FTZ R13, RZ, R8 ;  /* 0x00000008ff0d7221 */ /* 0x000fc40000010000 */
[----:B------:R-:W-:Y:S02]  /*1000*/  FFMA.FTZ R8, R14, R11, R16 ;  /* 0x0000000b0e087223 */ /* 0x000fe40000010010 */
[----:B------:R-:W-:Y:S02]  /*1010*/  FADD.FTZ R10, R10, R11 ;  /* 0x0000000b0a0a7221 */ /* 0x000fe40000010000 */
        /* <DEDUP_REMOVED lines=10> */
[----:B------:R-:W-:Y:S02]  /*10c0*/  FADD.FTZ R20, R29, R21 ;  /* 0x000000151d147221 */ /* 0x000fe40000010000 */
[----:B------:R-:W-:Y:S02]  /*10d0*/  FADD.FTZ R21, R25, R22 ;  /* 0x0000001619157221 */ /* 0x000fe40000010000 */
[----:B------:R-:W1:Y:S01]  /*10e0*/  LDS.128 R24, [0x50] ;  /* 0x00005000ff187984 */ /* 0x000e620000000c00 */
[----:B------:R-:W-:Y:S02]  /*10f0*/  FADD.FTZ R20, R20, R23 ;  /* 0x0000001714147221 */ /* 0x000fe40000010000 */
[----:B0-2---:R-:W-:Y:S02]  /*1100*/  FADD.FTZ R29, R21, R16 ;  /* 0x00000010151d7221 */ /* 0x005fe40000010000 */
[----:B------:R-:W-:Y:S02]  /*1110*/  FADD.FTZ R16, R20, R17 ;  /* 0x0000001114107221 */ /* 0x000fe40000010000 */
[----:B------:R-:W0:Y:S01]  /*1120*/  LDS.128 R20, [0x60] ;  /* 0x00006000ff147984 */ /* 0x000e220000000c00 */
[----:B------:R-:W-:-:S02]  /*1130*/  FADD.FTZ R29, R29, R18 ;  /* 0x000000121d1d7221 */ /* 0x000fc40000010000 */
[----:B------:R-:W-:Y:S02]  /*1140*/  FADD.FTZ R16, R16, R19 ;  /* 0x0000001310107221 */ /* 0x000fe40000010000 */
[----:B---3--:R-:W-:Y:S02]  /*1150*/  FADD.FTZ R29, R29, R12 ;  /* 0x0000000c1d1d7221 */ /* 0x008fe40000010000 */
[----:B------:R-:W-:Y:S02]  /*1160*/  FADD.FTZ R12, R16, R13 ;  /* 0x0000000d100c7221 */ /* 0x000fe40000010000 */
[----:B------:R-:W2:Y:S01]  /*1170*/  LDS.128 R16, [0x70] ;  /* 0x00007000ff107984 */ /* 0x000ea20000000c00 */
[----:B------:R-:W-:Y:S02]  /*1180*/  FADD.FTZ R29, R29, R14 ;  /* 0x0000000e1d1d7221 */ /* 0x000fe40000010000 */
[----:B------:R-:W-:-:S04]  /*1190*/  FADD.FTZ R12, R12, R15 ;  /* 0x0000000f0c0c7221 */ /* 0x000fc80000010000 */
[----:B-1----:R-:W-:Y:S02]  /*11a0*/  FADD.FTZ R12, R12, R25 ;  /* 0x000000190c0c7221 */ /* 0x002fe40000010000 */
[----:B------:R-:W-:Y:S02]  /*11b0*/  FADD.FTZ R29, R29, R24 ;  /* 0x000000181d1d7221 */ /* 0x000fe40000010000 */
[----:B------:R-:W-:Y:S02]  /*11c0*/  FADD.FTZ R24, R12, R27 ;  /* 0x0000001b0c187221 */ /* 0x000fe40000010000 */
[----:B------:R-:W-:Y:S01]  /*11d0*/  FADD.FTZ R29, R29, R26 ;  /* 0x0000001a1d1d7221 */ /* 0x000fe20000010000 */
[----:B------:R-:W1:Y:S01]  /*11e0*/  LDS.128 R12, [0x80] ;  /* 0x00008000ff0c7984 */ /* 0x000e620000000c00 */
[----:B0-----:R-:W-:Y:S02]  /*11f0*/  FADD.FTZ R24, R24, R21 ;  /* 0x0000001518187221 */ /* 0x001fe40000010000 */
[----:B------:R-:W-:-:S02]  /*1200*/  FADD.FTZ R29, R29, R20 ;  /* 0x000000141d1d7221 */ /* 0x000fc40000010000 */
[----:B------:R-:W-:Y:S02]  /*1210*/  FADD.FTZ R24, R24, R23 ;  /* 0x0000001718187221 */ /* 0x000fe40000010000 */
[----:B------:R-:W-:Y:S02]  /*1220*/  FADD.FTZ R29, R29, R22 ;  /* 0x000000161d1d7221 */ /* 0x000fe40000010000 */
[----:B------:R-:W0:Y:S02]  /*1230*/  LDS.128 R20, [0x90] ;  /* 0x00009000ff147984 */ /* 0x000e240000000c00 */
[----:B--2---:R-:W-:Y:S02]  /*1240*/  FADD.FTZ R29, R29, R16 ;  /* 0x000000101d1d7221 */ /* 0x004fe40000010000 */
[----:B------:R-:W-:Y:S02]  /*1250*/  FADD.FTZ R16, R24, R17 ;  /* 0x0000001118107221 */ /* 0x000fe40000010000 */
[----:B------:R-:W2:Y:S01]  /*1260*/  LDS.128 R24, [0xa0] ;  /* 0x0000a000ff187984 */ /* 0x000ea20000000c00 */
[----:B------:R-:W-:-:S02]  /*1270*/  FADD.FTZ R17, R29, R18 ;  /* 0x000000121d117221 */ /* 0x000fc40000010000 */
[----:B------:R-:W-:Y:S01]  /*1280*/  FADD.FTZ R16, R16, R19 ;  /* 0x0000001310107221 */ /* 0x000fe20000010000 */
[----:B------:R-:W3:Y:S01]  /*1290*/  LDS.64 R28, [0xb0] ;  /* 0x0000b000ff1c7984 */ /* 0x000ee20000000a00 */
[----:B-1----:R-:W-:Y:S02]  /*12a0*/  FADD.FTZ R17, R17, R12 ;  /* 0x0000000c11117221 */ /* 0x002fe40000010000 */
[----:B------:R-:W-:Y:S02]  /*12b0*/  FADD.FTZ R16, R16, R13 ;  /* 0x0000000d10107221 */ /* 0x000fe40000010000 */
[----:B------:R-:W-:Y:S02]  /*12c0*/  FADD.FTZ R17, R17, R14 ;  /* 0x0000000e11117221 */ /* 0x000fe40000010000 */
[----:B------:R-:W-:Y:S02]  /*12d0*/  FADD.FTZ R16, R16, R15 ;  /* 0x0000000f10107221 */ /* 0x000fe40000010000 */
[----:B0-----:R-:W-:-:S02]  /*12e0*/  FADD.FTZ R17, R17, R20 ;  /* 0x0000001411117221 */ /* 0x001fc40000010000 */
[----:B------:R-:W-:Y:S02]  /*12f0*/  FADD.FTZ R16, R16, R21 ;  /* 0x0000001510107221 */ /* 0x000fe40000010000 */
        /* <DEDUP_REMOVED lines=8> */
.L_x_231:
[----:B------:R-:W-:Y:S05]  /*1380*/  BSYNC B0 ;  /* 0x0000000000007941 */ /* 0x000fea0003800000 */
.L_x_230:
[----:B------:R-:W-:Y:S01]  /*1390*/  BAR.SYNC.DEFER_BLOCKING 0x0 ;  /* 0x0000000000007b1d */ /* 0x000fe20000010000 */
[----:B------:R-:W-:-:S05]  /*13a0*/  SHF.L.U32 R30, R0, 0x4, RZ ;  /* 0x00000004001e7819 */ /* 0x000fca00000006ff */
        /* <DEDUP_REMOVED lines=157> */
.L_x_233:
[----:B------:R-:W-:Y:S05]  /*1d80*/  BSYNC B0 ;  /* 0x0000000000007941 */ /* 0x000fea0003800000 */
.L_x_232:
        /* <DEDUP_REMOVED lines=19> */
.L_x_235:
[----:B------:R-:W-:Y:S05]  /*1ec0*/  BSYNC B0 ;  /* 0x0000000000007941 */ /* 0x000fea0003800000 */
.L_x_234:
[----:B------:R-:W-:Y:S05]  /*1ed0*/  @!P0 BRA `(.L_x_236) ;  /* 0x0000124000008947 */ /* 0x000fea0003800000 */
[----:B01----:R-:W0:Y:S01]  /*1ee0*/  S2R R8, SR_CTAID.Y ;  /* 0x0000000000087919 */ /* 0x003e220000002600 */
[----:B------:R-:W-:-:S05]  /*1ef0*/  LOP3.LUT R9, R38, 0x1, RZ, 0xc0, !PT ;  /* 0x0000000126097812 */ /* 0x000fca00078ec0ff */
[----:B------:R-:W-:-:S04]  /*1f00*/  IMAD R9, R9, c[0x0][0x10], RZ ;  /* 0x0000040009097a24 */ /* 0x000fc800078e02ff */
[----:B------:R-:W-:-:S05]  /*1f10*/  IMAD R10, R9, c[0x0][0xc], RZ ;  /* 0x00000300090a7a24 */ /* 0x000fca00078e02ff */
[----:B------:R-:W-:-:S05]  /*1f20*/  SHF.L.U32 R11, R10, 0x1, RZ ;  /* 0x000000010a0b7819 */ /* 0x000fca00000006ff */
[----:B------:R-:W-:Y:S01]  /*1f30*/  IMAD.WIDE R10, R11, R20, c[0x0][0x1b0] ;  /* 0x00006c000b0a7625 */ /* 0x000fe200078e0214 */
[----:B0-----:R-:W-:-:S05]  /*1f40*/  IADD3 R13, R9, R8, RZ ;  /* 0x00000008090d7210 */ /* 0x001fca0007ffe0ff */
        /* <DEDUP_REMOVED lines=10> */
[----:B------:R-:W-:Y:S01]  /*1ff0*/  MOV R9, 0x1 ;  /* 0x0000000100097802 */ /* 0x000fe20000000f00 */
[----:B------:R-:W-:Y:S01]  /*2000*/  UPOPC UR4, UR4 ;  /* 0x00000004000472bf */ /* 0x000fe20008000000 */
[----:B-1----:R-:W-:Y:S01]  /*2010*/  SEL R14, RZ, c[0x0][0xc], P0 ;  /* 0x00000300ff0e7a07 */ /* 0x002fe20000000000 */
[----:B------:R-:W-:-:S00]  /*2020*/  ERRBAR ;  /* 0x00000000000079ab */ /* 0x000fc00000000000 */
[----:B------:R-:W-:Y:S02]  /*2030*/  SEL R9, R9, 0xffffffff, !P0 ;  /* 0xffffffff09097807 */ /* 0x000fe40004000000 */
[----:B0-----:R-:W-:-:S02]  /*2040*/  ISETP.EQ.U32.AND P4, PT, R16, UR5, PT ;  /* 0x0000000510007c0c */ /* 0x001fc4000bf82070 */
[----:B------:R-:W-:Y:S01]  /*2050*/  ISETP.NE.AND P0, PT, R14, -0x1, PT ;  /* 0xffffffff0e00780c */ /* 0x000fe20003f05270 */
[----:B------:R-:W-:-:S10]  /*2060*/  IMAD R9, R9, UR4, RZ ;  /* 0x0000000409097c24 */ /* 0x000fd4000f8e02ff */
[----:B------:R0:W-:Y:S02]  /*2070*/  @P4 RED.E.ADD.S32.STRONG.GPU [R12.64], R9 ;  /* 0x000000090c00498e */ /* 0x0001e4000c10e38e */
[----:B------:R-:W-:Y:S05]  /*2080*/  @!P0 BRA `(.L_x_237) ;  /* 0x0000005000008947 */ /* 0x000fea0003800000 */
.L_x_238:
[----:B0-----:R-:W2:Y:S01]  /*2090*/  LDG.E.STRONG.GPU R9, [R12.64] ;  /* 0x0000000e0c097981 */ /* 0x001ea2000c1ef900 */
[----:B------:R-:W-:Y:S01]  /*20a0*/  YIELD ;  /* 0x0000000000007946 */ /* 0x000fe20003800000 */
[----:B--2---:R-:W-:Y:S01]  /*20b0*/  ISETP.NE.AND P0, PT, R9, R14, PT ;  /* 0x0000000e0900720c */ /* 0x004fe20003f05270 */
[----:B------:R-:W-:-:S12]  /*20c0*/  CCTL.IVALL ;  /* 0x00000000ff00798f */ /* 0x000fd80002000000 */
[----:B------:R-:W-:Y:S05]  /*20d0*/  @P0 BRA `(.L_x_238) ;  /* 0xffffffb000000947 */ /* 0x000fea000383ffff */
.L_x_237:
[----:B------:R-:W-:Y:S01]  /*20e0*/  ISETP.NE.AND P0, PT, RZ, c[0x0][0xc], PT ;  /* 0x00000300ff007a0c */ /* 0x000fe20003f05270 */
[----:B------:R-:W-:Y:S01]  /*20f0*/  WARPSYNC 0xffffffff ;  /* 0xffffffff00007948 */ /* 0x000fe20003800000 */
[----:B------:R-:W-:Y:S11]  /*2100*/  BAR.SYNC.DEFER_BLOCKING 0x0 ;  /* 0x0000000000007b1d */ /* 0x000ff60000010000 */
[----:B------:R-:W-:Y:S05]  /*2110*/  @!P0 BRA `(.L_x_236) ;  /* 0x0000100000008947 */ /* 0x000fea0003800000 */
[----:B0-----:R-:W-:-:S10]  /*2120*/  HFMA2.MMA R9, -RZ, RZ, 0, 5.9604644775390625e-08 ;  /* 0x00000001ff097435 */ /* 0x001fd400000001ff */
[----:B------:R-:W-:-:S04]  /*2130*/  IADD3 R9, -R9, c[0x0][0xc], RZ ;  /* 0x0000030009097a10 */ /* 0x000fc80007ffe1ff */
[----:B------:R-:W-:Y:S02]  /*2140*/  ISETP.GE.U32.AND P0, PT, R9, 0x3, PT ;  /* 0x000000030900780c */ /* 0x000fe40003f06070 */
[----:B------:R-:W-:-:S11]  /*2150*/  MOV R9, RZ ;  /* 0x000000ff00097202 */ /* 0x000fd60000000f00 */
[----:B------:R-:W-:Y:S05]  /*2160*/  @!P0 BRA `(.L_x_239) ;  /* 0x00000de000008947 */ /* 0x000fea0003800000 */
[----:B------:R-:W-:Y:S01]  /*2170*/  ULDC UR5, c[0x0][0xc] ;  /* 0x0000030000057ab9 */ /* 0x000fe20000000800 */
[----:B------:R-:W-:Y:S01]  /*2180*/  MOV R9, RZ ;  /* 0x000000ff00097202 */ /* 0x000fe20000000f00 */
[----:B------:R-:W-:-:S04]  /*2190*/  ULOP3.LUT UR4, UR5, 0x3, URZ, 0xc0, !UPT ;  /* 0x0000000305047892 */ /* 0x000fc8000f8ec03f */
        /* <DEDUP_REMOVED lines=8> */
.L_x_242:
        /* <DEDUP_REMOVED lines=116> */
.L_x_241:
[----:B------:R-:W-:-:S06]  /*2960*/  UISETP.GT.AND UP0, UPT, UR4, 0x4, UPT ;  /* 0x000000040400788c */ /* 0x000fcc000bf04270 */
[----:B------:R-:W-:-:S13]  /*2970*/  PLOP3.LUT P4, PT, PT, PT, UP0, 0x80, 0x0 ;  /* 0x000000000000781c */ /* 0x000fda0003f8f008 */
[----:B------:R-:W-:Y:S05]  /*2980*/  @!P4 BRA `(.L_x_243) ;  /* 0x000003b00000c947 */ /* 0x000fea0003800000 */
[C---:B------:R-:W-:Y:S02]  /*2990*/  IADD3 R15, R9.reuse, 0x1, RZ ;  /* 0x00000001090f7810 */ /* 0x040fe40007ffe0ff */
[-C--:B------:R-:W-:Y:S02]  /*29a0*/  ISETP.EQ.OR P0, PT, R9, R40.reuse, P3 ;  /* 0x000000280900720c */ /* 0x080fe40001f02670 */
        /* <DEDUP_REMOVED lines=19> */
[C---:B------:R-:W-:Y:S02]  /*2ae0*/  IADD3 R25, R9.reuse, 0x2, RZ ;  /* 0x0000000209197810 */ /* 0x040fe40007ffe0ff */
[----:B------:R-:W-:Y:S01]  /*2af0*/  IADD3 R21, R9, 0x3, RZ ;  /* 0x0000000309157810 */ /* 0x000fe20007ffe0ff */
[----:B--2---:R-:W-:Y:S02]  /*2b00*/  @!P0 FADD.FTZ R28, R28, R16 ;  /* 0x000000101c1c8221 */ /* 0x004fe40000010000 */
[----:B------:R-:W-:Y:S01]  /*2b10*/  @!P0 FADD.FTZ R29, R29, R17 ;  /* 0x000000111d1d8221 */ /* 0x000fe20000010000 */
[-C--:B------:R-:W-:Y:S01]  /*2b20*/  ISETP.EQ.OR P0, PT, R9, R40.reuse, P3 ;  /* 0x000000280900720c */ /* 0x080fe20001f02670 */
[----:B---3--:R-:W-:Y:S02]  /*2b30*/  @!P5 FADD.FTZ R28, R28, R14 ;  /* 0x0000000e1c1cd221 */ /* 0x008fe40000010000 */
        /* <DEDUP_REMOVED lines=20> */
[----:B------:R-:W-:Y:S01]  /*2c80*/  UIADD3 UR4, UR4, -0x4, URZ ;  /* 0xfffffffc04047890 */ /* 0x000fe2000fffe03f */
[----:B------:R-:W-:-:S03]  /*2c90*/  IADD3 R9, R9, 0x4, RZ ;  /* 0x0000000409097810 */ /* 0x000fc60007ffe0ff */
[----:B------:R-:W-:Y:S01]  /*2ca0*/  UIADD3 UR4, UR4, -0x4, URZ ;  /* 0xfffffffc04047890 */ /* 0x000fe2000fffe03f */
[----:B--2---:R-:W-:Y:S02]  /*2cb0*/  @!P0 FADD.FTZ R28, R28, R16 ;  /* 0x000000101c1c8221 */ /* 0x004fe40000010000 */
[----:B------:R-:W-:Y:S01]  /*2cc0*/  @!P0 FADD.FTZ R29, R29, R17 ;  /* 0x000000111d1d8221 */ /* 0x000fe20000010000 */
[----:B------:R-:W-:Y:S01]  /*2cd0*/  PLOP3.LUT P0, PT, PT, PT, PT, 0x8, 0x0 ;  /* 0x000000000000781c */ /* 0x000fe20003f0e170 */
[----:B---3--:R-:W-:Y:S02]  /*2ce0*/  @!P5 FADD.FTZ R28, R28, R14 ;  /* 0x0000000e1c1cd221 */ /* 0x008fe40000010000 */
[----:B------:R-:W-:Y:S02]  /*2cf0*/  @!P5 FADD.FTZ R29, R29, R15 ;  /* 0x0000000f1d1dd221 */ /* 0x000fe40000010000 */
[----:B----4-:R-:W-:Y:S02]  /*2d00*/  @!P6 FADD.FTZ R28, R28, R12 ;  /* 0x0000000c1c1ce221 */ /* 0x010fe40000010000 */
[----:B------:R-:W-:-:S02]  /*2d10*/  @!P6 FADD.FTZ R29, R29, R13 ;  /* 0x0000000d1d1de221 */ /* 0x000fc40000010000 */
[----:B-----5:R-:W-:Y:S02]  /*2d20*/  @!P4 FADD.FTZ R28, R28, R18 ;  /* 0x000000121c1cc221 */ /* 0x020fe40000010000 */
[----:B------:R-:W-:Y:S02]  /*2d30*/  @!P4 FADD.FTZ R29, R29, R19 ;  /* 0x000000131d1dc221 */ /* 0x000fe40000010000 */
.L_x_243:
[----:B------:R-:W-:-:S13]  /*2d40*/  ISETP.NE.OR P0, PT, RZ, UR4, P0 ;  /* 0x00000004ff007c0c */ /* 0x000fda0008705670 */
[----:B------:R-:W-:Y:S05]  /*2d50*/  @!P0 BRA `(.L_x_239) ;  /* 0x000001f000008947 */ /* 0x000fea0003800000 */
.L_x_240:
[CC--:B------:R-:W-:Y:S02]  /*2d60*/  ISETP.EQ.OR P5, PT, R9.reuse, R40.reuse, P3 ;  /* 0x000000280900720c */ /* 0x0c0fe40001fa2670 */
[C---:B------:R-:W-:Y:S02]  /*2d70*/  IADD3 R15, R9.reuse, 0x1, RZ ;  /* 0x00000001090f7810 */ /* 0x040fe40007ffe0ff */
[----:B------:R-:W-:Y:S02]  /*2d80*/  IADD3 R19, R9, 0x2, RZ ;  /* 0x0000000209137810 */ /* 0x000fe40007ffe0ff */
        /* <DEDUP_REMOVED lines=28> */
.L_x_239:
        /* <DEDUP_REMOVED lines=12> */
.L_x_245:
[----:B------:R-:W-:Y:S05]  /*3010*/  BSYNC B0 ;  /* 0x0000000000007941 */ /* 0x000fea0003800000 */
.L_x_244:
        /* <DEDUP_REMOVED lines=16> */
.L_x_236:
[----:B------:R-:W-:Y:S01]  /*3120*/  @!P3 STS.64 [0xc0], R28 ;  /* 0x0000c01cff00b388 */ /* 0x000fe20000000a00 */
[--C-:B01----:R-:W-:Y:S02]  /*3130*/  PRMT R8, RZ, 0x5410, R34.reuse ;  /* 0x00005410ff087816 */ /* 0x103fe40000000022 */
[----:B------:R-:W-:Y:S01]  /*3140*/  PRMT R34, RZ, 0x7610, R34 ;  /* 0x00007610ff227816 */ /* 0x000fe20000000022 */
[----:B------:R-:W-:Y:S01]  /*3150*/  BAR.SYNC.DEFER_BLOCKING 0x0 ;  /* 0x0000000000007b1d */ /* 0x000fe20000010000 */
[----:B------:R-:W-:Y:S01]  /*3160*/  ISETP.GE.U32.AND P0, PT, R42, c[0x0][0x1e0], PT ;  /* 0x000078002a007a0c */ /* 0x000fe20003f06070 */
[----:B------:R-:W-:Y:S01]  /*3170*/  FADD.FTZ R10, R8, -UR16 ;  /* 0x80000010080a7e21 */ /* 0x000fe20008010000 */
[--C-:B------:R-:W-:Y:S01]  /*3180*/  PRMT R9, RZ, 0x5410, R37.reuse ;  /* 0x00005410ff097816 */ /* 0x100fe20000000025 */
[----:B------:R-:W-:Y:S01]  /*3190*/  FADD.FTZ R34, R34, -UR16 ;  /* 0x8000001022227e21 */ /* 0x000fe20008010000 */
[----:B------:R-:W-:Y:S01]  /*31a0*/  ISETP.GE.AND.EX P0, PT, R43, c[0x0][0x1e4], PT, P0 ;  /* 0x000079002b007a0c */ /* 0x000fe20003f06300 */
[----:B------:R-:W-:Y:S01]  /*31b0*/  FMUL.FTZ R22, R10, UR12 ;  /* 0x0000000c0a167c20 */ /* 0x000fe20008410000 */
[----:B------:R-:W-:Y:S01]  /*31c0*/  PRMT R8, RZ, 0x7610, R37 ;  /* 0x00007610ff087816 */ /* 0x000fe20000000025 */
[----:B------:R-:W-:Y:S01]  /*31d0*/  FMUL.FTZ R34, R34, UR12 ;  /* 0x0000000c22227c20 */ /* 0x000fe20008410000 */
[----:B------:R-:W-:-:S02]  /*31e0*/  ISETP.GT.U32.OR P0, PT, R0, 0x27f, P0 ;  /* 0x0000027f0000780c */ /* 0x000fc40000704470 */
[----:B------:R-:W-:Y:S01]  /*31f0*/  PRMT R14, RZ, 0x5410, R35 ;  /* 0x00005410ff0e7816 */ /* 0x000fe20000000023 */
[----:B------:R-:W0:Y:S02]  /*3200*/  LDS.64 R12, [0xc0] ;  /* 0x0000c000ff0c7984 */ /* 0x000e240000000a00 */
[----:B0-----:R-:W-:Y:S02]  /*3210*/  FMUL.FTZ R12, R12, c[0x0][0x20c] ;  /* 0x000083000c0c7a20 */ /* 0x001fe40000410000 */
        /* <DEDUP_REMOVED lines=20> */
.L_x_246:
        /* <DEDUP_REMOVED lines=18> */
.L_x_248:
[----:B------:R-:W-:Y:S05]  /*3480*/  BSYNC B0 ;  /* 0x0000000000007941 */ /* 0x000fea0003800000 */
.L_x_247:
[----:B------:R-:W-:Y:S01]  /*3490*/  PRMT R35, RZ, 0x7610, R35 ;  /* 0x00007610ff237816 */ /* 0x000fe20000000023 */
[----:B------:R-:W-:Y:S01]  /*34a0*/  FADD.FTZ R14, R14, -UR16 ;  /* 0x800000100e0e7e21 */ /* 0x000fe20008010000 */
[--C-:B------:R-:W-:Y:S02]  /*34b0*/  PRMT R9, RZ, 0x5410, R36.reuse ;  /* 0x00005410ff097816 */ /* 0x100fe40000000024 */
        /* <DEDUP_REMOVED lines=8> */
[----:B0-----:R-:W-:-:S04]  /*3540*/  FMUL.FTZ R11, R32, -1.4426950216293334961 ;  /* 0xbfb8aa3b200b7820 */ /* 0x001fc80000410000 */
        /* <DEDUP_REMOVED lines=14> */
.L_x_249:
        /* <DEDUP_REMOVED lines=17> */
.L_x_251:
[----:B------:R-:W-:Y:S05]  /*3740*/  BSYNC B0 ;  /* 0x0000000000007941 */ /* 0x000fea0003800000 */
.L_x_250:
[----:B------:R-:W-:Y:S01]  /*3750*/  ULDC UR4, c[0x0][0x10] ;  /* 0x0000040000047ab9 */ /* 0x000fe20000000800 */
[----:B------:R-:W-:Y:S01]  /*3760*/  IADD3 R38, R38, 0x1, RZ ;  /* 0x0000000126267810 */ /* 0x000fe20007ffe0ff */
[----:B------:R-:W-:-:S04]  /*3770*/  UIADD3 UR7, UR7, UR4, URZ ;  /* 0x0000000407077290 */ /* 0x000fc8000fffe03f */
[----:B------:R-:W-:-:S06]  /*3780*/  UISETP.GE.AND UP0, UPT, UR7, UR6, UPT ;  /* 0x000000060700728c */ /* 0x000fcc000bf06270 */
[----:B------:R-:W-:-:S13]  /*3790*/  PLOP3.LUT P0, PT, PT, PT, UP0, 0x80, 0x0 ;  /* 0x000000000000781c */ /* 0x000fda0003f0f008 */
[----:B------:R-:W-:Y:S01]  /*37a0*/  @P0 CALL.REL.NOINC `(.L_x_225) ;  /* 0x0000001000000944 */ /* 0x000fe20003c00000 */
[----:B------:R-:W-:Y:S05]  /*37b0*/  BRA `(.L_x_252) ;  /* 0xffffcad000007947 */ /* 0x000fea000383ffff */
.L_x_225:
        /* <DEDUP_REMOVED lines=18> */
.L_x_254:
[----:B------:R-:W-:Y:S05]  /*38e0*/  BSYNC B0 ;  /* 0x0000000000007941 */ /* 0x000fea0003800000 */
.L_x_253:
[----:B------:R-:W2:Y:S01]  /*38f0*/  S2UR UR4, SR_CTAID.X ;  /* 0x00000000000479c3 */ /* 0x000ea20000002500 */
[----:B-1----:R-:W-:Y:S02]  /*3900*/  IADD3 R5, R6, -0x1, RZ ;  /* 0xffffffff06057810 */ /* 0x002fe40007ffe0ff */
[----:B------:R-:W-:-:S05]  /*3910*/  IADD3 R4, R4, -0x1, RZ ;  /* 0xffffffff04047810 */ /* 0x000fca0007ffe0ff */
        /* <DEDUP_REMOVED lines=8> */
.L_x_256:
[----:B------:R-:W2:Y:S01]  /*39a0*/  LDG.E.STRONG.GPU R5, [R2.64] ;  /* 0x0000000e02057981 */ /* 0x000ea2000c1ef900 */
[----:B------:R-:W-:Y:S01]  /*39b0*/  YIELD ;  /* 0x0000000000007946 */ /* 0x000fe20003800000 */
[----:B--2---:R-:W-:Y:S01]  /*39c0*/  ISETP.NE.AND P0, PT, R5, R4, PT ;  /* 0x000000040500720c */ /* 0x004fe20003f05270 */
[----:B------:R-:W-:-:S12]  /*39d0*/  CCTL.IVALL ;  /* 0x00000000ff00798f */ /* 0x000fd80002000000 */
[----:B------:R-:W-:Y:S05]  /*39e0*/  @P0 BRA `(.L_x_256) ;  /* 0xffffffb000000947 */ /* 0x000fea000383ffff */
.L_x_255:
        /* <DEDUP_REMOVED lines=25> */
.L_x_257:
[----:B------:R-:W-:-:S04]  /*3b80*/  LEA R6, P0, R0, c[0x0][0x1b8], 0x2 ;  /* 0x00006e0000067a11 */ /* 0x000fc800078010ff */
[----:B------:R-:W-:Y:S02]  /*3b90*/  LEA.HI.X R7, R0, c[0x0][0x1bc], R7, 0x2, P0 ;  /* 0x00006f0000077a11 */ /* 0x000fe400000f1407 */
[-C--:B------:R-:W-:Y:S02]  /*3ba0*/  LEA R8, P0, R25, R6.reuse, 0x2 ;  /* 0x0000000619087211 */ /* 0x080fe400078010ff */
[-C--:B------:R-:W-:Y:S01]  /*3bb0*/  LEA R12, P2, R23, R6.reuse, 0x2 ;  /* 0x00000006170c7211 */ /* 0x080fe200078410ff */
[----:B0-----:R1:W2:Y:S01]  /*3bc0*/  LDG.E R2, [R6.64] ;  /* 0x0000000e06027981 */ /* 0x0012a2000c1e1900 */
[----:B0-----:R-:W-:Y:S02]  /*3bd0*/  LEA R10, P1, R16, R6, 0x2 ;  /* 0x00000006100a7211 */ /* 0x001fe400078210ff */
[C---:B------:R-:W-:Y:S02]  /*3be0*/  IADD3.X R9, R7.reuse, R27, RZ, P0, !PT ;  /* 0x0000001b07097210 */ /* 0x040fe400007fe4ff */
[----:B------:R-:W-:-:S02]  /*3bf0*/  IADD3.X R13, R7, R21, RZ, P2, !PT ;  /* 0x00000015070d7210 */ /* 0x000fc400017fe4ff */
[----:B------:R-:W-:Y:S02]  /*3c00*/  IADD3.X R11, R19, R7, RZ, P1, !PT ;  /* 0x00000007130b7210 */ /* 0x000fe40000ffe4ff */
[----:B------:R-:W2:Y:S04]  /*3c10*/  LDG.E R9, [R8.64] ;  /* 0x0000000e08097981 */ /* 0x000ea8000c1e1900 */
[----:B------:R-:W3:Y:S04]  /*3c20*/  LDG.E R10, [R10.64] ;  /* 0x0000000e0a0a7981 */ /* 0x000ee8000c1e1900 */
[----:B------:R-:W3:Y:S01]  /*3c30*/  LDG.E R13, [R12.64] ;  /* 0x0000000e0c0d7981 */ /* 0x000ee2000c1e1900 */
[----:B------:R-:W-:Y:S01]  /*3c40*/  HFMA2.MMA R5, -RZ, RZ, 0, 1.1920928955078125e-07 ;  /* 0x00000002ff057435 */ /* 0x000fe200000001ff */
[----:B------:R-:W-:-:S02]  /*3c50*/  SHF.L.U32 R4, R0, 0x1, RZ ;  /* 0x0000000100047819 */ /* 0x000fc400000006ff */
[----:B------:R-:W-:-:S04]  /*3c60*/  IADD3 R0, R0, 0x280, RZ ;  /* 0x0000028000007810 */ /* 0x000fc80007ffe0ff */
[----:B------:R-:W-:Y:S02]  /*3c70*/  ISETP.GT.U32.AND P0, PT, R25, R0, PT ;  /* 0x000000001900720c */ /* 0x000fe40003f04070 */
[----:B-1----:R-:W-:-:S04]  /*3c80*/  SHF.R.S32.HI R7, RZ, 0x1f, R0 ;  /* 0x0000001fff077819 */ /* 0x002fc80000011400 */
[----:B------:R-:W-:Y:S02]  /*3c90*/  ISETP.GT.AND.EX P0, PT, R14, R7, PT, P0 ;  /* 0x000000070e00720c */ /* 0x000fe40003f04300 */
[----:B--2---:R-:W-:Y:S01]  /*3ca0*/  F2FP.BF16.PACK_AB R15, R9, R2 ;  /* 0x00000002090f723e */ /* 0x004fe200000010ff */
[----:B------:R-:W-:-:S04]  /*3cb0*/  IMAD.WIDE R2, R4, R5, c[0x0][0x168] ;  /* 0x00005a0004027625 */ /* 0x000fc800078e0205 */
[----:B------:R-:W-:Y:S01]  /*3cc0*/  IMAD.WIDE R4, R4, R5, c[0x0][0x170] ;  /* 0x00005c0004047625 */ /* 0x000fe200078e0205 */
[----:B---3--:R-:W-:Y:S01]  /*3cd0*/  F2FP.BF16.PACK_AB R17, R13, R10 ;  /* 0x0000000a0d11723e */ /* 0x008fe200000010ff */
[----:B------:R0:W-:Y:S04]  /*3ce0*/  STG.E [R2.64], R15 ;  /* 0x0000000f02007986 */ /* 0x0001e8000c10190e */
[----:B------:R0:W-:Y:S01]  /*3cf0*/  STG.E [R4.64], R17 ;  /* 0x0000001104007986 */ /* 0x0001e2000c10190e */
[----:B------:R-:W-:Y:S05]  /*3d00*/  @P0 BRA `(.L_x_257) ;  /* 0xfffffe7000000947 */ /* 0x000fea000383ffff */
[----:B------:R-:W-:Y:S05]  /*3d10*/  EXIT ;  /* 0x000000000000794d */ /* 0x000fea0003800000 */
.L_x_258:
        /* <DEDUP_REMOVED lines=14> */
.L_x_3264:


//--------------------- .text._Z35group_norm_nhwc_bwd_one_pass_kernelI11Bf16IOBf16WLi128ELi40ELi640EEv26Group_norm_nhwc_bwd_params --------------------------
	.section	.text._Z35group_norm_nhwc_bwd_one_pass_kernelI11Bf16IOBf16WLi128ELi40ELi640EEv26Group_norm_nhwc_bwd_params,"ax",@progbits
	.sectioninfo	@"SHI_REGISTERS=48"
	.align	128
        .global         _Z35group_norm_nhwc_bwd_one_pass_kernelI11Bf16IOBf16WLi128ELi40ELi640EEv26Group_norm_nhwc_bwd_params
        .type           _Z35group_norm_nhwc_bwd_one_pass_kernelI11Bf16IOBf16WLi128ELi40ELi640EEv26Group_norm_nhwc_bwd_params,@function
        .size           _Z35group_norm_nhwc_bwd_one_pass_kernelI11Bf16IOBf16WLi128ELi40ELi640EEv26Group_norm_nhwc_bwd_params,(.L_x_3265 - _Z35group_norm_nhwc_bwd_one_pass_kernelI11Bf16IOBf16WLi128ELi40ELi640EEv26Group_norm_nhwc_bwd_params)
        .other          _Z35group_norm_nhwc_bwd_one_pass_kernelI11Bf16IOBf16WLi128ELi40ELi640EEv26Group_norm_nhwc_bwd_params,@"STO_CUDA_ENTRY STV_DEFAULT"
_Z35group_norm_nhwc_bwd_one_pass_kernelI11Bf16IOBf16WLi128ELi40ELi640EEv26Group_norm_nhwc_bwd_params:
.text._Z35group_norm_nhwc_bwd_one_pass_kernelI11Bf16IOBf16WLi128ELi40ELi640EEv26Group_norm_nhwc_bwd_params:
        /* <DEDUP_REMOVED lines=43> */
.L_x_294:
[----:B------:R-:W-:Y:S01]  /*02b0*/  IABS R7, c[0x0][0x1f0] ;  /* 0x00007c0000077a13 */ /* 0x000fe20000000000 */
[----:B------:R-:W-:Y:S01]  /*02c0*/  UMOV UR8, 0x8 ;  /* 0x0000000800087882 */ /* 0x000fe20000000000 */
[----:B------:R-:W-:Y:S01]  /*02d0*/  ISETP.LE.AND P3, PT, RZ, UR7, PT ;  /* 0x00000007ff007c0c */ /* 0x000fe2000bf63270 */
[----:B------:R-:W-:Y:S01]  /*02e0*/  ULDC.64 UR4, c[0x0][0x198] ;  /* 0x0000660000047ab9 */ /* 0x000fe20000000a00 */
[----:B0-----:R-:W0:Y:S01]  /*02f0*/  I2F.RP R4, R7 ;  /* 0x0000000700047306 */ /* 0x001e220000209400 */
[----:B------:R-:W-:-:S03]  /*0300*/  UIMAD.WIDE UR4, UR7, UR8, UR4 ;  /* 0x00000008070472a5 */ /* 0x000fc6000f8e0204 */
[----:B------:R-:W-:Y:S02]  /*0310*/  ULDC UR8, c[0x0][0x1f0] ;  /* 0x00007c0000087ab9 */ /* 0x000fe40000000800 */
[----:B------:R-:W-:-:S06]  /*0320*/  ULOP3.LUT UR8, UR7, UR8, URZ, 0x3c, !UPT ;  /* 0x0000000807087292 */ /* 0x000fcc000f8e3c3f */
[----:B------:R-:W-:Y:S01]  /*0330*/  ISETP.LE.AND P4, PT, RZ, UR8, PT ;  /* 0x00000008ff007c0c */ /* 0x000fe2000bf83270 */
[----:B0-----:R-:W0:Y:S02]  /*0340*/  MUFU.RCP R4, R4 ;  /* 0x0000000400047308 */ /* 0x001e240000001000 */
[----:B01----:R-:W-:-:S06]  /*0350*/  IADD3 R2, R4, 0xffffffe, RZ ;  /* 0x0ffffffe04027810 */ /* 0x003fcc0007ffe0ff */
[----:B------:R0:W1:Y:S02]  /*0360*/  F2I.FTZ.U32.TRUNC.NTZ R3, R2 ;  /* 0x0000000200037305 */ /* 0x000064000021f000 */
[----:B0-----:R-:W-:Y:S02]  /*0370*/  MOV R2, RZ ;  /* 0x000000ff00027202 */ /* 0x001fe40000000f00 */
[----:B-1----:R-:W-:-:S05]  /*0380*/  IADD3 R6, RZ, -R3, RZ ;  /* 0x80000003ff067210 */ /* 0x002fca0007ffe0ff */
[----:B------:R-:W-:Y:S01]  /*0390*/  IMAD R5, R6, R7, RZ ;  /* 0x0000000706057224 */ /* 0x000fe200078e02ff */
[----:B------:R-:W-:-:S03]  /*03a0*/  IABS R6, UR7 ;  /* 0x0000000700067c13 */ /* 0x000fc60008000000 */
[----:B------:R-:W-:Y:S01]  /*03b0*/  IMAD.HI.U32 R3, R3, R5, R2 ;  /* 0x0000000503037227 */ /* 0x000fe200078e0002 */
[----:B------:R-:W-:-:S05]  /*03c0*/  MOV R2, UR4 ;  /* 0x0000000400027c02 */ /* 0x000fca0008000f00 */
[----:B------:R-:W-:Y:S01]  /*03d0*/  IMAD.HI.U32 R5, R3, R6, RZ ;  /* 0x0000000603057227 */ /* 0x000fe200078e00ff */
[----:B------:R-:W-:-:S04]  /*03e0*/  MOV R3, UR5 ;  /* 0x0000000500037c02 */ /* 0x000fc80008000f00 */
[----:B------:R-:W-:Y:S02]  /*03f0*/  IADD3 R4, -R5, RZ, RZ ;  /* 0x000000ff05047210 */ /* 0x000fe40007ffe1ff */
[----:B------:R-:W2:Y:S03]  /*0400*/  LDG.E.64 R2, [R2.64] ;  /* 0x0000000e02027981 */ /* 0x000ea6000c1e1b00 */
[----:B------:R-:W-:-:S05]  /*0410*/  IMAD R4, R7, R4, R6 ;  /* 0x0000000407047224 */ /* 0x000fca00078e0206 */
[----:B------:R-:W-:-:S13]  /*0420*/  ISETP.GT.U32.AND P2, PT, R7, R4, PT ;  /* 0x000000040700720c */ /* 0x000fda0003f44070 */
[----:B------:R-:W-:-:S04]  /*0430*/  @!P2 IADD3 R4, R4, -R7, RZ ;  /* 0x800000070404a210 */ /* 0x000fc80007ffe0ff */
[CC--:B------:R-:W-:Y:S02]  /*0440*/  ISETP.GE.U32.AND P0, PT, R4.reuse, R7.reuse, PT ;  /* 0x000000070400720c */ /* 0x0c0fe40003f06070 */
[----:B------:R-:W-:Y:S02]  /*0450*/  @!P2 IADD3 R5, R5, 0x1, RZ ;  /* 0x000000010505a810 */ /* 0x000fe40007ffe0ff */
[----:B------:R-:W-:Y:S02]  /*0460*/  ISETP.GT.U32.AND P2, PT, R7, R4, PT ;  /* 0x000000040700720c */ /* 0x000fe40003f44070 */
[----:B------:R-:W-:-:S04]  /*0470*/  IADD3 R7, R4, -R7, RZ ;  /* 0x8000000704077210 */ /* 0x000fc80007ffe0ff */
[----:B------:R-:W-:-:S03]  /*0480*/  SEL R4, R7, R4, !P2 ;  /* 0x0000000407047207 */ /* 0x000fc60005000000 */
[----:B------:R-:W-:Y:S02]  /*0490*/  @P0 IADD3 R5, R5, 0x1, RZ ;  /* 0x0000000105050810 */ /* 0x000fe40007ffe0ff */
[----:B------:R-:W-:Y:S02]  /*04a0*/  ISETP.NE.AND P0, PT, RZ, c[0x0][0x1f0], PT ;  /* 0x00007c00ff007a0c */ /* 0x000fe40003f05270 */
[----:B------:R-:W-:Y:S02]  /*04b0*/  MOV R6, R5 ;  /* 0x0000000500067202 */ /* 0x000fe40000000f00 */
[----:B------:R-:W-:Y:S02]  /*04c0*/  LOP3.LUT R5, RZ, c[0x0][0x1f0], RZ, 0x33, !PT ;  /* 0x00007c00ff057a12 */ /* 0x000fe400078e33ff */
[----:B------:R-:W-:Y:S02]  /*04d0*/  @!P3 IADD3 R4, -R4, RZ, RZ ;  /* 0x000000ff0404b210 */ /* 0x000fe40007ffe1ff */
[----:B------:R-:W-:-:S02]  /*04e0*/  @!P4 IADD3 R6, -R6, RZ, RZ ;  /* 0x000000ff0606c210 */ /* 0x000fc40007ffe1ff */
[C---:B------:R-:W-:Y:S02]  /*04f0*/  SEL R34, R5.reuse, R4, !P0 ;  /* 0x0000000405227207 */ /* 0x040fe40004000000 */
[----:B------:R-:W-:-:S03]  /*0500*/  SEL R5, R5, R6, !P0 ;  /* 0x0000000605057207 */ /* 0x000fc60004000000 */
[----:B------:R-:W-:Y:S01]  /*0510*/  IMAD R14, R34, 0x28, RZ ;  /* 0x00000028220e7824 */ /* 0x000fe200078e02ff */
[----:B------:R-:W-:Y:S02]  /*0520*/  ISETP.GE.U32.AND P0, PT, R40, c[0x0][0x1e0], PT ;  /* 0x0000780028007a0c */ /* 0x000fe40003f06070 */
[----:B------:R-:W-:Y:S02]  /*0530*/  SHF.R.S32.HI R43, RZ, 0x1f, R40 ;  /* 0x0000001fff2b7819 */ /* 0x000fe40000011428 */
[----:B------:R-:W-:Y:S02]  /*0540*/  SHF.R.S32.HI R7, RZ, 0x1f, R36 ;  /* 0x0000001fff077819 */ /* 0x000fe40000011424 */
[----:B------:R-:W-:Y:S02]  /*0550*/  IADD3 R6, P4, R36, R14, RZ ;  /* 0x0000000e24067210 */ /* 0x000fe40007f9e0ff */
[----:B------:R-:W-:Y:S02]  /*0560*/  SHF.R.S32.HI R4, RZ, 0x1f, R5 ;  /* 0x0000001fff047819 */ /* 0x000fe40000011405 */
[----:B------:R-:W-:-:S02]  /*0570*/  ISETP.GE.AND.EX P0, PT, R43, c[0x0][0x1e4], PT, P0 ;  /* 0x000079002b007a0c */ /* 0x000fc40003f06300 */
[----:B------:R-:W-:Y:S02]  /*0580*/  ISETP.GE.U32.AND P2, PT, R39, c[0x0][0x1e0], PT ;  /* 0x0000780027007a0c */ /* 0x000fe40003f46070 */
[----:B------:R-:W-:Y:S01]  /*0590*/  SHF.R.S32.HI R42, RZ, 0x1f, R39 ;  /* 0x0000001fff2a7819 */ /* 0x000fe20000011427 */
[----:B------:R-:W-:Y:S01]  /*05a0*/  IMAD R4, R4, c[0x0][0x1e8], RZ ;  /* 0x00007a0004047a24 */ /* 0x000fe200078e02ff */
[----:B------:R-:W-:Y:S02]  /*05b0*/  LEA.HI.X.SX32 R7, R14, R7, 0x1, P4 ;  /* 0x000000070e077211 */ /* 0x000fe400020f0eff */
[----:B------:R-:W-:Y:S02]  /*05c0*/  ISETP.GT.U32.OR P0, PT, R0, 0x27f, P0 ;  /* 0x0000027f0000780c */ /* 0x000fe40000704470 */
[----:B------:R-:W-:Y:S01]  /*05d0*/  ISETP.GE.AND.EX P2, PT, R42, c[0x0][0x1e4], PT, P2 ;  /* 0x000079002a007a0c */ /* 0x000fe20003f46320 */
[C---:B------:R-:W-:Y:S01]  /*05e0*/  IMAD R9, R5.reuse, c[0x0][0x1ec], R4 ;  /* 0x00007b0005097a24 */ /* 0x040fe200078e0204 */
[----:B------:R-:W-:Y:S01]  /*05f0*/  ISETP.GE.U32.AND P3, PT, R38, c[0x0][0x1e0], PT ;  /* 0x0000780026007a0c */ /* 0x000fe20003f66070 */
[----:B------:R-:W-:Y:S01]  /*0600*/  IMAD.WIDE.U32 R6, R5, c[0x0][0x1e8], R6 ;  /* 0x00007a0005067a25 */ /* 0x000fe200078e0006 */
[----:B------:R-:W-:-:S02]  /*0610*/  SHF.R.S32.HI R41, RZ, 0x1f, R38 ;  /* 0x0000001fff297819 */ /* 0x000fc40000011426 */
[----:B------:R-:W-:Y:S01]  /*0620*/  ISETP.GT.U32.OR P2, PT, R0, 0x27f, P2 ;  /* 0x0000027f0000780c */ /* 0x000fe20001744470 */
[----:B------:R-:W-:Y:S01]  /*0630*/  @P1 IMAD R5, R45, c[0x0][0x1d8], RZ ;  /* 0x000076002d051a24 */ /* 0x000fe200078e02ff */
[----:B------:R-:W-:Y:S02]  /*0640*/  ISETP.GE.AND.EX P3, PT, R41, c[0x0][0x1e4], PT, P3 ;  /* 0x0000790029007a0c */ /* 0x000fe40003f66330 */
[----:B------:R-:W-:Y:S01]  /*0650*/  IADD3 R9, R7, R9, RZ ;  /* 0x0000000907097210 */ /* 0x000fe20007ffe0ff */
[----:B------:R-:W-:Y:S01]  /*0660*/  @P1 IMAD R13, R24, c[0x0][0x1dc], R5 ;  /* 0x00007700180d1a24 */ /* 0x000fe200078e0205 */
[----:B------:R-:W-:Y:S01]  /*0670*/  ISETP.GT.U32.OR P3, PT, R0, 0x27f, P3 ;  /* 0x0000027f0000780c */ /* 0x000fe20001f64470 */
[----:B------:R-:W-:Y:S01]  /*0680*/  @!P0 IMAD R11, R43, c[0x0][0x1d8], RZ ;  /* 0x000076002b0b8a24 */ /* 0x000fe200078e02ff */
[-C--:B------:R-:W-:Y:S02]  /*0690*/  @P1 MOV R8, R6.reuse ;  /* 0x0000000600081202 */ /* 0x080fe40000000f00 */
[----:B------:R-:W-:-:S02]  /*06a0*/  @!P0 MOV R4, R6 ;  /* 0x0000000600048202 */ /* 0x000fc40000000f00 */
[-C--:B------:R-:W-:Y:S01]  /*06b0*/  @!P0 MOV R5, R9.reuse ;  /* 0x0000000900058202 */ /* 0x080fe20000000f00 */
[----:B------:R-:W-:Y:S01]  /*06c0*/  @!P0 IMAD R19, R40, c[0x0][0x1dc], R11 ;  /* 0x0000770028138a24 */ /* 0x000fe200078e020b */
[----:B------:R-:W-:Y:S01]  /*06d0*/  @!P2 MOV R16, R6 ;  /* 0x000000060010a202 */ /* 0x000fe20000000f00 */
[----:B------:R-:W-:Y:S01]  /*06e0*/  @P1 IMAD.WIDE.U32 R10, R24, c[0x0][0x1d8], R8 ;  /* 0x00007600180a1a25 */ /* 0x000fe200078e0008 */
[----:B------:R-:W-:-:S03]  /*06f0*/  @!P2 MOV R17, R9 ;  /* 0x000000090011a202 */ /* 0x000fc60000000f00 */
[----:B------:R-:W-:-:S04]  /*0700*/  @!P0 IMAD.WIDE.U32 R4, R40, c[0x0][0x1d8], R4 ;  /* 0x0000760028048a25 */ /* 0x000fc800078e0004 */
[----:B------:R-:W-:Y:S01]  /*0710*/  @!P2 IMAD R12, R42, c[0x0][0x1d8], RZ ;  /* 0x000076002a0caa24 */ /* 0x000fe200078e02ff */
[----:B------:R-:W-:Y:S01]  /*0720*/  @P1 IADD3 R11, R11, R13, RZ ;  /* 0x0000000d0b0b1210 */ /* 0x000fe20007ffe0ff */
[----:B------:R-:W-:Y:S01]  /*0730*/  @!P2 IMAD.WIDE.U32 R16, R39, c[0x0][0x1d8], R16 ;  /* 0x000076002710aa25 */ /* 0x000fe200078e0010 */
[----:B------:R-:W-:Y:S02]  /*0740*/  @!P0 IADD3 R19, R5, R19, RZ ;  /* 0x0000001305138210 */ /* 0x000fe40007ffe0ff */
[----:B------:R-:W-:Y:S01]  /*0750*/  @P1 SHF.L.U32 R5, R10, 0x1, RZ ;  /* 0x000000010a051819 */ /* 0x000fe200000006ff */
[----:B------:R-:W-:Y:S01]  /*0760*/  @!P2 IMAD R15, R39, c[0x0][0x1dc], R12 ;  /* 0x00007700270faa24 */ /* 0x000fe200078e020c */
[----:B------:R-:W-:Y:S01]  /*0770*/  @!P3 MOV R12, R6 ;  /* 0x00000006000cb202 */ /* 0x000fe20000000f00 */
[----:B------:R-:W-:Y:S01]  /*0780*/  @!P3 IMAD R21, R41, c[0x0][0x1d8], RZ ;  /* 0x000076002915ba24 */ /* 0x000fe200078e02ff */
[----:B------:R-:W-:Y:S02]  /*0790*/  @!P3 MOV R13, R9 ;  /* 0x00000009000db202 */ /* 0x000fe40000000f00 */
[----:B------:R-:W-:-:S02]  /*07a0*/  @!P0 SHF.L.U32 R20, R4, 0x1, RZ ;  /* 0x0000000104148819 */ /* 0x000fc400000006ff */
[----:B------:R-:W-:Y:S01]  /*07b0*/  @!P0 SHF.L.U64.HI R19, R4, 0x1, R19 ;  /* 0x0000000104138819 */ /* 0x000fe20000010213 */
[----:B------:R-:W-:Y:S01]  /*07c0*/  @!P3 IMAD R21, R38, c[0x0][0x1dc], R21 ;  /* 0x000077002615ba24 */ /* 0x000fe200078e0215 */
[----:B------:R-:W-:Y:S01]  /*07d0*/  @P1 SHF.L.U64.HI R11, R10, 0x1, R11 ;  /* 0x000000010a0b1819 */ /* 0x000fe2000001020b */
[----:B------:R-:W-:Y:S01]  /*07e0*/  @!P3 IMAD.WIDE.U32 R12, R38, c[0x0][0x1d8], R12 ;  /* 0x00007600260cba25 */ /* 0x000fe200078e000c */
[----:B------:R-:W-:Y:S02]  /*07f0*/  @P1 IADD3 R4, P4, R5, c[0x0][0x180], RZ ;  /* 0x0000600005041a10 */ /* 0x000fe40007f9e0ff */
[----:B------:R-:W-:Y:S02]  /*0800*/  @!P2 IADD3 R15, R17, R15, RZ ;  /* 0x0000000f110fa210 */ /* 0x000fe40007ffe0ff */
[----:B------:R-:W-:Y:S01]  /*0810*/  @P1 IADD3 R10, P5, R5, c[0x0][0x178], RZ ;  /* 0x00005e00050a1a10 */ /* 0x000fe20007fbe0ff */
[----:B------:R-:W-:Y:S01]  /*0820*/  CS2R R32, SRZ ;  /* 0x0000000000207805 */ /* 0x000fe2000001ff00 */
[----:B------:R-:W-:-:S02]  /*0830*/  @!P2 SHF.L.U32 R18, R16, 0x1, RZ ;  /* 0x000000011012a819 */ /* 0x000fc400000006ff */
[C---:B------:R-:W-:Y:S02]  /*0840*/  @P1 IADD3.X R5, R11.reuse, c[0x0][0x184], RZ, P4, !PT ;  /* 0x000061000b051a10 */ /* 0x040fe400027fe4ff */
[----:B------:R-:W-:Y:S02]  /*0850*/  @!P2 SHF.L.U64.HI R16, R16, 0x1, R15 ;  /* 0x000000011010a819 */ /* 0x000fe4000001020f */
[----:B------:R-:W-:Y:S02]  /*0860*/  @P1 IADD3.X R11, R11, c[0x0][0x17c], RZ, P5, !PT ;  /* 0x00005f000b0b1a10 */ /* 0x000fe40002ffe4ff */
[----:B------:R-:W-:Y:S01]  /*0870*/  @!P3 IADD3 R15, R13, R21, RZ ;  /* 0x000000150d0fb210 */ /* 0x000fe20007ffe0ff */
[----:B------:R-:W-:Y:S01]  /*0880*/  CS2R R28, SRZ ;  /* 0x00000000001c7805 */ /* 0x000fe2000001ff00 */
[C---:B------:R-:W-:Y:S01]  /*0890*/  @!P3 SHF.L.U32 R17, R12.reuse, 0x1, RZ ;  /* 0x000000010c11b819 */ /* 0x040fe200000006ff */
[----:B------:R0:W5:Y:S01]  /*08a0*/  @P1 LDG.E R33, [R10.64] ;  /* 0x0000000e0a211981 */ /* 0x000162000c1e1900 */
[----:B------:R-:W-:-:S02]  /*08b0*/  @!P3 SHF.L.U64.HI R15, R12, 0x1, R15 ;  /* 0x000000010c0fb819 */ /* 0x000fc4000001020f */
[----:B------:R-:W-:Y:S01]  /*08c0*/  @!P2 IADD3 R12, P6, R18, c[0x0][0x180], RZ ;  /* 0x00006000120caa10 */ /* 0x000fe20007fde0ff */
[----:B------:R-:W-:Y:S01]  /*08d0*/  CS2R R26, SRZ ;  /* 0x00000000001a7805 */ /* 0x000fe2000001ff00 */
[----:B------:R1:W5:Y:S01]  /*08e0*/  @P1 LDG.E R28, [R4.64] ;  /* 0x0000000e041c1981 */ /* 0x000362000c1e1900 */
[----:B0-----:R-:W-:Y:S02]  /*08f0*/  @!P0 IADD3 R10, P5, R20, c[0x0][0x178], RZ ;  /* 0x00005e00140a8a10 */ /* 0x001fe40007fbe0ff */
        /* <DEDUP_REMOVED lines=43> */
[----:B------:R-:W4:Y:S01]  /*0bb0*/  LDG.E.U16 R5, [R12.64+0x2] ;  /* 0x0000020e0c057981 */ /* 0x000f22000c1e1500 */
[----:B--2---:R-:W-:-:S02]  /*0bc0*/  @P0 PRMT R3, RZ, 0x5410, R15 ;  /* 0x00005410ff030816 */ /* 0x004fc4000000000f */
[----:B---3--:R-:W-:Y:S02]  /*0bd0*/  @P0 PRMT R4, RZ, 0x5410, R14 ;  /* 0x00005410ff040816 */ /* 0x008fe4000000000e */
[----:B----4-:R-:W-:Y:S02]  /*0be0*/  PRMT R2, RZ, 0x5410, R2 ;  /* 0x00005410ff027816 */ /* 0x010fe40000000002 */
[----:B------:R-:W-:Y:S02]  /*0bf0*/  PRMT R5, RZ, 0x5410, R5 ;  /* 0x00005410ff057816 */ /* 0x000fe40000000005 */
.L_x_261:
[----:B0-----:R-:W-:Y:S05]  /*0c00*/  BSYNC B0 ;  /* 0x0000000000007941 */ /* 0x001fea0003800000 */
.L_x_260:
        /* <DEDUP_REMOVED lines=27> */
[----:B------:R-:W-:-:S04]  /*0dc0*/  FMUL.FTZ R11, R11, R18 ;  /* 0x000000120b0b7220 */ /* 0x000fc80000410000 */
.L_x_262:
[----:B------:R-:W-:Y:S01]  /*0dd0*/  FMUL.FTZ R15, R11, R2 ;  /* 0x000000020b0f7220 */ /* 0x000fe20000410000 */
[--C-:B------:R-:W-:Y:S01]  /*0de0*/  PRMT R18, RZ, 0x7610, R29.reuse ;  /* 0x00007610ff127816 */ /* 0x100fe2000000001d */
[----:B------:R-:W-:Y:S01]  /*0df0*/  FMUL.FTZ R14, R13, R5 ;  /* 0x000000050d0e7220 */ /* 0x000fe20000410000 */
[----:B------:R-:W-:Y:S01]  /*0e00*/  PRMT R16, RZ, 0x5410, R29 ;  /* 0x00005410ff107816 */ /* 0x000fe2000000001d */
[----:B------:R-:W-:Y:S01]  /*0e10*/  FFMA.FTZ R17, R10, R15, RZ ;  /* 0x0000000f0a117223 */ /* 0x000fe200000100ff */
[----:B------:R-:W-:Y:S01]  /*0e20*/  PRMT R19, RZ, 0x5410, R32 ;  /* 0x00005410ff137816 */ /* 0x000fe20000000020 */
[----:B------:R-:W-:Y:S02]  /*0e30*/  FADD.FTZ R15, RZ, R15 ;  /* 0x0000000fff0f7221 */ /* 0x000fe40000010000 */
[----:B------:R-:W-:Y:S02]  /*0e40*/  FADD.FTZ R18, R18, -UR16 ;  /* 0x8000001012127e21 */ /* 0x000fe40008010000 */
[----:B------:R-:W-:-:S02]  /*0e50*/  FADD.FTZ R20, R16, -UR16 ;  /* 0x8000001010147e21 */ /* 0x000fc40008010000 */
[----:B------:R-:W-:Y:S02]  /*0e60*/  FFMA.FTZ R16, R12, R14, R17 ;  /* 0x0000000e0c107223 */ /* 0x000fe40000010011 */
[----:B------:R-:W-:Y:S02]  /*0e70*/  FADD.FTZ R14, R14, R15 ;  /* 0x0000000f0e0e7221 */ /* 0x000fe40000010000 */
[----:B------:R-:W-:Y:S01]  /*0e80*/  FMUL.FTZ R15, R18, UR8 ;  /* 0x00000008120f7c20 */ /* 0x000fe20008410000 */
[----:B------:R-:W-:Y:S01]  /*0e90*/  PRMT R18, RZ, 0x7610, R32 ;  /* 0x00007610ff127816 */ /* 0x000fe20000000020 */
[----:B------:R-:W-:Y:S02]  /*0ea0*/  FMUL.FTZ R17, R20, UR8 ;  /* 0x0000000814117c20 */ /* 0x000fe40008410000 */
        /* <DEDUP_REMOVED lines=20> */
.L_x_263:
[----:B------:R-:W-:Y:S02]  /*0ff0*/  FADD.FTZ R20, RZ, R11 ;  /* 0x0000000bff147221 */ /* 0x000fe40000010000 */
[----:B------:R-:W-:Y:S02]  /*1000*/  FMUL.FTZ R21, R19, R2 ;  /* 0x0000000213157220 */ /* 0x000fe40000410000 */
[----:B------:R-:W-:Y:S02]  /*1010*/  FADD.FTZ R11, R20, R19 ;  /* 0x00000013140b7221 */ /* 0x000fe40000010000 */
[----:B------:R-:W-:Y:S02]  /*1020*/  FFMA.FTZ R16, R17, R21, R16 ;  /* 0x0000001511107223 */ /* 0x000fe40000010010 */
[----:B------:R-:W-:Y:S02]  /*1030*/  FFMA.FTZ R12, R12, R13, RZ ;  /* 0x0000000d0c0c7223 */ /* 0x000fe400000100ff */
[----:B------:R-:W-:-:S02]  /*1040*/  FMUL.FTZ R20, R18, R5 ;  /* 0x0000000512147220 */ /* 0x000fc40000410000 */
[----:B------:R-:W-:Y:S01]  /*1050*/  FADD.FTZ R21, R14, R21 ;  /* 0x000000150e157221 */ /* 0x000fe20000010000 */
[----:B------:R-:W-:Y:S01]  /*1060*/  PRMT R14, RZ, 0x5410, R26 ;  /* 0x00005410ff0e7816 */ /* 0x000fe2000000001a */
[C---:B------:R-:W-:Y:S02]  /*1070*/  FFMA.FTZ R12, R15.reuse, R18, R12 ;  /* 0x000000120f0c7223 */ /* 0x040fe4000001000c */
[----:B------:R-:W-:Y:S01]  /*1080*/  FFMA.FTZ R16, R15, R20, R16 ;  /* 0x000000140f107223 */ /* 0x000fe20000010010 */
[----:B------:R-:W-:Y:S01]  /*1090*/  PRMT R15, RZ, 0x7610, R26 ;  /* 0x00007610ff0f7816 */ /* 0x000fe2000000001a */
[----:B------:R-:W-:Y:S02]  /*10a0*/  FADD.FTZ R13, RZ, R13 ;  /* 0x0000000dff0d7221 */ /* 0x000fe40000010000 */
[----:B------:R-:W-:Y:S02]  /*10b0*/  FFMA.FTZ R10, R17, R19, R10 ;  /* 0x00000013110a7223 */ /* 0x000fe4000001000a */
[----:B------:R-:W-:-:S02]  /*10c0*/  FADD.FTZ R13, R13, R18 ;  /* 0x000000120d0d7221 */ /* 0x000fc40000010000 */
[----:B------:R-:W-:Y:S02]  /*10d0*/  FADD.FTZ R17, R14, -UR16 ;  /* 0x800000100e117e21 */ /* 0x000fe40008010000 */
[----:B------:R-:W-:Y:S02]  /*10e0*/  FADD.FTZ R18, R15, -UR16 ;  /* 0x800000100f127e21 */ /* 0x000fe40008010000 */
[----:B------:R-:W-:Y:S02]  /*10f0*/  FMUL.FTZ R15, R17, UR8 ;  /* 0x00000008110f7c20 */ /* 0x000fe40008410000 */
[----:B------:R-:W-:Y:S01]  /*1100*/  FADD.FTZ R14, R20, R21 ;  /* 0x00000015140e7221 */ /* 0x000fe20000010000 */
[--C-:B------:R-:W-:Y:S01]  /*1110*/  PRMT R20, RZ, 0x5410, R31.reuse ;  /* 0x00005410ff147816 */ /* 0x100fe2000000001f */
        /* <DEDUP_REMOVED lines=21> */
.L_x_264:
[----:B------:R-:W-:Y:S02]  /*1270*/  FMUL.FTZ R19, R20, R2 ;  /* 0x0000000214137220 */ /* 0x000fe40000410000 */
[----:B------:R-:W-:Y:S02]  /*1280*/  FADD.FTZ R11, R11, R20 ;  /* 0x000000140b0b7221 */ /* 0x000fe40000010000 */
[C---:B------:R-:W-:Y:S02]  /*1290*/  FFMA.FTZ R10, R15.reuse, R20, R10 ;  /* 0x000000140f0a7223 */ /* 0x040fe4000001000a */
[----:B------:R-:W-:Y:S02]  /*12a0*/  FFMA.FTZ R20, R15, R19, R16 ;  /* 0x000000130f147223 */ /* 0x000fe40000010010 */
[----:B------:R-:W-:Y:S02]  /*12b0*/  FMUL.FTZ R16, R18, R5 ;  /* 0x0000000512107220 */ /* 0x000fe40000410000 */
[----:B------:R-:W-:-:S02]  /*12c0*/  FADD.FTZ R15, R13, R18 ;  /* 0x000000120d0f7221 */ /* 0x000fc40000010000 */
[C---:B------:R-:W-:Y:S02]  /*12d0*/  FFMA.FTZ R13, R17.reuse, R18, R12 ;  /* 0x00000012110d7223 */ /* 0x040fe4000001000c */
[----:B------:R-:W-:Y:S01]  /*12e0*/  FADD.FTZ R19, R14, R19 ;  /* 0x000000130e137221 */ /* 0x000fe20000010000 */
[--C-:B------:R-:W-:Y:S01]  /*12f0*/  PRMT R14, RZ, 0x5410, R27.reuse ;  /* 0x00005410ff0e7816 */ /* 0x100fe2000000001b */
[----:B------:R-:W-:Y:S01]  /*1300*/  FFMA.FTZ R12, R17, R16, R20 ;  /* 0x00000010110c7223 */ /* 0x000fe20000010014 */
[----:B------:R-:W-:Y:S01]  /*1310*/  PRMT R17, RZ, 0x7610, R27 ;  /* 0x00007610ff117816 */ /* 0x000fe2000000001b */
[----:B------:R-:W-:Y:S01]  /*1320*/  FADD.FTZ R18, R16, R19 ;  /* 0x0000001310127221 */ /* 0x000fe20000010000 */
[--C-:B------:R-:W-:Y:S01]  /*1330*/  PRMT R16, RZ, 0x7610, R30.reuse ;  /* 0x00007610ff107816 */ /* 0x100fe2000000001e */
[----:B------:R-:W-:Y:S02]  /*1340*/  FADD.FTZ R14, R14, -UR16 ;  /* 0x800000100e0e7e21 */ /* 0x000fe40008010000 */
[----:B------:R-:W-:Y:S01]  /*1350*/  FADD.FTZ R20, R17, -UR16 ;  /* 0x8000001011147e21 */ /* 0x000fe20008010000 */
        /* <DEDUP_REMOVED lines=22> */
.L_x_265:
[----:B------:R-:W-:Y:S01]  /*14c0*/  FMUL.FTZ R21, R17, R2 ;  /* 0x0000000211157220 */ /* 0x000fe20000410000 */
[----:B------:R-:W0:Y:S01]  /*14d0*/  S2R R22, SR_LANEID ;  /* 0x0000000000167919 */ /* 0x000e220000000000 */
[----:B------:R-:W-:Y:S01]  /*14e0*/  FFMA.FTZ R13, R14, R16, R13 ;  /* 0x000000100e0d7223 */ /* 0x000fe2000001000d */
[----:B------:R-:W-:Y:S01]  /*14f0*/  BSSY B0, `(.L_x_266) ;  /* 0x000005d000007945 */ /* 0x000fe20003800000 */
[C---:B------:R-:W-:Y:S01]  /*1500*/  FFMA.FTZ R23, R19.reuse, R21, R12 ;  /* 0x0000001513177223 */ /* 0x040fe2000001000c */
[----:B------:R-:W-:Y:S01]  /*1510*/  ISETP.GT.U32.AND P5, PT, R0, 0x13, PT ;  /* 0x000000130000780c */ /* 0x000fe20003fa4070 */
[----:B------:R-:W-:Y:S02]  /*1520*/  FADD.FTZ R21, R18, R21 ;  /* 0x0000001512157221 */ /* 0x000fe40000010000 */
[----:B------:R-:W-:Y:S02]  /*1530*/  FMUL.FTZ R18, R16, R5 ;  /* 0x0000000510127220 */ /* 0x000fe40000410000 */
[----:B------:R-:W-:Y:S01]  /*1540*/  FFMA.FTZ R12, R19, R17, R10 ;  /* 0x00000011130c7223 */ /* 0x000fe2000001000a */
[----:B------:R-:W-:Y:S01]  /*1550*/  MOV R10, 0x2 ;  /* 0x00000002000a7802 */ /* 0x000fe20000000f00 */
[----:B------:R-:W-:-:S02]  /*1560*/  FFMA.FTZ R20, R14, R18, R23 ;  /* 0x000000120e147223 */ /* 0x000fc40000010017 */
[----:B------:R-:W-:Y:S02]  /*1570*/  FADD.FTZ R18, R18, R21 ;  /* 0x0000001512127221 */ /* 0x000fe40000010000 */
[----:B------:R-:W-:Y:S01]  /*1580*/  FADD.FTZ R14, R11, R17 ;  /* 0x000000110b0e7221 */ /* 0x000fe20000010000 */
[----:B------:R-:W1:Y:S01]  /*1590*/  SHFL.DOWN PT, R21, R20, 0x1, 0x1f ;  /* 0x08201f0014157f89 */ /* 0x000e6200000e0000 */
[----:B------:R-:W-:-:S03]  /*15a0*/  FADD.FTZ R15, R15, R16 ;  /* 0x000000100f0f7221 */ /* 0x000fc60000010000 */
[----:B------:R-:W2:Y:S01]  /*15b0*/  SHFL.DOWN PT, R23, R18, 0x1, 0x1f ;  /* 0x08201f0012177f89 */ /* 0x000ea200000e0000 */
[----:B0-----:R-:W-:-:S03]  /*15c0*/  ISETP.GT.AND P0, PT, R22, 0x1e, PT ;  /* 0x0000001e1600780c */ /* 0x001fc60003f04270 */
[----:B------:R-:W-:Y:S01]  /*15d0*/  STS.128 [R0.X16+0xd0], R12 ;  /* 0x0000d00c00007388 */ /* 0x000fe2000000cc00 */
[C---:B------:R-:W-:Y:S02]  /*15e0*/  ISETP.GT.AND P2, PT, R22.reuse, 0xf, PT ;  /* 0x0000000f1600780c */ /* 0x040fe40003f44270 */
[----:B------:R-:W-:-:S07]  /*15f0*/  ISETP.NE.AND P4, PT, R22, RZ, PT ;  /* 0x000000ff1600720c */ /* 0x000fce0003f85270 */
        /* <DEDUP_REMOVED lines=21> */
[----:B-1----:R-:W-:Y:S01]  /*1750*/  @!P2 FADD.FTZ R18, R18, R23 ;  /* 0x000000171212a221 */ /* 0x002fe20000010000 */
[----:B------:R-:W-:Y:S02]  /*1760*/  ISETP.NE.AND P2, PT, R0, RZ, PT ;  /* 0x000000ff0000720c */ /* 0x000fe40003f45270 */
[----:B------:R-:W-:Y:S02]  /*1770*/  MOV R10, R20 ;  /* 0x00000014000a7202 */ /* 0x000fe40000000f00 */
[----:B------:R-:W-:-:S05]  /*1780*/  MOV R11, R18 ;  /* 0x00000012000b7202 */ /* 0x000fca0000000f00 */
        /* <DEDUP_REMOVED lines=9> */
[----:B------:R-:W0:Y:S01]  /*1820*/  LDS.128 R16, [0x40] ;  /* 0x00004000ff107984 */ /* 0x000e220000000c00 */
[----:B--2---:R-:W-:Y:S02]  /*1830*/  FADD.FTZ R25, R25, R20 ;  /* 0x0000001419197221 */ /* 0x004fe40000010000 */
        /* <DEDUP_REMOVED lines=23> */
[----:B------:R-:W1:Y:S02]  /*19b0*/  LDS.128 R20, [0x90] ;  /* 0x00009000ff147984 */ /* 0x000e640000000c00 */
        /* <DEDUP_REMOVED lines=8> */
[----:B------:R-:W1:Y:S01]  /*1a40*/  LDS.64 R10, [0xb0] ;  /* 0x0000b000ff0a7984 */ /* 0x000e620000000a00 */
[----:B------:R-:W-:-:S04]  /*1a50*/  FADD.FTZ R25, R25, R22 ;  /* 0x0000001619197221 */ /* 0x000fc80000010000 */
[----:B0-----:R-:W-:Y:S02]  /*1a60*/  FADD.FTZ R25, R25, R16 ;  /* 0x0000001019197221 */ /* 0x001fe40000010000 */
[----:B------:R-:W-:Y:S02]  /*1a70*/  FADD.FTZ R20, R20, R17 ;  /* 0x0000001114147221 */ /* 0x000fe40000010000 */
[----:B------:R-:W-:Y:S02]  /*1a80*/  FADD.FTZ R25, R25, R18 ;  /* 0x0000001219197221 */ /* 0x000fe40000010000 */
[----:B------:R-:W-:Y:S02]  /*1a90*/  FADD.FTZ R20, R20, R19 ;  /* 0x0000001314147221 */ /* 0x000fe40000010000 */
[----:B-1----:R-:W-:Y:S02]  /*1aa0*/  FADD.FTZ R10, R25, R10 ;  /* 0x0000000a190a7221 */ /* 0x002fe40000010000 */
[----:B------:R-:W-:-:S02]  /*1ab0*/  FADD.FTZ R11, R20, R11 ;  /* 0x0000000b140b7221 */ /* 0x000fc40000010000 */
.L_x_267:
[----:B------:R-:W-:Y:S05]  /*1ac0*/  BSYNC B0 ;  /* 0x0000000000007941 */ /* 0x000fea0003800000 */
.L_x_266:
        /* <DEDUP_REMOVED lines=159> */
.L_x_269:
[----:B------:R-:W-:Y:S05]  /*24c0*/  BSYNC B0 ;  /* 0x0000000000007941 */ /* 0x000fea0003800000 */
.L_x_268:
        /* <DEDUP_REMOVED lines=19> */
.L_x_271:
[----:B------:R-:W-:Y:S05]  /*2600*/  BSYNC B0 ;  /* 0x0000000000007941 */ /* 0x000fea0003800000 */
.L_x_270:
        /* <DEDUP_REMOVED lines=20> */
[----:B--2---:R-:W-:Y:S01]  /*2750*/  SEL R18, RZ, c[0x0][0xc], P0 ;  /* 0x00000300ff127a07 */ /* 0x004fe20000000000 */
[----:B------:R-:W-:-:S00]  /*2760*/  ERRBAR ;  /* 0x00000000000079ab */ /* 0x000fc00000000000 */
[----:B------:R-:W-:Y:S02]  /*2770*/  SEL R13, R13, 0xffffffff, !P0 ;  /* 0xffffffff0d0d7807 */ /* 0x000fe40004000000 */
[----:B-1----:R-:W-:-:S02]  /*2780*/  ISETP.EQ.U32.AND P4, PT, R20, UR5, PT ;  /* 0x0000000514007c0c */ /* 0x002fc4000bf82070 */
[----:B------:R-:W-:Y:S01]  /*2790*/  ISETP.NE.AND P0, PT, R18, -0x1, PT ;  /* 0xffffffff1200780c */ /* 0x000fe20003f05270 */
[----:B------:R-:W-:-:S10]  /*27a0*/  IMAD R13, R13, UR4, RZ ;  /* 0x000000040d0d7c24 */ /* 0x000fd4000f8e02ff */
[----:B------:R1:W-:Y:S02]  /*27b0*/  @P4 RED.E.ADD.S32.STRONG.GPU [R16.64], R13 ;  /* 0x0000000d1000498e */ /* 0x0003e4000c10e38e */
[----:B------:R-:W-:Y:S05]  /*27c0*/  @!P0 BRA `(.L_x_273) ;  /* 0x0000005000008947 */ /* 0x000fea0003800000 */
.L_x_274:
[----:B-1----:R-:W2:Y:S01]  /*27d0*/  LDG.E.STRONG.GPU R13, [R16.64] ;  /* 0x0000000e100d7981 */ /* 0x002ea2000c1ef900 */
[----:B------:R-:W-:Y:S01]  /*27e0*/  YIELD ;  /* 0x0000000000007946 */ /* 0x000fe20003800000 */
[----:B--2---:R-:W-:Y:S01]  /*27f0*/  ISETP.NE.AND P0, PT, R13, R18, PT ;  /* 0x000000120d00720c */ /* 0x004fe20003f05270 */
[----:B------:R-:W-:-:S12]  /*2800*/  CCTL.IVALL ;  /* 0x00000000ff00798f */ /* 0x000fd80002000000 */
[----:B------:R-:W-:Y:S05]  /*2810*/  @P0 BRA `(.L_x_274) ;  /* 0xffffffb000000947 */ /* 0x000fea000383ffff */
.L_x_273:
[----:B------:R-:W-:Y:S01]  /*2820*/  ISETP.NE.AND P0, PT, RZ, c[0x0][0xc], PT ;  /* 0x00000300ff007a0c */ /* 0x000fe20003f05270 */
[----:B------:R-:W-:Y:S01]  /*2830*/  WARPSYNC 0xffffffff ;  /* 0xffffffff00007948 */ /* 0x000fe20003800000 */
[----:B------:R-:W-:Y:S11]  /*2840*/  BAR.SYNC.DEFER_BLOCKING 0x0 ;  /* 0x0000000000007b1d */ /* 0x000ff60000010000 */
[----:B------:R-:W-:Y:S05]  /*2850*/  @!P0 BRA `(.L_x_272) ;  /* 0x0000100000008947 */ /* 0x000fea0003800000 */
[----:B-1----:R-:W-:-:S10]  /*2860*/  HFMA2.MMA R13, -RZ, RZ, 0, 5.9604644775390625e-08 ;  /* 0x00000001ff0d7435 */ /* 0x002fd400000001ff */
        /* <DEDUP_REMOVED lines=15> */
.L_x_278:
        /* <DEDUP_REMOVED lines=21> */
[C---:B------:R-:W-:Y:S01]  /*2ab0*/  IADD3 R22, R13.reuse, 0x4, RZ ;  /* 0x000000040d167810 */ /* 0x040fe20007ffe0ff */
        /* <DEDUP_REMOVED lines=94> */
.L_x_277:
[----:B------:R-:W-:-:S06]  /*30a0*/  UISETP.GT.AND UP0, UPT, UR4, 0x4, UPT ;  /* 0x000000040400788c */ /* 0x000fcc000bf04270 */
[----:B------:R-:W-:-:S13]  /*30b0*/  PLOP3.LUT P4, PT, PT, PT, UP0, 0x80, 0x0 ;  /* 0x000000000000781c */ /* 0x000fda0003f8f008 */
[----:B------:R-:W-:Y:S05]  /*30c0*/  @!P4 BRA `(.L_x_279) ;  /* 0x000003b00000c947 */ /* 0x000fea0003800000 */
[C---:B------:R-:W-:Y:S02]  /*30d0*/  ISETP.EQ.OR P0, PT, R13.reuse, R37, P2 ;  /* 0x000000250d00720c */ /* 0x040fe40001702670 */
[----:B------:R-:W-:-:S11]  /*30e0*/  IADD3 R19, R13, 0x1, RZ ;  /* 0x000000010d137810 */ /* 0x000fd60007ffe0ff */
[----:B------:R-:W-:-:S04]  /*30f0*/  @!P0 IMAD R17, R13, c[0x0][0x10], R12 ;  /* 0x000004000d118a24 */ /* 0x000fc800078e020c */
        /* <DEDUP_REMOVED lines=20> */
[----:B---3--:R-:W-:Y:S02]  /*3240*/  @!P5 FADD.FTZ R10, R10, R18 ;  /* 0x000000120a0ad221 */ /* 0x008fe40000010000 */
[----:B------:R-:W-:Y:S01]  /*3250*/  @!P5 FADD.FTZ R11, R11, R19 ;  /* 0x000000130b0bd221 */ /* 0x000fe20000010000 */
[----:B------:R-:W-:Y:S01]  /*3260*/  IADD3 R19, R13, 0x1, RZ ;  /* 0x000000010d137810 */ /* 0x000fe20007ffe0ff */
[----:B----4-:R-:W-:-:S03]  /*3270*/  @!P6 FADD.FTZ R10, R10, R20 ;  /* 0x000000140a0ae221 */ /* 0x010fc60000010000 */
        /* <DEDUP_REMOVED lines=32> */
.L_x_279:
[----:B------:R-:W-:-:S13]  /*3480*/  ISETP.NE.OR P0, PT, RZ, UR4, P0 ;  /* 0x00000004ff007c0c */ /* 0x000fda0008705670 */
[----:B------:R-:W-:Y:S05]  /*3490*/  @!P0 BRA `(.L_x_275) ;  /* 0x000001f000008947 */ /* 0x000fea0003800000 */
.L_x_276:
[CC--:B------:R-:W-:Y:S02]  /*34a0*/  ISETP.EQ.OR P5, PT, R13.reuse, R37.reuse, P2 ;  /* 0x000000250d00720c */ /* 0x0c0fe400017a2670 */
[C---:B------:R-:W-:Y:S02]  /*34b0*/  IADD3 R21, R13.reuse, 0x1, RZ ;  /* 0x000000010d157810 */ /* 0x040fe40007ffe0ff */
[----:B------:R-:W-:Y:S02]  /*34c0*/  IADD3 R19, R13, 0x2, RZ ;  /* 0x000000020d137810 */ /* 0x000fe40007ffe0ff */
        /* <DEDUP_REMOVED lines=28> */
.L_x_275:
        /* <DEDUP_REMOVED lines=12> */
.L_x_281:
[----:B------:R-:W-:Y:S05]  /*3750*/  BSYNC B0 ;  /* 0x0000000000007941 */ /* 0x000fea0003800000 */
.L_x_280:
        /* <DEDUP_REMOVED lines=16> */
.L_x_272:
[----:B------:R-:W-:Y:S04]  /*3860*/  @!P2 STS.64 [0xc0], R10 ;  /* 0x0000c00aff00a388 */ /* 0x000fe80000000a00 */
[----:B------:R-:W-:Y:S01]  /*3870*/  BAR.SYNC.DEFER_BLOCKING 0x0 ;  /* 0x0000000000007b1d */ /* 0x000fe20000010000 */
[----:B------:R-:W-:Y:S02]  /*3880*/  ISETP.GE.U32.AND P0, PT, R40, c[0x0][0x1e0], PT ;  /* 0x0000780028007a0c */ /* 0x000fe40003f06070 */
[----:B------:R-:W-:Y:S02]  /*3890*/  ISETP.GE.U32.AND P2, PT, R39, c[0x0][0x1e0], PT ;  /* 0x0000780027007a0c */ /* 0x000fe40003f46070 */
[--C-:B-1----:R-:W-:Y:S02]  /*38a0*/  PRMT R17, RZ, 0x5410, R33.reuse ;  /* 0x00005410ff117816 */ /* 0x102fe40000000021 */
[----:B------:R-:W-:Y:S01]  /*38b0*/  PRMT R16, RZ, 0x7610, R33 ;  /* 0x00007610ff107816 */ /* 0x000fe20000000021 */
[----:B0-----:R-:W0:Y:S02]  /*38c0*/  LDS.64 R10, [0xc0] ;  /* 0x0000c000ff0a7984 */ /* 0x001e240000000a00 */
[----:B0-----:R-:W-:Y:S01]  /*38d0*/  FMUL.FTZ R14, R10, c[0x0][0x20c] ;  /* 0x000083000a0e7a20 */ /* 0x001fe20000410000 */
        /* <DEDUP_REMOVED lines=26> */
.L_x_282:
        /* <DEDUP_REMOVED lines=11> */
[----:B------:R-:W-:Y:S01]  /*3b30*/  IMAD R13, R24, c[0x0][0x1dc], R13 ;  /* 0x00007700180d7a24 */ /* 0x000fe200078e020d */
[----:B------:R-:W-:Y:S01]  /*3b40*/  LEA R12, P4, R10, c[0x0][0x160], 0x1 ;  /* 0x000058000a0c7a11 */ /* 0x000fe200078808ff */
[----:B------:R-:W-:-:S03]  /*3b50*/  FMUL.FTZ R16, R16, UR8 ;  /* 0x0000000810107c20 */ /* 0x000fc60008410000 */
[----:B------:R-:W-:Y:S02]  /*3b60*/  IADD3 R13, R11, R13, RZ ;  /* 0x0000000d0b0d7210 */ /* 0x000fe40007ffe0ff */
[----:B------:R-:W-:Y:S02]  /*3b70*/  F2FP.BF16.PACK_AB R11, R16, R17 ;  /* 0x00000011100b723e */ /* 0x000fe400000010ff */
[----:B------:R-:W-:-:S05]  /*3b80*/  LEA.HI.X R13, R10, c[0x0][0x164], R13, 0x1, P4 ;  /* 0x000059000a0d7a11 */ /* 0x000fca00020f0c0d */
[----:B------:R0:W-:Y:S02]  /*3b90*/  STG.E [R12.64], R11 ;  /* 0x0000000b0c007986 */ /* 0x0001e4000c10190e */
.L_x_284:
[----:B------:R-:W-:Y:S05]  /*3ba0*/  BSYNC B0 ;  /* 0x0000000000007941 */ /* 0x000fea0003800000 */
.L_x_283:
[--C-:B------:R-:W-:Y:S02]  /*3bb0*/  PRMT R10, RZ, 0x5410, R29.reuse ;  /* 0x00005410ff0a7816 */ /* 0x100fe4000000001d */
[----:B------:R-:W-:Y:S02]  /*3bc0*/  PRMT R29, RZ, 0x7610, R29 ;  /* 0x00007610ff1d7816 */ /* 0x000fe4000000001d */
[----:B------:R-:W-:Y:S01]  /*3bd0*/  ISETP.GE.U32.AND P5, PT, R38, c[0x0][0x1e0], PT ;  /* 0x0000780026007a0c */ /* 0x000fe20003fa6070 */
[----:B------:R-:W-:Y:S01]  /*3be0*/  FADD.FTZ R10, R10, -UR16 ;  /* 0x800000100a0a7e21 */ /* 0x000fe20008010000 */
[----:B------:R-:W-:Y:S01]  /*3bf0*/  ISETP.GE.AND.EX P4, PT, R43, c[0x0][0x1e4], PT, P0 ;  /* 0x000079002b007a0c */ /* 0x000fe20003f86300 */
[----:B------:R-:W-:Y:S01]  /*3c00*/  FADD.FTZ R29, R29, -UR16 ;  /* 0x800000101d1d7e21 */ /* 0x000fe20008010000 */
[----:B------:R-:W-:Y:S01]  /*3c10*/  ISETP.GE.AND.EX P0, PT, R42, c[0x0][0x1e4], PT, P2 ;  /* 0x000079002a007a0c */ /* 0x000fe20003f06320 */
[----:B0-----:R-:W-:Y:S01]  /*3c20*/  FMUL.FTZ R11, R10, UR8 ;  /* 0x000000080a0b7c20 */ /* 0x001fe20008410000 */
[----:B------:R-:W-:Y:S01]  /*3c30*/  PRMT R17, RZ, 0x5410, R32 ;  /* 0x00005410ff117816 */ /* 0x000fe20000000020 */
        /* <DEDUP_REMOVED lines=23> */
.L_x_285:
        /* <DEDUP_REMOVED lines=18> */
.L_x_287:
[----:B------:R-:W-:Y:S05]  /*3ed0*/  BSYNC B0 ;  /* 0x0000000000007941 */ /* 0x000fea0003800000 */
.L_x_286:
[--C-:B------:R-:W-:Y:S02]  /*3ee0*/  PRMT R10, RZ, 0x5410, R26.reuse ;  /* 0x00005410ff0a7816 */ /* 0x100fe4000000001a */
[----:B------:R-:W-:Y:S02]  /*3ef0*/  PRMT R26, RZ, 0x7610, R26 ;  /* 0x00007610ff1a7816 */ /* 0x000fe4000000001a */
[----:B------:R-:W-:Y:S01]  /*3f00*/  ISETP.GT.U32.OR P0, PT, R0, 0x27f, P0 ;  /* 0x0000027f0000780c */ /* 0x000fe20000704470 */
[----:B------:R-:W-:Y:S01]  /*3f10*/  FADD.FTZ R10, R10, -UR16 ;  /* 0x800000100a0a7e21 */ /* 0x000fe20008010000 */
[----:B------:R-:W-:Y:S01]  /*3f20*/  ISETP.GT.U32.OR P2, PT, R0, 0x27f, P2 ;  /* 0x0000027f0000780c */ /* 0x000fe20001744470 */
[----:B------:R-:W-:Y:S01]  /*3f30*/  FADD.FTZ R26, R26, -UR16 ;  /* 0x800000101a1a7e21 */ /* 0x000fe20008010000 */
[--C-:B0-----:R-:W-:Y:S01]  /*3f40*/  PRMT R13, RZ, 0x5410, R31.reuse ;  /* 0x00005410ff0d7816 */ /* 0x101fe2000000001f */
        /* <DEDUP_REMOVED lines=23> */
.L_x_288:
        /* <DEDUP_REMOVED lines=18> */
.L_x_290:
[----:B------:R-:W-:Y:S05]  /*41e0*/  BSYNC B0 ;  /* 0x0000000000007941 */ /* 0x000fea0003800000 */
.L_x_289:
        /* <DEDUP_REMOVED lines=26> */
.L_x_291:
        /* <DEDUP_REMOVED lines=17> */
.L_x_293:
[----:B------:R-:W-:Y:S05]  /*44a0*/  BSYNC B0 ;  /* 0x0000000000007941 */ /* 0x000fea0003800000 */
.L_x_292:
[----:B------:R-:W-:Y:S01]  /*44b0*/  ULDC UR4, c[0x0][0x10] ;  /* 0x0000040000047ab9 */ /* 0x000fe20000000800 */
[----:B------:R-:W-:Y:S01]  /*44c0*/  IADD3 R35, R35, 0x1, RZ ;  /* 0x0000000123237810 */ /* 0x000fe20007ffe0ff */
[----:B------:R-:W-:-:S04]  /*44d0*/  UIADD3 UR7, UR7, UR4, URZ ;  /* 0x0000000407077290 */ /* 0x000fc8000fffe03f */
[----:B------:R-:W-:-:S06]  /*44e0*/  UISETP.GE.AND UP0, UPT, UR7, UR6, UPT ;  /* 0x000000060700728c */ /* 0x000fcc000bf06270 */
[----:B------:R-:W-:-:S13]  /*44f0*/  PLOP3.LUT P0, PT, PT, PT, UP0, 0x80, 0x0 ;  /* 0x000000000000781c */ /* 0x000fda0003f0f008 */
[----:B------:R-:W-:Y:S01]  /*4500*/  @P0 CALL.REL.NOINC `(.L_x_259) ;  /* 0x0000001000000944 */ /* 0x000fe20003c00000 */
[----:B------:R-:W-:Y:S05]  /*4510*/  BRA `(.L_x_294) ;  /* 0xffffbd9000007947 */ /* 0x000fea000383ffff */
.L_x_259:
        /* <DEDUP_REMOVED lines=18> */
.L_x_296:
[----:B------:R-:W-:Y:S05]  /*4640*/  BSYNC B0 ;  /* 0x0000000000007941 */ /* 0x000fea0003800000 */
.L_x_295:
        /* <DEDUP_REMOVED lines=11> */
.L_x_298:
[----:B------:R-:W2:Y:S01]  /*4700*/  LDG.E.STRONG.GPU R5, [R2.64] ;  /* 0x0000000e02057981 */ /* 0x000ea2000c1ef900 */
[----:B------:R-:W-:Y:S01]  /*4710*/  YIELD ;  /* 0x0000000000007946 */ /* 0x000fe20003800000 */
[----:B--2---:R-:W-:Y:S01]  /*4720*/  ISETP.NE.AND P0, PT, R5, R4, PT ;  /* 0x000000040500720c */ /* 0x004fe20003f05270 */
[----:B------:R-:W-:-:S12]  /*4730*/  CCTL.IVALL ;  /* 0x00000000ff00798f */ /* 0x000fd80002000000 */
[----:B------:R-:W-:Y:S05]  /*4740*/  @P0 BRA `(.L_x_298) ;  /* 0xffffffb000000947 */ /* 0x000fea000383ffff */
.L_x_297:
        /* <DEDUP_REMOVED lines=25> */
.L_x_299:
[----:B------:R-:W-:-:S04]  /*48e0*/  LEA R6, P0, R0, c[0x0][0x1b8], 0x2 ;  /* 0x00006e0000067a11 */ /* 0x000fc800078010ff */
[----:B------:R-:W-:Y:S02]  /*48f0*/  LEA.HI.X R7, R0, c[0x0][0x1bc], R7, 0x2, P0 ;  /* 0x00006f0000077a11 */ /* 0x000fe400000f1407 */
[-C--:B------:R-:W-:Y:S02]  /*4900*/  LEA R8, P0, R25, R6.reuse, 0x2 ;  /* 0x0000000619087211 */ /* 0x080fe400078010ff */
[-C--:B0-----:R-:W-:Y:S01]  /*4910*/  LEA R12, P2, R23, R6.reuse, 0x2 ;  /* 0x00000006170c7211 */ /* 0x081fe200078410ff */
[----:B------:R0:W2:Y:S01]  /*4920*/  LDG.E R2, [R6.64] ;  /* 0x0000000e06027981 */ /* 0x0000a2000c1e1900 */
[----:B------:R-:W-:Y:S02]  /*4930*/  LEA R10, P1, R16, R6, 0x2 ;  /* 0x00000006100a7211 */ /* 0x000fe400078210ff */
        /* <DEDUP_REMOVED lines=10> */
[----:B0-----:R-:W-:-:S04]  /*49e0*/  SHF.R.S32.HI R7, RZ, 0x1f, R0 ;  /* 0x0000001fff077819 */ /* 0x001fc80000011400 */
        /* <DEDUP_REMOVED lines=9> */
.L_x_300:
        /* <DEDUP_REMOVED lines=16> */
.L_x_3265:


//--------------------- .text._Z35group_norm_nhwc_bwd_one_pass_kernelI11Bf16IOBf16WLi256ELi40ELi640EEv26Group_norm_nhwc_bwd_params --------------------------
	.section	.text._Z35group_norm_nhwc_bwd_one_pass_kernelI11Bf16IOBf16WLi256ELi40ELi640EEv26Group_norm_nhwc_bwd_params,"ax",@progbits
	.sectioninfo	@"SHI_REGISTERS=96"
	.align	128
        .global         _Z35group_norm_nhwc_bwd_one_pass_kernelI11Bf16IOBf16WLi256ELi40ELi640EEv26Group_norm_nhwc_bwd_params
        .type           _Z35group_norm_nhwc_bwd_one_pass_kernelI11Bf16IOBf16WLi256ELi40ELi640EEv26Group_norm_nhwc_bwd_params,@function
        .size           _Z35group_norm_nhwc_bwd_one_pass_kernelI11Bf16IOBf16WLi256ELi40ELi640EEv26Group_norm_nhwc_bwd_params,(.L_x_3266 - _Z35group_norm_nhwc_bwd_one_pass_kernelI11Bf16IOBf16WLi256ELi40ELi640EEv26Group_norm_nhwc_bwd_params)
        .other          _Z35group_norm_nhwc_bwd_one_pass_kernelI11Bf16IOBf16WLi256ELi40ELi640EEv26Group_norm_nhwc_bwd_params,@"STO_CUDA_ENTRY STV_DEFAULT"
_Z35group_norm_nhwc_bwd_one_pass_kernelI11Bf16IOBf16WLi256ELi40ELi640EEv26Group_norm_nhwc_bwd_params:
.text._Z35group_norm_nhwc_bwd_one_pass_kernelI11Bf16IOBf16WLi256ELi40ELi640EEv26Group_norm_nhwc_bwd_params:
        /* <DEDUP_REMOVED lines=17> */
[----:B------:R-:W-:Y:S02]  /*0110*/  SHF.R.S32.HI R3, RZ, 0x1f, R78 ;  /* 0x0000001fff037819 */ /* 0x000fe4000001144e */
[----:B------:R-:W-:Y:S01]  /*0120*/  IMAD R7, R4, c[0x0][0x1dc], RZ ;  /* 0x0000770004077a24 */ /* 0x000fe200078e02ff */
[----:B------:R-:W-:Y:S01]  /*0130*/  LEA.HI R2, P0, R2, c[0x0][0x1d8], RZ, 0x1 ;  /* 0x0000760002027a11 */ /* 0x000fe200078108ff */
[----:B------:R-:W-:Y:S01]  /*0140*/  IMAD.WIDE.U32 R4, R4, c[0x0][0x1d8], RZ ;  /* 0x0000760004047a25 */ /* 0x000fe200078e00ff */
[----:B------:R-:W-:-:S03]  /*0150*/  LEA.HI R0, R3, R78, RZ, 0x5 ;  /* 0x0000004e03007211 */ /* 0x000fc600078f28ff */
[----:B------:R-:W-:Y:S01]  /*0160*/  IMAD R79, R76, -0x14, R78 ;  /* 0xffffffec4c4f7824 */ /* 0x000fe200078e024e */
[----:B------:R-:W-:Y:S02]  /*0170*/  IADD3 R7, R5, R7, RZ ;  /* 0x0000000705077210 */ /* 0x000fe40007ffe0ff */
[----:B------:R-:W-:Y:S02]  /*0180*/  IADD3.X R5, RZ, c[0x0][0x1dc], RZ, P0, !PT ;  /* 0x00007700ff057a10 */ /* 0x000fe400007fe4ff */
[----:B------:R-:W-:Y:S01]  /*0190*/  LEA.HI R4, P2, R7, R4, RZ, 0x1 ;  /* 0x0000000407047211 */ /* 0x000fe200078508ff */
[----:B0-----:R-:W-:Y:S01]  /*01a0*/  IMAD R76, R51, c[0x0][0x1fc], R76 ;  /* 0x00007f00334c7a24 */ /* 0x001fe200078e024c */
[----:B------:R-:W-:Y:S02]  /*01b0*/  SHF.R.S64 R2, R2, 0x1, R5 ;  /* 0x0000000102027819 */ /* 0x000fe40000001005 */
[----:B------:R-:W-:Y:S02]  /*01c0*/  IADD3.X R7, RZ, R7, RZ, P2, !PT ;  /* 0x00000007ff077210 */ /* 0x000fe400017fe4ff */
[----:B------:R-:W-:-:S02]  /*01d0*/  ISETP.GE.U32.AND P1, PT, R76, c[0x0][0x1e0], PT ;  /* 0x000078004c007a0c */ /* 0x000fc40003f26070 */
[----:B------:R-:W-:Y:S02]  /*01e0*/  SHF.R.S32.HI R3, RZ, 0x1f, R76 ;  /* 0x0000001fff037819 */ /* 0x000fe4000001144c */
[----:B------:R-:W-:Y:S02]  /*01f0*/  SHF.R.S64 R4, R4, 0x1, R7 ;  /* 0x0000000104047819 */ /* 0x000fe40000001007 */
[----:B------:R-:W-:Y:S02]  /*0200*/  SHF.R.S32.HI R5, RZ, 0x1, R5 ;  /* 0x00000001ff057819 */ /* 0x000fe40000011405 */
[----:B------:R-:W-:Y:S02]  /*0210*/  ISETP.GE.AND.EX P1, PT, R3, c[0x0][0x1e4], PT, P1 ;  /* 0x0000790003007a0c */ /* 0x000fe40003f26310 */
[----:B------:R-:W-:Y:S02]  /*0220*/  SHF.R.S32.HI R7, RZ, 0x1, R7 ;  /* 0x00000001ff077819 */ /* 0x000fe40000011407 */
[----:B------:R-:W-:-:S02]  /*0230*/  SHF.R.S32.HI R0, RZ, 0x5, R0 ;  /* 0x00000005ff007819 */ /* 0x000fc40000011400 */
[----:B------:R-:W-:Y:S02]  /*0240*/  SHF.L.U32 R79, R79, 0x1, RZ ;  /* 0x000000014f4f7819 */ /* 0x000fe400000006ff */
[C---:B------:R-:W-:Y:S02]  /*0250*/  IADD3 R75, R76.reuse, 0x20, RZ ;  /* 0x000000204c4b7810 */ /* 0x040fe40007ffe0ff */
[C---:B------:R-:W-:Y:S02]  /*0260*/  IADD3 R74, R76.reuse, 0x40, RZ ;  /* 0x000000404c4a7810 */ /* 0x040fe40007ffe0ff */
[C---:B------:R-:W-:Y:S02]  /*0270*/  IADD3 R73, R76.reuse, 0x60, RZ ;  /* 0x000000604c497810 */ /* 0x040fe40007ffe0ff */
[C---:B------:R-:W-:Y:S02]  /*0280*/  IADD3 R72, R76.reuse, 0x80, RZ ;  /* 0x000000804c487810 */ /* 0x040fe40007ffe0ff */
[----:B------:R-:W-:-:S02]  /*0290*/  IADD3 R71, R76, 0xa0, RZ ;  /* 0x000000a04c477810 */ /* 0x000fc40007ffe0ff */
[----:B------:R-:W-:Y:S02]  /*02a0*/  ISETP.LT.U32.AND P1, PT, R78, 0x280, !P1 ;  /* 0x000002804e00780c */ /* 0x000fe40004f21070 */
[C---:B------:R-:W-:Y:S02]  /*02b0*/  IADD3 R70, R76.reuse, 0xc0, RZ ;  /* 0x000000c04c467810 */ /* 0x040fe40007ffe0ff */
[----:B------:R-:W-:Y:S02]  /*02c0*/  IADD3 R69, R76, 0xe0, RZ ;  /* 0x000000e04c457810 */ /* 0x000fe40007ffe0ff */
[----:B------:R-:W-:Y:S02]  /*02d0*/  SHF.L.U64.HI R5, R2, 0x2, R5 ;  /* 0x0000000202057819 */ /* 0x000fe40000010205 */
[----:B-1----:R-:W-:Y:S02]  /*02e0*/  SHF.L.U64.HI R6, R4, 0x2, R7 ;  /* 0x0000000204067819 */ /* 0x002fe40000010207 */
.L_x_352:
[----:B------:R-:W-:Y:S01]  /*02f0*/  IABS R10, c[0x0][0x1f0] ;  /* 0x00007c00000a7a13 */ /* 0x000fe20000000000 */
[----:B------:R-:W-:Y:S01]  /*0300*/  CS2R R66, SRZ ;  /* 0x0000000000427805 */ /* 0x000fe2000001ff00 */
[----:B------:R-:W-:Y:S01]  /*0310*/  IABS R12, R77 ;  /* 0x0000004d000c7213 */ /* 0x000fe20000000000 */
[----:B------:R-:W-:Y:S01]  /*0320*/  CS2R R64, SRZ ;  /* 0x0000000000407805 */ /* 0x000fe2000001ff00 */
[----:B0-----:R-:W0:Y:S01]  /*0330*/  I2F.RP R7, R10 ;  /* 0x0000000a00077306 */ /* 0x001e220000209400 */
[----:B------:R-:W-:-:S07]  /*0340*/  ISETP.GE.AND P4, PT, R77, RZ, PT ;  /* 0x000000ff4d00720c */ /* 0x000fce0003f86270 */
[----:B0-----:R-:W0:Y:S02]  /*0350*/  MUFU.RCP R7, R7 ;  /* 0x0000000700077308 */ /* 0x001e240000001000 */
[----:B0-----:R-:W-:-:S06]  /*0360*/  IADD3 R8, R7, 0xffffffe, RZ ;  /* 0x0ffffffe07087810 */ /* 0x001fcc0007ffe0ff */
        /* <DEDUP_REMOVED lines=9> */
[----:B------:R-:W-:-:S04]  /*0400*/  LOP3.LUT R11, R77, c[0x0][0x1f0], RZ, 0x3c, !PT ;  /* 0x00007c004d0b7a12 */ /* 0x000fc800078e3cff */
[----:B------:R-:W-:Y:S02]  /*0410*/  ISETP.GT.U32.AND P2, PT, R10, R7, PT ;  /* 0x000000070a00720c */ /* 0x000fe40003f44070 */
[----:B------:R-:W-:Y:S02]  /*0420*/  ISETP.GE.AND P5, PT, R11, RZ, PT ;  /* 0x000000ff0b00720c */ /* 0x000fe40003fa6270 */
[----:B------:R-:W-:-:S09]  /*0430*/  SHF.R.S32.HI R11, RZ, 0x1f, R79 ;  /* 0x0000001fff0b7819 */ /* 0x000fd2000001144f */
        /* <DEDUP_REMOVED lines=14> */
[----:B------:R-:W-:Y:S02]  /*0520*/  SHF.R.S32.HI R7, RZ, 0x1f, R75 ;  /* 0x0000001fff077819 */ /* 0x000fe4000001144b */
[----:B------:R-:W-:Y:S02]  /*0530*/  SEL R9, R8, R9, !P2 ;  /* 0x0000000908097207 */ /* 0x000fe40005000000 */
[----:B------:R-:W-:Y:S02]  /*0540*/  IADD3 R88, P2, R79, R28, RZ ;  /* 0x0000001c4f587210 */ /* 0x000fe40007f5e0ff */
[----:B------:R-:W-:Y:S02]  /*0550*/  ISETP.GE.AND.EX P0, PT, R7, c[0x0][0x1e4], PT, P0 ;  /* 0x0000790007007a0c */ /* 0x000fe40003f06300 */
[----:B------:R-:W-:-:S02]  /*0560*/  LEA.HI.X.SX32 R89, R28, R11, 0x1, P2 ;  /* 0x0000000b1c597211 */ /* 0x000fc400010f0eff */
[----:B------:R-:W-:Y:S02]  /*0570*/  SHF.R.S32.HI R10, RZ, 0x1f, R9 ;  /* 0x0000001fff0a7819 */ /* 0x000fe40000011409 */
[----:B------:R-:W-:Y:S01]  /*0580*/  ISETP.GT.U32.OR P2, PT, R78, 0x27f, P0 ;  /* 0x0000027f4e00780c */ /* 0x000fe20000744470 */
[C---:B------:R-:W-:Y:S01]  /*0590*/  IMAD.WIDE.U32 R88, R9.reuse, c[0x0][0x1e8], R88 ;  /* 0x00007a0009587a25 */ /* 0x040fe200078e0058 */
[----:B------:R-:W-:Y:S02]  /*05a0*/  ISETP.GE.U32.AND P3, PT, R74, c[0x0][0x1e0], PT ;  /* 0x000078004a007a0c */ /* 0x000fe40003f66070 */
[----:B------:R-:W-:Y:S01]  /*05b0*/  SHF.R.S32.HI R8, RZ, 0x1f, R74 ;  /* 0x0000001fff087819 */ /* 0x000fe2000001144a */
[----:B------:R-:W-:Y:S01]  /*05c0*/  IMAD R10, R10, c[0x0][0x1e8], RZ ;  /* 0x00007a000a0a7a24 */ /* 0x000fe200078e02ff */
[----:B------:R-:W-:Y:S02]  /*05d0*/  @P1 MOV R90, R88 ;  /* 0x00000058005a1202 */ /* 0x000fe40000000f00 */
[----:B------:R-:W-:Y:S01]  /*05e0*/  ISETP.GE.AND.EX P3, PT, R8, c[0x0][0x1e4], PT, P3 ;  /* 0x0000790008007a0c */ /* 0x000fe20003f66330 */
[----:B------:R-:W-:-:S02]  /*05f0*/  IMAD R91, R9, c[0x0][0x1ec], R10 ;  /* 0x00007b00095b7a24 */ /* 0x000fc400078e020a */
[----:B------:R-:W-:Y:S01]  /*0600*/  @P1 IMAD R9, R3, c[0x0][0x1d8], RZ ;  /* 0x0000760003091a24 */ /* 0x000fe200078e02ff */
[----:B------:R-:W-:Y:S01]  /*0610*/  ISETP.GT.U32.OR P0, PT, R78, 0x27f, P3 ;  /* 0x0000027f4e00780c */ /* 0x000fe20001f04470 */
[----:B------:R-:W-:Y:S01]  /*0620*/  @!P2 IMAD R12, R7, c[0x0][0x1d8], RZ ;  /* 0x00007600070caa24 */ /* 0x000fe200078e02ff */
[----:B------:R-:W-:Y:S01]  /*0630*/  IADD3 R91, R89, R91, RZ ;  /* 0x0000005b595b7210 */ /* 0x000fe20007ffe0ff */
[C---:B------:R-:W-:Y:S02]  /*0640*/  @P1 IMAD R9, R76.reuse, c[0x0][0x1dc], R9 ;  /* 0x000077004c091a24 */ /* 0x040fe400078e0209 */
[----:B------:R-:W-:Y:S01]  /*0650*/  @!P2 IMAD R15, R75, c[0x0][0x1dc], R12 ;  /* 0x000077004b0faa24 */ /* 0x000fe200078e020c */
[----:B------:R-:W-:Y:S01]  /*0660*/  @!P2 MOV R12, R88 ;  /* 0x00000058000ca202 */ /* 0x000fe20000000f00 */
[----:B------:R-:W-:Y:S01]  /*0670*/  @P1 IMAD.WIDE.U32 R10, R76, c[0x0][0x1d8], R90 ;  /* 0x000076004c0a1a25 */ /* 0x000fe200078e005a */
[----:B------:R-:W-:-:S04]  /*0680*/  @!P2 MOV R13, R91 ;  /* 0x0000005b000da202 */ /* 0x000fc80000000f00 */
[----:B------:R-:W-:Y:S01]  /*0690*/  @P1 IADD3 R19, R11, R9, RZ ;  /* 0x000000090b131210 */ /* 0x000fe20007ffe0ff */
[----:B------:R-:W-:Y:S01]  /*06a0*/  @!P2 IMAD.WIDE.U32 R12, R75, c[0x0][0x1d8], R12 ;  /* 0x000076004b0caa25 */ /* 0x000fe200078e000c */
[----:B------:R-:W-:Y:S02]  /*06b0*/  @!P0 MOV R14, R88 ;  /* 0x00000058000e8202 */ /* 0x000fe40000000f00 */
[----:B------:R-:W-:Y:S01]  /*06c0*/  @P1 SHF.L.U32 R17, R10, 0x1, RZ ;  /* 0x000000010a111819 */ /* 0x000fe200000006ff */
[----:B------:R-:W-:Y:S01]  /*06d0*/  @!P0 IMAD R21, R8, c[0x0][0x1d8], RZ ;  /* 0x0000760008158a24 */ /* 0x000fe200078e02ff */
[----:B------:R-:W-:Y:S02]  /*06e0*/  @!P2 IADD3 R9, R13, R15, RZ ;  /* 0x0000000f0d09a210 */ /* 0x000fe40007ffe0ff */
[----:B------:R-:W-:Y:S01]  /*06f0*/  @!P0 MOV R15, R91 ;  /* 0x0000005b000f8202 */ /* 0x000fe20000000f00 */
[----:B------:R-:W-:Y:S01]  /*0700*/  @!P0 IMAD R21, R74, c[0x0][0x1dc], R21 ;  /* 0x000077004a158a24 */ /* 0x000fe200078e0215 */
[----:B------:R-:W-:-:S02]  /*0710*/  @!P2 SHF.L.U32 R13, R12, 0x1, RZ ;  /* 0x000000010c0da819 */ /* 0x000fc400000006ff */
[----:B------:R-:W-:Y:S01]  /*0720*/  @P1 SHF.L.U64.HI R19, R10, 0x1, R19 ;  /* 0x000000010a131819 */ /* 0x000fe20000010213 */
[----:B------:R-:W-:Y:S01]  /*0730*/  @!P0 IMAD.WIDE.U32 R14, R74, c[0x0][0x1d8], R14 ;  /* 0x000076004a0e8a25 */ /* 0x000fe200078e000e */
[----:B------:R-:W-:Y:S02]  /*0740*/  @!P2 SHF.L.U64.HI R16, R12, 0x1, R9 ;  /* 0x000000010c10a819 */ /* 0x000fe40000010209 */
[C---:B------:R-:W-:Y:S02]  /*0750*/  @!P2 IADD3 R10, P3, R13.reuse, c[0x0][0x180], RZ ;  /* 0x000060000d0aaa10 */ /* 0x040fe40007f7e0ff */
[----:B------:R-:W-:Y:S02]  /*0760*/  @!P2 IADD3 R12, P4, R13, c[0x0][0x178], RZ ;  /* 0x00005e000d0caa10 */ /* 0x000fe40007f9e0ff */
[----:B------:R-:W-:Y:S02]  /*0770*/  @!P0 IADD3 R9, R15, R21, RZ ;  /* 0x000000150f098210 */ /* 0x000fe40007ffe0ff */
[----:B------:R-:W-:-:S02]  /*0780*/  @!P2 IADD3.X R11, R16, c[0x0][0x184], RZ, P3, !PT ;  /* 0x00006100100baa10 */ /* 0x000fc40001ffe4ff */
[----:B------:R-:W-:Y:S02]  /*0790*/  @!P2 IADD3.X R13, R16, c[0x0][0x17c], RZ, P4, !PT ;  /* 0x00005f00100daa10 */ /* 0x000fe400027fe4ff */
[C---:B------:R-:W-:Y:S01]  /*07a0*/  @!P0 SHF.L.U64.HI R16, R14.reuse, 0x1, R9 ;  /* 0x000000010e108819 */ /* 0x040fe20000010209 */
[----:B------:R0:W5:Y:S01]  /*07b0*/  @!P2 LDG.E R67, [R10.64] ;  /* 0x000000080a43a981 */ /* 0x000162000c1e1900 */
[----:B------:R-:W-:Y:S02]  /*07c0*/  ISETP.GE.U32.AND P4, PT, R73, c[0x0][0x1e0], PT ;  /* 0x0000780049007a0c */ /* 0x000fe40003f86070 */
[----:B------:R-:W-:Y:S01]  /*07d0*/  SHF.R.S32.HI R9, RZ, 0x1f, R73 ;  /* 0x0000001fff097819 */ /* 0x000fe20000011449 */
[----:B------:R1:W5:Y:S01]  /*07e0*/  @!P2 LDG.E R64, [R12.64] ;  /* 0x000000080c40a981 */ /* 0x000362000c1e1900 */
[----:B------:R-:W-:Y:S02]  /*07f0*/  @!P0 SHF.L.U32 R22, R14, 0x1, RZ ;  /* 0x000000010e168819 */ /* 0x000fe400000006ff */
[----:B------:R-:W-:-:S02]  /*0800*/  ISETP.GE.AND.EX P4, PT, R9, c[0x0][0x1e4], PT, P4 ;  /* 0x0000790009007a0c */ /* 0x000fc40003f86340 */
[----:B------:R-:W-:Y:S02]  /*0810*/  @P1 IADD3 R20, P2, R17, c[0x0][0x180], RZ ;  /* 0x0000600011141a10 */ /* 0x000fe40007f5e0ff */
[----:B------:R-:W-:Y:S02]  /*0820*/  ISETP.GT.U32.OR P4, PT, R78, 0x27f, P4 ;  /* 0x0000027f4e00780c */ /* 0x000fe40002784470 */
[----:B------:R-:W-:Y:S02]  /*0830*/  @P1 IADD3.X R21, R19, c[0x0][0x184], RZ, P2, !PT ;  /* 0x0000610013151a10 */ /* 0x000fe400017fe4ff */
[----:B------:R-:W-:Y:S02]  /*0840*/  ISETP.GE.U32.AND P5, PT, R72, c[0x0][0x1e0], PT ;  /* 0x0000780048007a0c */ /* 0x000fe40003fa6070 */
[----:B------:R-:W-:Y:S01]  /*0850*/  @P1 IADD3 R14, P3, R17, c[0x0][0x178], RZ ;  /* 0x00005e00110e1a10 */ /* 0x000fe20007f7e0ff */
[----:B------:R-:W-:Y:S01]  /*0860*/  CS2R R62, SRZ ;  /* 0x00000000003e7805 */ /* 0x000fe2000001ff00 */
[C---:B------:R-:W-:Y:S01]  /*0870*/  @!P0 IADD3 R18, P2, R22.reuse, c[0x0][0x180], RZ ;  /* 0x0000600016128a10 */ /* 0x040fe20007f5e0ff */
[----:B------:R-:W-:Y:S01]  /*0880*/  CS2R R60, SRZ ;  /* 0x00000000003c7805 */ /* 0x000fe2000001ff00 */
[----:B0-----:R-:W-:Y:S01]  /*0890*/  SHF.R.S32.HI R10, RZ, 0x1f, R72 ;  /* 0x0000001fff0a7819 */ /* 0x001fe20000011448 */
[----:B------:R0:W5:Y:S01]  /*08a0*/  @P1 LDG.E R66, [R20.64] ;  /* 0x0000000814421981 */ /* 0x000162000c1e1900 */
[----:B------:R-:W-:-:S02]  /*08b0*/  @!P0 IADD3 R22, P6, R22, c[0x0][0x178], RZ ;  /* 0x00005e0016168a10 */ /* 0x000fc40007fde0ff */
[----:B------:R-:W-:Y:S02]  /*08c0*/  @P1 IADD3.X R15, R19, c[0x0][0x17c], RZ, P3, !PT ;  /* 0x00005f00130f1a10 */ /* 0x000fe40001ffe4ff */
[----:B------:R-:W-:Y:S02]  /*08d0*/  ISETP.GE.AND.EX P5, PT, R10, c[0x0][0x1e4], PT, P5 ;  /* 0x000079000a007a0c */ /* 0x000fe40003fa6350 */
[C---:B------:R-:W-:Y:S01]  /*08e0*/  @!P0 IADD3.X R19, R16.reuse, c[0x0][0x184], RZ, P2, !PT ;  /* 0x0000610010138a10 */ /* 0x040fe200017fe4ff */
[----:B--2---:R2:W5:Y:S01]  /*08f0*/  @P1 LDG.E R65, [R14.64] ;  /* 0x000000080e411981 */ /* 0x004562000c1e1900 */
[----:B------:R-:W-:Y:S01]  /*0900*/  @!P0 IADD3.X R23, R16, c[0x0][0x17c], RZ, P6, !PT ;  /* 0x00005f0010178a10 */ /* 0x000fe200037fe4ff */
[----:B------:R-:W-:Y:S01]  /*0910*/  @!P4 IMAD R16, R9, c[0x0][0x1d8], RZ ;  /* 0x000076000910ca24 */ /* 0x000fe200078e02ff */
[----:B------:R-:W-:Y:S01]  /*0920*/  ISETP.GE.U32.AND P2, PT, R70, c[0x0][0x1e0], PT ;  /* 0x0000780046007a0c */ /* 0x000fe20003f46070 */
[----:B------:R3:W5:Y:S01]  /*0930*/  @!P0 LDG.E R62, [R18.64] ;  /* 0x00000008123e8981 */ /* 0x000762000c1e1900 */
[----:B------:R-:W-:-:S02]  /*0940*/  ISETP.GE.U32.AND P6, PT, R69, c[0x0][0x1e0], PT ;  /* 0x0000780045007a0c */ /* 0x000fc40003fc6070 */
[----:B-1----:R-:W-:Y:S02]  /*0950*/  SHF.R.S32.HI R12, RZ, 0x1f, R70 ;  /* 0x0000001fff0c7819 */ /* 0x002fe40000011446 */
[----:B------:R-:W-:Y:S02]  /*0960*/  SHF.R.S32.HI R13, RZ, 0x1f, R69 ;  /* 0x0000001fff0d7819 */ /* 0x000fe40000011445 */
[----:B------:R-:W-:Y:S01]  /*0970*/  ISETP.GT.U32.OR P5, PT, R78, 0x27f, P5 ;  /* 0x0000027f4e00780c */ /* 0x000fe20002fa4470 */
[----:B------:R-:W-:Y:S01]  /*0980*/  @!P4 IMAD R39, R73, c[0x0][0x1dc], R16 ;  /* 0x000077004927ca24 */ /* 0x000fe200078e0210 */
[----:B------:R-:W-:Y:S01]  /*0990*/  ISETP.GE.U32.AND P3, PT, R71, c[0x0][0x1e0], PT ;  /* 0x0000780047007a0c */ /* 0x000fe20003f66070 */
[----:B------:R1:W5:Y:S01]  /*09a0*/  @!P0 LDG.E R61, [R22.64] ;  /* 0x00000008163d8981 */ /* 0x000362000c1e1900 */
[----:B------:R-:W-:Y:S02]  /*09b0*/  SHF.R.S32.HI R11, RZ, 0x1f, R71 ;  /* 0x0000001fff0b7819 */ /* 0x000fe40000011447 */
[----:B------:R-:W-:-:S02]  /*09c0*/  @!P4 MOV R16, R88 ;  /* 0x000000580010c202 */ /* 0x000fc40000000f00 */
[----:B------:R-:W-:Y:S02]  /*09d0*/  @!P4 MOV R17, R91 ;  /* 0x0000005b0011c202 */ /* 0x000fe40000000f00 */
[----:B------:R-:W-:Y:S02]  /*09e0*/  ISETP.GE.AND.EX P2, PT, R12, c[0x0][0x1e4], PT, P2 ;  /* 0x000079000c007a0c */ /* 0x000fe40003f46320 */
[----:B------:R-:W-:Y:S01]  /*09f0*/  ISETP.GE.AND.EX P6, PT, R13, c[0x0][0x1e4], PT, P6 ;  /* 0x000079000d007a0c */ /* 0x000fe20003fc6360 */
[----:B------:R-:W-:Y:S01]  /*0a00*/  @!P4 IMAD.WIDE.U32 R16, R73, c[0x0][0x1d8], R16 ;  /* 0x000076004910ca25 */ /* 0x000fe200078e0010 */
[----:B------:R-:W-:Y:S02]  /*0a10*/  ISETP.GE.AND.EX P3, PT, R11, c[0x0][0x1e4], PT, P3 ;  /* 0x000079000b007a0c */ /* 0x000fe40003f66330 */
[C---:B------:R-:W-:Y:S02]  /*0a20*/  ISETP.GT.U32.OR P2, PT, R78.reuse, 0x27f, P2 ;  /* 0x0000027f4e00780c */ /* 0x040fe40001744470 */
[----:B------:R-:W-:-:S02]  /*0a30*/  ISETP.GT.U32.OR P6, PT, R78, 0x27f, P6 ;  /* 0x0000027f4e00780c */ /* 0x000fc400037c4470 */
[----:B------:R-:W-:Y:S02]  /*0a40*/  ISETP.GT.U32.OR P3, PT, R78, 0x27f, P3 ;  /* 0x0000027f4e00780c */ /* 0x000fe40001f64470 */
[----:B------:R-:W-:Y:S01]  /*0a50*/  @!P4 IADD3 R39, R17, R39, RZ ;  /* 0x000000271127c210 */ /* 0x000fe20007ffe0ff */
[----:B------:R-:W-:Y:S01]  /*0a60*/  @!P5 IMAD R17, R10, c[0x0][0x1d8], RZ ;  /* 0x000076000a11da24 */ /* 0x000fe200078e02ff */
[----:B------:R-:W-:Y:S02]  /*0a70*/  @!P5 MOV R30, R88 ;  /* 0x00000058001ed202 */ /* 0x000fe40000000f00 */
[----:B------:R-:W-:Y:S01]  /*0a80*/  @!P5 MOV R31, R91 ;  /* 0x0000005b001fd202 */ /* 0x000fe20000000f00 */
[----:B------:R-:W-:-:S04]  /*0a90*/  @!P5 IMAD R37, R72, c[0x0][0x1dc], R17 ;  /* 0x000077004825da24 */ /* 0x000fc800078e0211 */
[----:B------:R-:W-:Y:S01]  /*0aa0*/  @!P5 IMAD.WIDE.U32 R30, R72, c[0x0][0x1d8], R30 ;  /* 0x00007600481eda25 */ /* 0x000fe200078e001e */
[----:B------:R-:W-:-:S03]  /*0ab0*/  @!P4 SHF.L.U32 R38, R16, 0x1, RZ ;  /* 0x000000011026c819 */ /* 0x000fc600000006ff */
[----:B------:R-:W-:Y:S02]  /*0ac0*/  @!P2 IMAD R25, R12, c[0x0][0x1d8], RZ ;  /* 0x000076000c19aa24 */ /* 0x000fe400078e02ff */
[----:B------:R-:W-:Y:S01]  /*0ad0*/  @!P6 IMAD R24, R13, c[0x0][0x1d8], RZ ;  /* 0x000076000d18ea24 */ /* 0x000fe200078e02ff */
[----:B------:R-:W-:Y:S01]  /*0ae0*/  @!P4 SHF.L.U64.HI R39, R16, 0x1, R39 ;  /* 0x000000011027c819 */ /* 0x000fe20000010227 */
[----:B------:R-:W-:Y:S01]  /*0af0*/  @!P3 IMAD R16, R11, c[0x0][0x1d8], RZ ;  /* 0x000076000b10ba24 */ /* 0x000fe200078e02ff */
[----:B------:R-:W-:Y:S01]  /*0b00*/  @!P5 IADD3 R37, R31, R37, RZ ;  /* 0x000000251f25d210 */ /* 0x000fe20007ffe0ff */
[----:B------:R-:W-:Y:S01]  /*0b10*/  @!P2 IMAD R29, R70, c[0x0][0x1dc], R25 ;  /* 0x00007700461daa24 */ /* 0x000fe200078e0219 */
[----:B------:R-:W-:Y:S01]  /*0b20*/  @!P2 MOV R25, R91 ;  /* 0x0000005b0019a202 */ /* 0x000fe20000000f00 */
[----:B------:R-:W-:Y:S01]  /*0b30*/  @!P6 IMAD R33, R69, c[0x0][0x1dc], R24 ;  /* 0x000077004521ea24 */ /* 0x000fe200078e0218 */
[----:B------:R-:W-:Y:S01]  /*0b40*/  @!P2 MOV R24, R88 ;  /* 0x000000580018a202 */ /* 0x000fe20000000f00 */
[----:B------:R-:W-:Y:S01]  /*0b50*/  @!P3 IMAD R35, R71, c[0x0][0x1dc], R16 ;  /* 0x000077004723ba24 */ /* 0x000fe200078e0210 */
[----:B------:R-:W-:-:S02]  /*0b60*/  @!P5 SHF.L.U32 R36, R30, 0x1, RZ ;  /* 0x000000011e24d819 */ /* 0x000fc400000006ff */
[----:B------:R-:W-:Y:S02]  /*0b70*/  @!P5 SHF.L.U64.HI R37, R30, 0x1, R37 ;  /* 0x000000011e25d819 */ /* 0x000fe40000010225 */
[----:B------:R-:W-:Y:S02]  /*0b80*/  MOV R30, 0x8 ;  /* 0x00000008001e7802 */ /* 0x000fe40000000f00 */
[----:B------:R-:W-:Y:S02]  /*0b90*/  @!P6 MOV R16, R88 ;  /* 0x000000580010e202 */ /* 0x000fe40000000f00 */
[----:B------:R-:W-:Y:S01]  /*0ba0*/  @!P6 MOV R17, R91 ;  /* 0x0000005b0011e202 */ /* 0x000fe20000000f00 */
[----:B------:R-:W-:-:S04]  /*0bb0*/  @!P2 IMAD.WIDE.U32 R24, R70, c[0x0][0x1d8], R24 ;  /* 0x000076004618aa25 */ /* 0x000fc800078e0018 */
[----:B------:R-:W-:Y:S01]  /*0bc0*/  IMAD.WIDE R30, R77, R30, c[0x0][0x198] ;  /* 0x000066004d1e7625 */ /* 0x000fe200078e021e */
[----:B------:R-:W-:-:S03]  /*0bd0*/  @!P2 IADD3 R25, R25, R29, RZ ;  /* 0x0000001d1919a210 */ /* 0x000fc60007ffe0ff */
[----:B------:R-:W-:Y:S01]  /*0be0*/  @!P6 IMAD.WIDE.U32 R16, R69, c[0x0][0x1d8], R16 ;  /* 0x000076004510ea25 */ /* 0x000fe200078e0010 */
[----:B--2---:R-:W2:Y:S01]  /*0bf0*/  LDG.E.64 R14, [R30.64] ;  /* 0x000000081e0e7981 */ /* 0x004ea2000c1e1b00 */
[----:B------:R-:W-:-:S03]  /*0c00*/  @!P2 SHF.L.U64.HI R34, R24, 0x1, R25 ;  /* 0x000000011822a819 */ /* 0x000fc60000010219 */
[----:B------:R-:W-:Y:S02]  /*0c10*/  @!P6 IADD3 R17, R17, R33, RZ ;  /* 0x000000211111e210 */ /* 0x000fe40007ffe0ff */
[----:B------:R-:W-:Y:S02]  /*0c20*/  @!P2 SHF.L.U32 R33, R24, 0x1, RZ ;  /* 0x000000011821a819 */ /* 0x000fe400000006ff */
[----:B------:R-:W-:Y:S02]  /*0c30*/  @!P4 IADD3 R24, P0, R38, c[0x0][0x180], RZ ;  /* 0x000060002618ca10 */ /* 0x000fe40007f1e0ff */
[C---:B------:R-:W-:Y:S02]  /*0c40*/  @!P6 SHF.L.U32 R29, R16.reuse, 0x1, RZ ;  /* 0x00000001101de819 */ /* 0x040fe400000006ff */
[----:B------:R-:W-:Y:S02]  /*0c50*/  @!P6 SHF.L.U64.HI R32, R16, 0x1, R17 ;  /* 0x000000011020e819 */ /* 0x000fe40000010211 */
[----:B------:R-:W-:-:S02]  /*0c60*/  @!P4 IADD3.X R25, R39, c[0x0][0x184], RZ, P0, !PT ;  /* 0x000061002719ca10 */ /* 0x000fc400007fe4ff */
[----:B------:R-:W-:Y:S02]  /*0c70*/  @!P3 MOV R26, R88 ;  /* 0x00000058001ab202 */ /* 0x000fe40000000f00 */
[----:B------:R-:W-:Y:S01]  /*0c80*/  @!P3 MOV R27, R91 ;  /* 0x0000005b001bb202 */ /* 0x000fe20000000f00 */
[----:B------:R4:W5:Y:S01]  /*0c90*/  @!P4 LDG.E R63, [R24.64] ;  /* 0x00000008183fc981 */ /* 0x000962000c1e1900 */
[----:B------:R-:W-:-:S03]  /*0ca0*/  @!P4 IADD3 R16, P0, R38, c[0x0][0x178], RZ ;  /* 0x00005e002610ca10 */ /* 0x000fc60007f1e0ff */
[----:B------:R-:W-:Y:S01]  /*0cb0*/  @!P3 IMAD.WIDE.U32 R26, R71, c[0x0][0x1d8], R26 ;  /* 0x00007600471aba25 */ /* 0x000fe200078e001a */
[----:B------:R-:W-:Y:S02]  /*0cc0*/  @!P4 IADD3.X R17, R39, c[0x0][0x17c], RZ, P0, !PT ;  /* 0x00005f002711ca10 */ /* 0x000fe400007fe4ff */
[C---:B---3--:R-:W-:Y:S02]  /*0cd0*/  @!P5 IADD3 R18, P0, R36.reuse, c[0x0][0x180], RZ ;  /* 0x000060002412da10 */ /* 0x048fe40007f1e0ff */
[----:B------:R-:W-:Y:S01]  /*0ce0*/  @!P3 IADD3 R35, R27, R35, RZ ;  /* 0x000000231b23b210 */ /* 0x000fe20007ffe0ff */
[----:B------:R3:W5:Y:S01]  /*0cf0*/  @!P4 LDG.E R60, [R16.64] ;  /* 0x00000008103cc981 */ /* 0x000762000c1e1900 */
[----:B------:R-:W-:Y:S02]  /*0d00*/  @!P5 IADD3.X R19, R37, c[0x0][0x184], RZ, P0, !PT ;  /* 0x000061002513da10 */ /* 0x000fe400007fe4ff */
[----:B0-----:R-:W-:Y:S02]  /*0d10*/  @!P5 IADD3 R20, P0, R36, c[0x0][0x178], RZ ;  /* 0x00005e002414da10 */ /* 0x001fe40007f1e0ff */
[----:B------:R-:W-:-:S02]  /*0d20*/  @!P3 SHF.L.U32 R27, R26, 0x1, RZ ;  /* 0x000000011a1bb819 */ /* 0x000fc400000006ff */
[----:B------:R-:W-:Y:S02]  /*0d30*/  @!P3 SHF.L.U64.HI R35, R26, 0x1, R35 ;  /* 0x000000011a23b819 */ /* 0x000fe40000010223 */
[----:B------:R-:W-:Y:S02]  /*0d40*/  @!P5 IADD3.X R21, R37, c[0x0][0x17c], RZ, P0, !PT ;  /* 0x00005f002515da10 */ /* 0x000fe400007fe4ff */
[C---:B------:R-:W-:Y:S02]  /*0d50*/  @!P3 IADD3 R26, P0, R27.reuse, c[0x0][0x180], RZ ;  /* 0x000060001b1aba10 */ /* 0x040fe40007f1e0ff */
[----:B-1----:R-:W-:Y:S01]  /*0d60*/  @!P3 IADD3 R22, P4, R27, c[0x0][0x178], RZ ;  /* 0x00005e001b16ba10 */ /* 0x002fe20007f9e0ff */
[----:B------:R-:W-:Y:S01]  /*0d70*/  CS2R R58, SRZ ;  /* 0x00000000003a7805 */ /* 0x000fe2000001ff00 */
[----:B------:R-:W-:Y:S01]  /*0d80*/  CS2R R56, SRZ ;  /* 0x0000000000387805 */ /* 0x000fe2000001ff00 */
[C---:B------:R-:W-:Y:S02]  /*0d90*/  @!P3 IADD3.X R27, R35.reuse, c[0x0][0x184], RZ, P0, !PT ;  /* 0x00006100231bba10 */ /* 0x040fe400007fe4ff */
[----:B------:R-:W-:-:S02]  /*0da0*/  @!P3 IADD3.X R23, R35, c[0x0][0x17c], RZ, P4, !PT ;  /* 0x00005f002317ba10 */ /* 0x000fc400027fe4ff */
[----:B------:R0:W5:Y:S01]  /*0db0*/  @!P5 LDG.E R58, [R18.64] ;  /* 0x00000008123ad981 */ /* 0x000162000c1e1900 */
[----:B---3--:R-:W-:-:S03]  /*0dc0*/  @!P6 IADD3 R16, P4, R29, c[0x0][0x178], RZ ;  /* 0x00005e001d10ea10 */ /* 0x008fc60007f9e0ff */
[----:B------:R1:W5:Y:S01]  /*0dd0*/  @!P5 LDG.E R57, [R20.64] ;  /* 0x000000081439d981 */ /* 0x000362000c1e1900 */
[----:B----4-:R-:W-:-:S03]  /*0de0*/  @!P2 IADD3 R24, P5, R33, c[0x0][0x180], RZ ;  /* 0x000060002118aa10 */ /* 0x010fc60007fbe0ff */
[----:B------:R3:W5:Y:S04]  /*0df0*/  @!P3 LDG.E R59, [R26.64] ;  /* 0x000000081a3bb981 */ /* 0x000768000c1e1900 */
[----:B------:R4:W5:Y:S01]  /*0e00*/  @!P3 LDG.E R56, [R22.64] ;  /* 0x000000081638b981 */ /* 0x000962000c1e1900 */
[----:B0-----:R-:W-:Y:S02]  /*0e10*/  @!P6 IADD3 R18, P3, R29, c[0x0][0x180], RZ ;  /* 0x000060001d12ea10 */ /* 0x001fe40007f7e0ff */
[----:B-1----:R-:W-:Y:S01]  /*0e20*/  @!P2 IADD3 R20, P0, R33, c[0x0][0x178], RZ ;  /* 0x00005e002114aa10 */ /* 0x002fe20007f1e0ff */
[----:B------:R-:W-:Y:S01]  /*0e30*/  CS2R R54, SRZ ;  /* 0x0000000000367805 */ /* 0x000fe2000001ff00 */
[----:B------:R-:W-:Y:S01]  /*0e40*/  CS2R R52, SRZ ;  /* 0x0000000000347805 */ /* 0x000fe2000001ff00 */
[----:B------:R-:W-:-:S02]  /*0e50*/  @!P2 IADD3.X R25, R34, c[0x0][0x184], RZ, P5, !PT ;  /* 0x000061002219aa10 */ /* 0x000fc40002ffe4ff */
[----:B------:R-:W-:Y:S02]  /*0e60*/  @!P2 IADD3.X R21, R34, c[0x0][0x17c], RZ, P0, !PT ;  /* 0x00005f002215aa10 */ /* 0x000fe400007fe4ff */
[C---:B------:R-:W-:Y:S01]  /*0e70*/  @!P6 IADD3.X R19, R32.reuse, c[0x0][0x184], RZ, P3, !PT ;  /* 0x000061002013ea10 */ /* 0x040fe20001ffe4ff */
[----:B------:R3:W5:Y:S01]  /*0e80*/  @!P2 LDG.E R54, [R24.64] ;  /* 0x000000081836a981 */ /* 0x000762000c1e1900 */
[----:B------:R-:W-:-:S03]  /*0e90*/  @!P6 IADD3.X R17, R32, c[0x0][0x17c], RZ, P4, !PT ;  /* 0x00005f002011ea10 */ /* 0x000fc600027fe4ff */
[----:B------:R3:W5:Y:S04]  /*0ea0*/  @!P2 LDG.E R53, [R20.64] ;  /* 0x000000081435a981 */ /* 0x000768000c1e1900 */
[----:B------:R3:W5:Y:S04]  /*0eb0*/  @!P6 LDG.E R55, [R18.64] ;  /* 0x000000081237e981 */ /* 0x000768000c1e1900 */
[----:B------:R3:W5:Y:S01]  /*0ec0*/  @!P6 LDG.E R52, [R16.64] ;  /* 0x000000081034e981 */ /* 0x000762000c1e1900 */
[----:B------:R-:W-:Y:S01]  /*0ed0*/  MOV R83, 0x3f800000 ;  /* 0x3f80000000537802 */ /* 0x000fe20000000f00 */
[----:B------:R-:W-:Y:S01]  /*0ee0*/  BSSY B0, `(.L_x_302) ;  /* 0x0000019000007945 */ /* 0x000fe20003800000 */
[----:B------:R-:W-:Y:S01]  /*0ef0*/  MOV R82, RZ ;  /* 0x000000ff00527202 */ /* 0x000fe20000000f00 */
[----:B------:R-:W-:Y:S01]  /*0f00*/  CS2R R80, SRZ ;  /* 0x0000000000507805 */ /* 0x000fe2000001ff00 */
[----:B--2---:R-:W-:-:S05]  /*0f10*/  FFMA.FTZ R15, -R14, R14, R15 ;  /* 0x0000000e0e0f7223 */ /* 0x004fca000001010f */
[----:B------:R-:W-:-:S13]  /*0f20*/  FSETP.GTU.FTZ.AND P0, PT, R15, RZ, PT ;  /* 0x000000ff0f00720b */ /* 0x000fda0003f1c000 */
[----:B----4-:R-:W-:-:S04]  /*0f30*/  @P0 FADD.FTZ R22, R15, c[0x0][0x1a0] ;  /* 0x000068000f160621 */ /* 0x010fc80000010000 */
[----:B------:R3:W0:Y:S01]  /*0f40*/  @P0 MUFU.RSQ R83, R22 ;  /* 0x0000001600530308 */ /* 0x0006220000001400 */
[----:B------:R-:W-:Y:S02]  /*0f50*/  ISETP.GT.U32.AND P0, PT, R78, 0x27f, PT ;  /* 0x0000027f4e00780c */ /* 0x000fe40003f04070 */
[----:B------:R-:W-:-:S11]  /*0f60*/  MOV R15, RZ ;  /* 0x000000ff000f7202 */ /* 0x000fd60000000f00 */
[----:B------:R-:W-:Y:S05]  /*0f70*/  @P0 BRA `(.L_x_303) ;  /* 0x000000f000000947 */ /* 0x000fea0003800000 */
[----:B---3--:R-:W-:Y:S01]  /*0f80*/  ISETP.NE.AND P0, PT, RZ, UR7, PT ;  /* 0x00000007ff007c0c */ /* 0x008fe2000bf05270 */
        /* <DEDUP_REMOVED lines=14> */
.L_x_303:
[----:B---3--:R-:W-:Y:S05]  /*1070*/  BSYNC B0 ;  /* 0x0000000000007941 */ /* 0x008fea0003800000 */
.L_x_302:
        /* <DEDUP_REMOVED lines=10> */
[-C--:B0-----:R-:W-:Y:S01]  /*1120*/  FMUL.FTZ R27, R16, R83.reuse ;  /* 0x00000053101b7220 */ /* 0x081fe20000410000 */
        /* <DEDUP_REMOVED lines=22> */
.L_x_304:
        /* <DEDUP_REMOVED lines=26> */
.L_x_305:
        /* <DEDUP_REMOVED lines=33> */
.L_x_306:
[----:B------:R-:W-:Y:S01]  /*1640*/  FFMA.FTZ R17, R24, R16, R17 ;  /* 0x0000001018117223 */ /* 0x000fe20000010011 */
[----:B------:R-:W-:Y:S01]  /*1650*/  PRMT R35, RZ, 0x7610, R63 ;  /* 0x00007610ff237816 */ /* 0x000fe2000000003f */
[----:B------:R-:W-:Y:S01]  /*1660*/  FMUL.FTZ R32, R23, R82 ;  /* 0x0000005217207220 */ /* 0x000fe20000410000 */
[----:B------:R-:W-:Y:S01]  /*1670*/  PRMT R18, RZ, 0x7610, R60 ;  /* 0x00007610ff127816 */ /* 0x000fe2000000003c */
[----:B------:R-:W-:Y:S02]  /*1680*/  FADD.FTZ R19, R16, R19 ;  /* 0x0000001310137221 */ /* 0x000fe40000010000 */
[----:B------:R-:W-:Y:S01]  /*1690*/  FFMA.FTZ R33, R21, R32, R17 ;  /* 0x0000002015217223 */ /* 0x000fe20000010011 */
[----:B------:R-:W-:Y:S01]  /*16a0*/  PRMT R17, RZ, 0x5410, R63 ;  /* 0x00005410ff117816 */ /* 0x000fe2000000003f */
[----:B------:R-:W-:-:S02]  /*16b0*/  FADD.FTZ R34, -R14, R35 ;  /* 0x000000230e227221 */ /* 0x000fc40000010100 */
[----:B------:R-:W-:Y:S01]  /*16c0*/  FADD.FTZ R32, R19, R32 ;  /* 0x0000002013207221 */ /* 0x000fe20000010000 */
[----:B------:R-:W-:Y:S01]  /*16d0*/  PRMT R19, RZ, 0x5410, R60 ;  /* 0x00005410ff137816 */ /* 0x000fe2000000003c */
        /* <DEDUP_REMOVED lines=23> */
.L_x_307:
        /* <DEDUP_REMOVED lines=33> */
.L_x_308:
[----:B------:R-:W-:Y:S01]  /*1a60*/  FFMA.FTZ R37, R16, R39, R37 ;  /* 0x0000002710257223 */ /* 0x000fe20000010025 */
[----:B------:R-:W-:Y:S01]  /*1a70*/  PRMT R43, RZ, 0x7610, R59 ;  /* 0x00007610ff2b7816 */ /* 0x000fe2000000003b */
[----:B------:R-:W-:Y:S02]  /*1a80*/  FMUL.FTZ R40, R35, R82 ;  /* 0x0000005223287220 */ /* 0x000fe40000410000 */
[----:B------:R-:W-:Y:S01]  /*1a90*/  FADD.FTZ R39, R39, R36 ;  /* 0x0000002427277221 */ /* 0x000fe20000010000 */
[----:B------:R-:W-:Y:S01]  /*1aa0*/  PRMT R36, RZ, 0x7610, R56 ;  /* 0x00007610ff247816 */ /* 0x000fe20000000038 */
        /* <DEDUP_REMOVED lines=28> */
.L_x_309:
[----:B------:R-:W-:Y:S02]  /*1c70*/  FFMA.FTZ R42, R32, R43, R41 ;  /* 0x0000002b202a7223 */ /* 0x000fe40000010029 */
[----:B------:R-:W-:Y:S02]  /*1c80*/  FMUL.FTZ R41, R39, R82 ;  /* 0x0000005227297220 */ /* 0x000fe40000410000 */
[----:B------:R-:W-:Y:S01]  /*1c90*/  FADD.FTZ R46, R43, R40 ;  /* 0x000000282b2e7221 */ /* 0x000fe20000010000 */
[----:B------:R-:W-:Y:S01]  /*1ca0*/  PRMT R43, RZ, 0x7610, R54 ;  /* 0x00007610ff2b7816 */ /* 0x000fe20000000036 */
[----:B------:R-:W-:Y:S02]  /*1cb0*/  FMUL.FTZ R44, R36, R15 ;  /* 0x0000000f242c7220 */ /* 0x000fe40000410000 */
[----:B------:R-:W-:Y:S02]  /*1cc0*/  FFMA.FTZ R40, R38, R41, R42 ;  /* 0x0000002926287223 */ /* 0x000fe4000001002a */
[----:B------:R-:W-:-:S02]  /*1cd0*/  FADD.FTZ R41, R46, R41 ;  /* 0x000000292e297221 */ /* 0x000fc40000010000 */
[----:B------:R-:W-:Y:S01]  /*1ce0*/  FFMA.FTZ R45, R37, R44, R40 ;  /* 0x0000002c252d7223 */ /* 0x000fe20000010028 */
[----:B------:R-:W-:Y:S01]  /*1cf0*/  PRMT R40, RZ, 0x7610, R53 ;  /* 0x00007610ff287816 */ /* 0x000fe20000000035 */
[----:B------:R-:W-:Y:S01]  /*1d00*/  FADD.FTZ R44, R44, R41 ;  /* 0x000000292c2c7221 */ /* 0x000fe20000010000 */
[----:B------:R-:W-:Y:S01]  /*1d10*/  PRMT R41, RZ, 0x5410, R54 ;  /* 0x00005410ff297816 */ /* 0x000fe20000000036 */
[----:B------:R-:W-:Y:S01]  /*1d20*/  FADD.FTZ R46, -R14, R43 ;  /* 0x0000002b0e2e7221 */ /* 0x000fe20000010100 */
[----:B------:R-:W-:-:S03]  /*1d30*/  PRMT R43, RZ, 0x5410, R53 ;  /* 0x00005410ff2b7816 */ /* 0x000fc60000000035 */
[----:B------:R-:W-:Y:S02]  /*1d40*/  FADD.FTZ R42, -R14, R41 ;  /* 0x000000290e2a7221 */ /* 0x000fe40000010100 */
        /* <DEDUP_REMOVED lines=20> */
[----:B------:R-:W-:-:S04]  /*1e90*/  FMUL.FTZ R43, R43, R46 ;  /* 0x0000002e2b2b7220 */ /* 0x000fc80000410000 */
.L_x_310:
[----:B------:R-:W-:Y:S01]  /*1ea0*/  FMUL.FTZ R47, R43, R82 ;  /* 0x000000522b2f7220 */ /* 0x000fe20000410000 */
[----:B------:R-:W-:-:S03]  /*1eb0*/  PRMT R84, RZ, 0x7610, R52 ;  /* 0x00007610ff547816 */ /* 0x000fc60000000034 */
[----:B------:R-:W-:Y:S01]  /*1ec0*/  FFMA.FTZ R46, R42, R47, R45 ;  /* 0x0000002f2a2e7223 */ /* 0x000fe2000001002d */
[----:B------:R-:W-:Y:S01]  /*1ed0*/  PRMT R45, RZ, 0x5410, R55 ;  /* 0x00005410ff2d7816 */ /* 0x000fe20000000037 */
[----:B------:R-:W-:Y:S02]  /*1ee0*/  FADD.FTZ R47, R44, R47 ;  /* 0x0000002f2c2f7221 */ /* 0x000fe40000010000 */
[----:B------:R-:W-:-:S04]  /*1ef0*/  FMUL.FTZ R44, R40, R15 ;  /* 0x0000000f282c7220 */ /* 0x000fc80000410000 */
[----:B------:R-:W-:Y:S02]  /*1f00*/  FFMA.FTZ R49, R41, R44, R46 ;  /* 0x0000002c29317223 */ /* 0x000fe4000001002e */
[----:B------:R-:W-:Y:S01]  /*1f10*/  FADD.FTZ R46, R44, R47 ;  /* 0x0000002f2c2e7221 */ /* 0x000fe20000010000 */
[----:B------:R-:W-:Y:S01]  /*1f20*/  PRMT R47, RZ, 0x5410, R52 ;  /* 0x00005410ff2f7816 */ /* 0x000fe20000000034 */
[----:B------:R-:W-:Y:S01]  /*1f30*/  FADD.FTZ R44, -R14, R45 ;  /* 0x0000002d0e2c7221 */ /* 0x000fe20000010100 */
[----:B------:R-:W-:-:S03]  /*1f40*/  PRMT R45, RZ, 0x7610, R55 ;  /* 0x00007610ff2d7816 */ /* 0x000fc60000000037 */
[----:B------:R-:W-:Y:S02]  /*1f50*/  FMUL.FTZ R44, R44, R83 ;  /* 0x000000532c2c7220 */ /* 0x000fe40000410000 */
[----:B------:R-:W-:-:S04]  /*1f60*/  FADD.FTZ R48, -R14, R45 ;  /* 0x0000002d0e307221 */ /* 0x000fc80000010100 */
[----:B------:R-:W-:Y:S01]  /*1f70*/  FMUL.FTZ R45, R48, R83 ;  /* 0x00000053302d7220 */ /* 0x000fe20000410000 */
        /* <DEDUP_REMOVED lines=19> */
.L_x_311:
[----:B------:R-:W-:Y:S01]  /*20b0*/  FMUL.FTZ R87, R47, R82 ;  /* 0x000000522f577220 */ /* 0x000fe20000410000 */
[C---:B------:R-:W-:Y:S01]  /*20c0*/  ISETP.GT.AND P0, PT, R50.reuse, 0x1e, PT ;  /* 0x0000001e3200780c */ /* 0x040fe20003f04270 */
[----:B------:R-:W-:Y:S01]  /*20d0*/  FFMA.FTZ R86, R27, R31, RZ ;  /* 0x0000001f1b567223 */ /* 0x000fe200000100ff */
[----:B------:R-:W-:Y:S01]  /*20e0*/  ISETP.GT.AND P2, PT, R50, 0xf, PT ;  /* 0x0000000f3200780c */ /* 0x000fe20003f44270 */
[----:B------:R-:W-:Y:S01]  /*20f0*/  FFMA.FTZ R48, R44, R87, R49 ;  /* 0x000000572c307223 */ /* 0x000fe20000010031 */
[----:B------:R-:W-:Y:S01]  /*2100*/  ISETP.NE.AND P3, PT, R50, RZ, PT ;  /* 0x000000ff3200720c */ /* 0x000fe20003f65270 */
[----:B------:R-:W-:Y:S01]  /*2110*/  FMUL.FTZ R49, R84, R15 ;  /* 0x0000000f54317220 */ /* 0x000fe20000410000 */
[----:B------:R-:W-:Y:S01]  /*2120*/  BSSY B0, `(.L_x_312) ;  /* 0x0000072000007945 */ /* 0x000fe20003800000 */
[----:B------:R-:W-:Y:S01]  /*2130*/  FADD.FTZ R46, R46, R87 ;  /* 0x000000572e2e7221 */ /* 0x000fe20000010000 */
[----:B------:R-:W-:Y:S01]  /*2140*/  ISETP.GT.U32.AND P4, PT, R78, 0x13, PT ;  /* 0x000000134e00780c */ /* 0x000fe20003f84070 */
[----:B------:R-:W-:-:S02]  /*2150*/  FFMA.FTZ R48, R45, R49, R48 ;  /* 0x000000312d307223 */ /* 0x000fc40000010030 */
[----:B------:R-:W-:Y:S02]  /*2160*/  FADD.FTZ R49, R49, R46 ;  /* 0x0000002e31317221 */ /* 0x000fe40000010000 */
[----:B------:R-:W-:Y:S01]  /*2170*/  FFMA.FTZ R27, R26, R30, RZ ;  /* 0x0000001e1a1b7223 */ /* 0x000fe200000100ff */
[----:B------:R-:W0:Y:S01]  /*2180*/  SHFL.DOWN PT, R87, R48, 0x1, 0x1f ;  /* 0x08201f0030577f89 */ /* 0x000e2200000e0000 */
[----:B------:R-:W-:Y:S02]  /*2190*/  FFMA.FTZ R26, R25, R29, R86 ;  /* 0x0000001d191a7223 */ /* 0x000fe40000010056 */
[----:B------:R-:W-:Y:S01]  /*21a0*/  FFMA.FTZ R25, R24, R28, R27 ;  /* 0x0000001c18197223 */ /* 0x000fe2000001001b */
[----:B------:R-:W1:Y:S01]  /*21b0*/  SHFL.DOWN PT, R46, R49, 0x1, 0x1f ;  /* 0x08201f00312e7f89 */ /* 0x000e6200000e0000 */
[----:B------:R-:W-:Y:S02]  /*21c0*/  FADD.FTZ R24, RZ, R31 ;  /* 0x0000001fff187221 */ /* 0x000fe40000010000 */
[----:B------:R-:W-:-:S02]  /*21d0*/  FADD.FTZ R27, RZ, R30 ;  /* 0x0000001eff1b7221 */ /* 0x000fc40000010000 */
[----:B------:R-:W-:Y:S02]  /*21e0*/  FADD.FTZ R24, R24, R29 ;  /* 0x0000001d18187221 */ /* 0x000fe40000010000 */
[----:B------:R-:W-:Y:S02]  /*21f0*/  FADD.FTZ R27, R27, R28 ;  /* 0x0000001c1b1b7221 */ /* 0x000fe40000010000 */
[----:B------:R-:W-:Y:S02]  /*2200*/  FFMA.FTZ R28, R21, R23, R26 ;  /* 0x00000017151c7223 */ /* 0x000fe4000001001a */
[----:B------:R-:W-:Y:S01]  /*2210*/  FADD.FTZ R26, R24, R23 ;  /* 0x00000017181a7221 */ /* 0x000fe20000010000 */
[----:B------:R-:W-:Y:S01]  /*2220*/  MOV R23, 0x2 ;  /* 0x0000000200177802 */ /* 0x000fe20000000f00 */
[----:B------:R-:W-:Y:S02]  /*2230*/  FFMA.FTZ R25, R20, R22, R25 ;  /* 0x0000001614197223 */ /* 0x000fe40000010019 */
[----:B------:R-:W-:-:S02]  /*2240*/  FADD.FTZ R27, R27, R22 ;  /* 0x000000161b1b7221 */ /* 0x000fc40000010000 */
[----:B------:R-:W-:Y:S02]  /*2250*/  FFMA.FTZ R28, R17, R19, R28 ;  /* 0x00000013111c7223 */ /* 0x000fe4000001001c */
[----:B------:R-:W-:Y:S02]  /*2260*/  FADD.FTZ R26, R26, R19 ;  /* 0x000000131a1a7221 */ /* 0x000fe40000010000 */
[----:B0-----:R-:W-:Y:S02]  /*2270*/  @!P0 FADD.FTZ R48, R48, R87 ;  /* 0x0000005730308221 */ /* 0x001fe40000010000 */
[----:B------:R-:W-:Y:S02]  /*2280*/  FFMA.FTZ R25, R16, R18, R25 ;  /* 0x0000001210197223 */ /* 0x000fe40000010019 */
[----:B-1----:R-:W-:Y:S01]  /*2290*/  @!P0 FADD.FTZ R49, R49, R46 ;  /* 0x0000002e31318221 */ /* 0x002fe20000010000 */
[----:B------:R-:W0:Y:S01]  /*22a0*/  SHFL.DOWN PT, R87, R48, 0x2, 0x1f ;  /* 0x08401f0030577f89 */ /* 0x000e2200000e0000 */
[----:B------:R-:W-:Y:S01]  /*22b0*/  ISETP.GT.AND P0, PT, R50, 0x1d, PT ;  /* 0x0000001d3200780c */ /* 0x000fe20003f04270 */
[----:B------:R-:W-:-:S02]  /*22c0*/  FADD.FTZ R27, R27, R18 ;  /* 0x000000121b1b7221 */ /* 0x000fc40000010000 */
[----:B------:R-:W1:Y:S01]  /*22d0*/  SHFL.DOWN PT, R46, R49, 0x2, 0x1f ;  /* 0x08401f00312e7f89 */ /* 0x000e6200000e0000 */
[----:B------:R-:W-:Y:S02]  /*22e0*/  FFMA.FTZ R28, R33, R35, R28 ;  /* 0x00000023211c7223 */ /* 0x000fe4000001001c */
        /* <DEDUP_REMOVED lines=8> */
[----:B------:R-:W-:Y:S02]  /*2370*/  FADD.FTZ R26, R26, R43 ;  /* 0x0000002b1a1a7221 */ /* 0x000fe40000010000 */
[----:B0-----:R-:W-:Y:S02]  /*2380*/  @!P0 FADD.FTZ R48, R48, R87 ;  /* 0x0000005730308221 */ /* 0x001fe40000010000 */
[----:B------:R-:W-:-:S02]  /*2390*/  FFMA.FTZ R25, R41, R40, R25 ;  /* 0x0000002829197223 */ /* 0x000fc40000010019 */
[----:B-1----:R-:W-:Y:S01]  /*23a0*/  @!P0 FADD.FTZ R49, R49, R46 ;  /* 0x0000002e31318221 */ /* 0x002fe20000010000 */
[----:B------:R-:W0:Y:S01]  /*23b0*/  SHFL.DOWN PT, R87, R48, 0x4, 0x1f ;  /* 0x08801f0030577f89 */ /* 0x000e2200000e0000 */
[----:B------:R-:W-:Y:S01]  /*23c0*/  ISETP.GT.AND P0, PT, R50, 0x1b, PT ;  /* 0x0000001b3200780c */ /* 0x000fe20003f04270 */
[----:B------:R-:W-:Y:S02]  /*23d0*/  FADD.FTZ R27, R27, R40 ;  /* 0x000000281b1b7221 */ /* 0x000fe40000010000 */
[----:B------:R-:W1:Y:S01]  /*23e0*/  SHFL.DOWN PT, R46, R49, 0x4, 0x1f ;  /* 0x08801f00312e7f89 */ /* 0x000e6200000e0000 */
[----:B------:R-:W-:Y:S02]  /*23f0*/  FFMA.FTZ R44, R44, R47, R28 ;  /* 0x0000002f2c2c7223 */ /* 0x000fe4000001001c */
[----:B------:R-:W-:-:S07]  /*2400*/  FFMA.FTZ R45, R45, R84, R25 ;  /* 0x000000542d2d7223 */ /* 0x000fce0000010019 */
        /* <DEDUP_REMOVED lines=8> */
[----:B------:R-:W-:Y:S01]  /*2490*/  FADD.FTZ R46, R26, R47 ;  /* 0x0000002f1a2e7221 */ /* 0x000fe20000010000 */
[----:B------:R-:W-:Y:S01]  /*24a0*/  ISETP.LE.U32.AND P0, PT, R23, c[0x0][0xc], PT ;  /* 0x0000030017007a0c */ /* 0x000fe20003f03070 */
[----:B------:R-:W-:Y:S01]  /*24b0*/  FADD.FTZ R47, R27, R84 ;  /* 0x000000541b2f7221 */ /* 0x000fe20000010000 */
[----:B------:R-:W1:Y:S04]  /*24c0*/  SHFL.DOWN PT, R24, R49, 0x10, 0x1f ;  /* 0x0a001f0031187f89 */ /* 0x000e6800000e0000 */
[----:B------:R2:W-:Y:S01]  /*24d0*/  STS.128 [R78.X16+0xd0], R44 ;  /* 0x0000d02c4e007388 */ /* 0x0005e2000000cc00 */
[----:B0-----:R-:W-:Y:S02]  /*24e0*/  @!P2 FADD.FTZ R48, R48, R21 ;  /* 0x000000153030a221 */ /* 0x001fe40000010000 */
[----:B-1----:R-:W-:Y:S01]  /*24f0*/  @!P2 FADD.FTZ R49, R49, R24 ;  /* 0x000000183131a221 */ /* 0x002fe20000010000 */
[----:B------:R-:W-:-:S04]  /*2500*/  ISETP.NE.AND P2, PT, R78, RZ, PT ;  /* 0x000000ff4e00720c */ /* 0x000fc80003f45270 */
[----:B------:R2:W-:Y:S04]  /*2510*/  @!P3 STS.64 [R0.X8+0x18], R48 ;  /* 0x000018300000b388 */ /* 0x0005e80000008a00 */
[----:B------:R-:W-:Y:S06]  /*2520*/  BAR.SYNC.DEFER_BLOCKING 0x0 ;  /* 0x0000000000007b1d */ /* 0x000fec0000010000 */
[----:B------:R-:W-:Y:S05]  /*2530*/  @P2 BRA `(.L_x_313) ;  /* 0x0000030000002947 */ /* 0x000fea0003800000 */
[----:B------:R-:W0:Y:S04]  /*2540*/  LDS.128 R16, [0x20] ;  /* 0x00002000ff107984 */ /* 0x000e280000000c00 */
[----:B------:R-:W1:Y:S04]  /*2550*/  LDS.128 R20, [0x30] ;  /* 0x00003000ff147984 */ /* 0x000e680000000c00 */
[----:B------:R-:W3:Y:S04]  /*2560*/  LDS.128 R24, [0x40] ;  /* 0x00004000ff187984 */ /* 0x000ee80000000c00 */
[----:B------:R-:W4:Y:S04]  /*2570*/  LDS.128 R28, [0x50] ;  /* 0x00005000ff1c7984 */ /* 0x000f280000000c00 */
[----:B------:R-:W5:Y:S04]  /*2580*/  LDS.128 R32, [0x60] ;  /* 0x00006000ff207984 */ /* 0x000f680000000c00 */
[----:B------:R-:W2:Y:S01]  /*2590*/  LDS.128 R36, [0x70] ;  /* 0x00007000ff247984 */ /* 0x000ea20000000c00 */
[----:B0-----:R-:W-:-:S02]  /*25a0*/  FADD.FTZ R41, R48, R16 ;  /* 0x0000001030297221 */ /* 0x001fc40000010000 */
[----:B------:R-:W-:Y:S02]  /*25b0*/  FADD.FTZ R16, R49, R17 ;  /* 0x0000001131107221 */ /* 0x000fe40000010000 */
[----:B------:R-:W-:Y:S01]  /*25c0*/  FADD.FTZ R41, R41, R18 ;  /* 0x0000001229297221 */ /* 0x000fe20000010000 */
[----:B--2---:R-:W-:Y:S01]  /*25d0*/  LDS.64 R48, [0xb0] ;  /* 0x0000b000ff307984 */ /* 0x004fe20000000a00 */
[----:B------:R-:W-:Y:S02]  /*25e0*/  FADD.FTZ R40, R16, R19 ;  /* 0x0000001310287221 */ /* 0x000fe40000010000 */
[----:B-1----:R-:W-:Y:S01]  /*25f0*/  FADD.FTZ R41, R41, R20 ;  /* 0x0000001429297221 */ /* 0x002fe20000010000 */
        /* <DEDUP_REMOVED lines=14> */
[----:B-----5:R-:W-:Y:S02]  /*26e0*/  FADD.FTZ R41, R41, R32 ;  /* 0x0000002029297221 */ /* 0x020fe40000010000 */
        /* <DEDUP_REMOVED lines=19> */
[----:B------:R-:W-:Y:S02]  /*2820*/  FADD.FTZ R48, R41, R48 ;  /* 0x0000003029307221 */ /* 0x000fe40000010000 */
[----:B------:R-:W-:-:S02]  /*2830*/  FADD.FTZ R49, R40, R49 ;  /* 0x0000003128317221 */ /* 0x000fc40000010000 */
.L_x_313:
[----:B------:R-:W-:Y:S05]  /*2840*/  BSYNC B0 ;  /* 0x0000000000007941 */ /* 0x000fea0003800000 */
.L_x_312:
[----:B------:R-:W-:Y:S01]  /*2850*/  BAR.SYNC.DEFER_BLOCKING 0x0 ;  /* 0x0000000000007b1d */ /* 0x000fe20000010000 */
[----:B------:R-:W-:Y:S01]  /*2860*/  HFMA2.MMA R84, -RZ, RZ, 0, 2.384185791015625e-07 ;  /* 0x00000004ff547435 */ /* 0x000fe200000001ff */
[----:B------:R-:W-:-:S04]  /*2870*/  SHF.L.U32 R86, R78, 0x4, RZ ;  /* 0x000000044e567819 */ /* 0x000fc800000006ff */
[----:B------:R-:W-:Y:S01]  /*2880*/  BSSY B0, `(.L_x_314) ;  /* 0x000009d000007945 */ /* 0x000fe20003800000 */
[----:B------:R-:W-:Y:S05]  /*2890*/  @P4 BRA `(.L_x_315) ;  /* 0x000009b000004947 */ /* 0x000fea0003800000 */
[----:B------:R-:W0:Y:S04]  /*28a0*/  LDS.128 R32, [R86+0x210] ;  /* 0x0002100056207984 */ /* 0x000e280000000c00 */
[----:B------:R-:W1:Y:S04]  /*28b0*/  LDS.128 R24, [R86+0x350] ;  /* 0x0003500056187984 */ /* 0x000e680000000c00 */
[----:B------:R-:W3:Y:S04]  /*28c0*/  LDS.128 R16, [R86+0x490] ;  /* 0x0004900056107984 */ /* 0x000ee80000000c00 */
[----:B------:R-:W4:Y:S04]  /*28d0*/  LDS.128 R20, [R86+0x5d0] ;  /* 0x0005d00056147984 */ /* 0x000f280000000c00 */
[----:B------:R-:W5:Y:S04]  /*28e0*/  LDS.128 R28, [R86+0x710] ;  /* 0x00071000561c7984 */ /* 0x000f680000000c00 */
[----:B------:R-:W2:Y:S01]  /*28f0*/  LDS.128 R40, [R86+0x850] ;  /* 0x0008500056287984 */ /* 0x000ea20000000c00 */
[----:B0-----:R-:W-:-:S02]  /*2900*/  FADD.FTZ R37, R44, R32 ;  /* 0x000000202c257221 */ /* 0x001fc40000010000 */
[----:B------:R-:W-:Y:S02]  /*2910*/  FADD.FTZ R32, R45, R33 ;  /* 0x000000212d207221 */ /* 0x000fe40000010000 */
[----:B------:R-:W-:Y:S02]  /*2920*/  FADD.FTZ R33, R46, R34 ;  /* 0x000000222e217221 */ /* 0x000fe40000010000 */
[----:B------:R-:W-:Y:S02]  /*2930*/  FADD.FTZ R34, R47, R35 ;  /* 0x000000232f227221 */ /* 0x000fe40000010000 */
[----:B-12---:R-:W-:Y:S02]  /*2940*/  FADD.FTZ R45, R37, R24 ;  /* 0x00000018252d7221 */ /* 0x006fe40000010000 */
[----:B------:R-:W0:Y:S01]  /*2950*/  LDS.128 R36, [R86+0x990] ;  /* 0x0009900056247984 */ /* 0x000e220000000c00 */
[----:B------:R-:W-:Y:S02]  /*2960*/  FADD.FTZ R24, R34, R27 ;  /* 0x0000001b22187221 */ /* 0x000fe40000010000 */
[----:B------:R-:W-:-:S02]  /*2970*/  FADD.FTZ R44, R32, R25 ;  /* 0x00000019202c7221 */ /* 0x000fc40000010000 */
[----:B------:R-:W-:Y:S02]  /*2980*/  FADD.FTZ R47, R33, R26 ;  /* 0x0000001a212f7221 */ /* 0x000fe40000010000 */
[----:B------:R-:W1:Y:S01]  /*2990*/  LDS.128 R32, [R86+0xad0] ;  /* 0x000ad00056207984 */ /* 0x000e620000000c00 */
[----:B---3--:R-:W-:Y:S02]  /*29a0*/  FADD.FTZ R46, R24, R19 ;  /* 0x00000013182e7221 */ /* 0x008fe40000010000 */
[----:B------:R-:W-:Y:S01]  /*29b0*/  FADD.FTZ R45, R45, R16 ;  /* 0x000000102d2d7221 */ /* 0x000fe20000010000 */
[----:B------:R-:W2:Y:S01]  /*29c0*/  LDS.128 R24, [R86+0xc10] ;  /* 0x000c100056187984 */ /* 0x000ea20000000c00 */
[----:B------:R-:W-:Y:S02]  /*29d0*/  FADD.FTZ R44, R44, R17 ;  /* 0x000000112c2c7221 */ /* 0x000fe40000010000 */
[----:B------:R-:W-:Y:S02]  /*29e0*/  FADD.FTZ R47, R47, R18 ;  /* 0x000000122f2f7221 */ /* 0x000fe40000010000 */
[----:B------:R-:W3:Y:S01]  /*29f0*/  LDS.128 R16, [R86+0xd50] ;  /* 0x000d500056107984 */ /* 0x000ee20000000c00 */
[----:B----4-:R-:W-:-:S02]  /*2a00*/  FADD.FTZ R45, R45, R20 ;  /* 0x000000142d2d7221 */ /* 0x010fc40000010000 */
[----:B------:R-:W-:Y:S02]  /*2a10*/  FADD.FTZ R44, R44, R21 ;  /* 0x000000152c2c7221 */ /* 0x000fe40000010000 */
[----:B------:R-:W-:Y:S02]  /*2a20*/  FADD.FTZ R47, R47, R22 ;  /* 0x000000162f2f7221 */ /* 0x000fe40000010000 */
[----:B------:R-:W-:Y:S02]  /*2a30*/  FADD.FTZ R46, R46, R23 ;  /* 0x000000172e2e7221 */ /* 0x000fe40000010000 */
[----:B-----5:R-:W-:Y:S01]  /*2a40*/  FADD.FTZ R45, R45, R28 ;  /* 0x0000001c2d2d7221 */ /* 0x020fe20000010000 */
[----:B------:R-:W4:Y:S01]  /*2a50*/  LDS.128 R20, [R86+0xe90] ;  /* 0x000e900056147984 */ /* 0x000f220000000c00 */
[----:B------:R-:W-:Y:S02]  /*2a60*/  FADD.FTZ R44, R44, R29 ;  /* 0x0000001d2c2c7221 */ /* 0x000fe40000010000 */
[----:B------:R-:W-:-:S02]  /*2a70*/  FADD.FTZ R47, R47, R30 ;  /* 0x0000001e2f2f7221 */ /* 0x000fc40000010000 */
[----:B------:R-:W-:Y:S02]  /*2a80*/  FADD.FTZ R46, R46, R31 ;  /* 0x0000001f2e2e7221 */ /* 0x000fe40000010000 */
[----:B------:R-:W-:Y:S01]  /*2a90*/  FADD.FTZ R45, R45, R40 ;  /* 0x000000282d2d7221 */ /* 0x000fe20000010000 */
[----:B------:R-:W5:Y:S01]  /*2aa0*/  LDS.128 R28, [R86+0xfd0] ;  /* 0x000fd000561c7984 */ /* 0x000f620000000c00 */
[----:B------:R-:W-:Y:S02]  /*2ab0*/  FADD.FTZ R44, R44, R41 ;  /* 0x000000292c2c7221 */ /* 0x000fe40000010000 */
[----:B------:R-:W-:Y:S02]  /*2ac0*/  FADD.FTZ R47, R47, R42 ;  /* 0x0000002a2f2f7221 */ /* 0x000fe40000010000 */
[----:B------:R-:W-:Y:S02]  /*2ad0*/  FADD.FTZ R46, R46, R43 ;  /* 0x0000002b2e2e7221 */ /* 0x000fe40000010000 */
[----:B0-----:R-:W-:Y:S01]  /*2ae0*/  FADD.FTZ R45, R45, R36 ;  /* 0x000000242d2d7221 */ /* 0x001fe20000010000 */
[----:B------:R-:W0:Y:S01]  /*2af0*/  LDS.128 R40, [R86+0x1110] ;  /* 0x0011100056287984 */ /* 0x000e220000000c00 */
[----:B------:R-:W-:-:S02]  /*2b00*/  FADD.FTZ R44, R44, R37 ;  /* 0x000000252c2c7221 */ /* 0x000fc40000010000 */
[----:B------:R-:W-:Y:S02]  /*2b10*/  FADD.FTZ R47, R47, R38 ;  /* 0x000000262f2f7221 */ /* 0x000fe40000010000 */
[----:B------:R-:W-:Y:S02]  /*2b20*/  FADD.FTZ R46, R46, R39 ;  /* 0x000000272e2e7221 */ /* 0x000fe40000010000 */
[----:B-1----:R-:W-:Y:S01]  /*2b30*/  FADD.FTZ R45, R45, R32 ;  /* 0x000000202d2d7221 */ /* 0x002fe20000010000 */
[----:B------:R-:W1:Y:S01]  /*2b40*/  LDS.128 R36, [R86+0x1250] ;  /* 0x0012500056247984 */ /* 0x000e620000000c00 */
[----:B------:R-:W-:Y:S02]  /*2b50*/  FADD.FTZ R44, R44, R33 ;  /* 0x000000212c2c7221 */ /* 0x000fe40000010000 */
[----:B------:R-:W-:Y:S02]  /*2b60*/  FADD.FTZ R47, R47, R34 ;  /* 0x000000222f2f7221 */ /* 0x000fe40000010000 */
[----:B------:R-:W-:-:S02]  /*2b70*/  FADD.FTZ R46, R46, R35 ;  /* 0x000000232e2e7221 */ /* 0x000fc40000010000 */
[----:B--2---:R-:W-:Y:S01]  /*2b80*/  FADD.FTZ R45, R45, R24 ;  /* 0x000000182d2d7221 */ /* 0x004fe20000010000 */
[----:B------:R-:W-:Y:S01]  /*2b90*/  LDS.128 R32, [R86+0x14d0] ;  /* 0x0014d00056207984 */ /* 0x000fe20000000c00 */
[----:B------:R-:W-:Y:S02]  /*2ba0*/  FADD.FTZ R44, R44, R25 ;  /* 0x000000192c2c7221 */ /* 0x000fe40000010000 */
[----:B------:R-:W-:Y:S02]  /*2bb0*/  FADD.FTZ R47, R47, R26 ;  /* 0x0000001a2f2f7221 */ /* 0x000fe40000010000 */
[----:B------:R-:W-:Y:S02]  /*2bc0*/  FADD.FTZ R46, R46, R27 ;  /* 0x0000001b2e2e7221 */ /* 0x000fe40000010000 */
[----:B------:R-:W2:Y:S01]  /*2bd0*/  LDS.128 R24, [R86+0x1390] ;  /* 0x0013900056187984 */ /* 0x000ea20000000c00 */
[----:B---3--:R-:W-:Y:S02]  /*2be0*/  FADD.FTZ R45, R45, R16 ;  /* 0x000000102d2d7221 */ /* 0x008fe40000010000 */
[----:B------:R-:W-:-:S02]  /*2bf0*/  FADD.FTZ R44, R44, R17 ;  /* 0x000000112c2c7221 */ /* 0x000fc40000010000 */
[----:B------:R-:W-:Y:S02]  /*2c00*/  FADD.FTZ R47, R47, R18 ;  /* 0x000000122f2f7221 */ /* 0x000fe40000010000 */
[----:B------:R-:W-:Y:S02]  /*2c10*/  FADD.FTZ R46, R46, R19 ;  /* 0x000000132e2e7221 */ /* 0x000fe40000010000 */
[----:B------:R-:W3:Y:S01]  /*2c20*/  LDS.128 R16, [R86+0x1610] ;  /* 0x0016100056107984 */ /* 0x000ee20000000c00 */
[----:B----4-:R-:W-:Y:S02]  /*2c30*/  FADD.FTZ R45, R45, R20 ;  /* 0x000000142d2d7221 */ /* 0x010fe40000010000 */
[----:B------:R-:W-:Y:S02]  /*2c40*/  FADD.FTZ R44, R44, R21 ;  /* 0x000000152c2c7221 */ /* 0x000fe40000010000 */
[----:B------:R-:W-:Y:S02]  /*2c50*/  FADD.FTZ R47, R47, R22 ;  /* 0x000000162f2f7221 */ /* 0x000fe40000010000 */
[----:B------:R-:W-:-:S02]  /*2c60*/  FADD.FTZ R46, R46, R23 ;  /* 0x000000172e2e7221 */ /* 0x000fc40000010000 */
[----:B-----5:R-:W-:Y:S01]  /*2c70*/  FADD.FTZ R45, R45, R28 ;  /* 0x0000001c2d2d7221 */ /* 0x020fe20000010000 */
[----:B------:R-:W4:Y:S01]  /*2c80*/  LDS.128 R20, [R86+0x1750] ;  /* 0x0017500056147984 */ /* 0x000f220000000c00 */
        /* <DEDUP_REMOVED lines=19> */
[----:B------:R-:W-:Y:S02]  /*2dc0*/  FADD.FTZ R45, R45, R32 ;  /* 0x000000202d2d7221 */ /* 0x000fe40000010000 */
[----:B------:R-:W-:-:S02]  /*2dd0*/  FADD.FTZ R44, R44, R33 ;  /* 0x000000212c2c7221 */ /* 0x000fc40000010000 */
[----:B------:R-:W-:Y:S02]  /*2de0*/  FADD.FTZ R47, R47, R34 ;  /* 0x000000222f2f7221 */ /* 0x000fe40000010000 */
[----:B------:R-:W-:Y:S02]  /*2df0*/  FADD.FTZ R46, R46, R35 ;  /* 0x000000232e2e7221 */ /* 0x000fe40000010000 */
[----:B------:R-:W5:Y:S01]  /*2e00*/  LDS.128 R32, [R86+0x1c50] ;  /* 0x001c500056207984 */ /* 0x000f620000000c00 */
[----:B---3--:R-:W-:Y:S02]  /*2e10*/  FADD.FTZ R45, R45, R16 ;  /* 0x000000102d2d7221 */ /* 0x008fe40000010000 */
[----:B------:R-:W-:Y:S02]  /*2e20*/  FADD.FTZ R44, R44, R17 ;  /* 0x000000112c2c7221 */ /* 0x000fe40000010000 */
[----:B------:R-:W-:Y:S02]  /*2e30*/  FADD.FTZ R47, R47, R18 ;  /* 0x000000122f2f7221 */ /* 0x000fe40000010000 */
[----:B------:R-:W-:-:S02]  /*2e40*/  FADD.FTZ R46, R46, R19 ;  /* 0x000000132e2e7221 */ /* 0x000fc40000010000 */
[----:B------:R-:W3:Y:S01]  /*2e50*/  LDS.128 R16, [R86+0x1ed0] ;  /* 0x001ed00056107984 */ /* 0x000ee20000000c00 */
[----:B----4-:R-:W-:Y:S02]  /*2e60*/  FADD.FTZ R45, R45, R20 ;  /* 0x000000142d2d7221 */ /* 0x010fe40000010000 */
        /* <DEDUP_REMOVED lines=9> */
[----:B------:R-:W-:Y:S01]  /*2f00*/  LDS.128 R28, [R86+0x2290] ;  /* 0x00229000561c7984 */ /* 0x000fe20000000c00 */
        /* <DEDUP_REMOVED lines=8> */
[----:B------:R-:W1:Y:S01]  /*2f90*/  LDS.128 R24, [R86+0x2150] ;  /* 0x0021500056187984 */ /* 0x000e620000000c00 */
[----:B-----5:R-:W-:Y:S02]  /*2fa0*/  FADD.FTZ R45, R45, R32 ;  /* 0x000000202d2d7221 */ /* 0x020fe40000010000 */
[----:B------:R-:W-:-:S02]  /*2fb0*/  FADD.FTZ R44, R44, R33 ;  /* 0x000000212c2c7221 */ /* 0x000fc40000010000 */
[----:B------:R-:W-:Y:S02]  /*2fc0*/  FADD.FTZ R47, R47, R34 ;  /* 0x000000222f2f7221 */ /* 0x000fe40000010000 */
[----:B------:R-:W-:Y:S02]  /*2fd0*/  FADD.FTZ R46, R46, R35 ;  /* 0x000000232e2e7221 */ /* 0x000fe40000010000 */
[----:B------:R-:W2:Y:S01]  /*2fe0*/  LDS.128 R32, [R86+0x23d0] ;  /* 0x0023d00056207984 */ /* 0x000ea20000000c00 */
[----:B------:R-:W-:Y:S02]  /*2ff0*/  FADD.FTZ R45, R45, R36 ;  /* 0x000000242d2d7221 */ /* 0x000fe40000010000 */
[----:B------:R-:W-:Y:S02]  /*3000*/  FADD.FTZ R44, R44, R37 ;  /* 0x000000252c2c7221 */ /* 0x000fe40000010000 */
[----:B------:R-:W-:Y:S02]  /*3010*/  FADD.FTZ R47, R47, R38 ;  /* 0x000000262f2f7221 */ /* 0x000fe40000010000 */
[----:B------:R-:W-:-:S02]  /*3020*/  FADD.FTZ R92, R46, R39 ;  /* 0x000000272e5c7221 */ /* 0x000fc40000010000 */
[----:B------:R-:W4:Y:S01]  /*3030*/  LDS.128 R36, [R86+0x2510] ;  /* 0x0025100056247984 */ /* 0x000f220000000c00 */
[----:B---3--:R-:W-:Y:S02]  /*3040*/  FADD.FTZ R87, R45, R16 ;  /* 0x000000102d577221 */ /* 0x008fe40000010000 */
[----:B------:R-:W-:Y:S02]  /*3050*/  FADD.FTZ R16, R44, R17 ;  /* 0x000000112c107221 */ /* 0x000fe40000010000 */
[----:B------:R-:W-:Y:S02]  /*3060*/  FADD.FTZ R17, R47, R18 ;  /* 0x000000122f117221 */ /* 0x000fe40000010000 */
[----:B------:R-:W3:Y:S01]  /*3070*/  LDS.128 R44, [R86+0x2790] ;  /* 0x00279000562c7984 */ /* 0x000ee20000000c00 */
[----:B------:R-:W-:Y:S02]  /*3080*/  FADD.FTZ R92, R92, R19 ;  /* 0x000000135c5c7221 */ /* 0x000fe40000010000 */
[----:B0-----:R-:W-:-:S02]  /*3090*/  FADD.FTZ R87, R87, R20 ;  /* 0x0000001457577221 */ /* 0x001fc40000010000 */
[----:B------:R-:W-:Y:S02]  /*30a0*/  FADD.FTZ R16, R16, R21 ;  /* 0x0000001510107221 */ /* 0x000fe40000010000 */
[----:B------:R-:W-:Y:S02]  /*30b0*/  FADD.FTZ R17, R17, R22 ;  /* 0x0000001611117221 */ /* 0x000fe40000010000 */
[----:B------:R-:W-:Y:S02]  /*30c0*/  FADD.FTZ R92, R92, R23 ;  /* 0x000000175c5c7221 */ /* 0x000fe40000010000 */
[----:B-1----:R-:W-:Y:S02]  /*30d0*/  FADD.FTZ R87, R87, R24 ;  /* 0x0000001857577221 */ /* 0x002fe40000010000 */
[----:B------:R-:W-:Y:S02]  /*30e0*/  FADD.FTZ R16, R16, R25 ;  /* 0x0000001910107221 */ /* 0x000fe40000010000 */
[----:B------:R-:W-:-:S02]  /*30f0*/  FADD.FTZ R17, R17, R26 ;  /* 0x0000001a11117221 */ /* 0x000fc40000010000 */
[----:B------:R-:W-:Y:S02]  /*3100*/  FADD.FTZ R92, R92, R27 ;  /* 0x0000001b5c5c7221 */ /* 0x000fe40000010000 */
[----:B------:R-:W-:Y:S02]  /*3110*/  FADD.FTZ R87, R87, R28 ;  /* 0x0000001c57577221 */ /* 0x000fe40000010000 */
[----:B------:R-:W-:Y:S02]  /*3120*/  FADD.FTZ R16, R16, R29 ;  /* 0x0000001d10107221 */ /* 0x000fe40000010000 */
[----:B------:R-:W-:Y:S02]  /*3130*/  FADD.FTZ R17, R17, R30 ;  /* 0x0000001e11117221 */ /* 0x000fe40000010000 */
[----:B------:R-:W-:Y:S02]  /*3140*/  FADD.FTZ R92, R92, R31 ;  /* 0x0000001f5c5c7221 */ /* 0x000fe40000010000 */
[----:B--2---:R-:W-:-:S02]  /*3150*/  FADD.FTZ R87, R87, R32 ;  /* 0x0000002057577221 */ /* 0x004fc40000010000 */
[----:B------:R-:W-:Y:S02]  /*3160*/  FADD.FTZ R16, R16, R33 ;  /* 0x0000002110107221 */ /* 0x000fe40000010000 */
[----:B------:R-:W-:Y:S02]  /*3170*/  FADD.FTZ R17, R17, R34 ;  /* 0x0000002211117221 */ /* 0x000fe40000010000 */
[----:B------:R-:W-:Y:S02]  /*3180*/  FADD.FTZ R92, R92, R35 ;  /* 0x000000235c5c7221 */ /* 0x000fe40000010000 */
[----:B----4-:R-:W-:Y:S02]  /*3190*/  FADD.FTZ R87, R87, R36 ;  /* 0x0000002457577221 */ /* 0x010fe40000010000 */
[----:B------:R-:W-:Y:S02]  /*31a0*/  FADD.FTZ R16, R16, R37 ;  /* 0x0000002510107221 */ /* 0x000fe40000010000 */
[----:B------:R-:W-:-:S02]  /*31b0*/  FADD.FTZ R17, R17, R38 ;  /* 0x0000002611117221 */ /* 0x000fc40000010000 */
[----:B------:R-:W-:Y:S02]  /*31c0*/  FADD.FTZ R92, R92, R39 ;  /* 0x000000275c5c7221 */ /* 0x000fe40000010000 */
[----:B------:R-:W-:Y:S02]  /*31d0*/  FADD.FTZ R87, R87, R40 ;  /* 0x0000002857577221 */ /* 0x000fe40000010000 */
[----:B------:R-:W-:Y:S02]  /*31e0*/  FADD.FTZ R16, R16, R41 ;  /* 0x0000002910107221 */ /* 0x000fe40000010000 */
[----:B------:R-:W-:Y:S02]  /*31f0*/  FADD.FTZ R17, R17, R42 ;  /* 0x0000002a11117221 */ /* 0x000fe40000010000 */
[----:B------:R-:W-:Y:S02]  /*3200*/  FADD.FTZ R92, R92, R43 ;  /* 0x0000002b5c5c7221 */ /* 0x000fe40000010000 */
[----:B---3--:R-:W-:-:S02]  /*3210*/  FADD.FTZ R44, R87, R44 ;  /* 0x0000002c572c7221 */ /* 0x008fc40000010000 */
[----:B------:R-:W-:Y:S02]  /*3220*/  FADD.FTZ R45, R16, R45 ;  /* 0x0000002d102d7221 */ /* 0x000fe40000010000 */
[----:B------:R-:W-:Y:S02]  /*3230*/  FADD.FTZ R46, R17, R46 ;  /* 0x0000002e112e7221 */ /* 0x000fe40000010000 */
[----:B------:R-:W-:Y:S02]  /*3240*/  FADD.FTZ R47, R92, R47 ;  /* 0x0000002f5c2f7221 */ /* 0x000fe40000010000 */
.L_x_315:
[----:B------:R-:W-:Y:S05]  /*3250*/  BSYNC B0 ;  /* 0x0000000000007941 */ /* 0x000fea0003800000 */
.L_x_314:
[----:B------:R-:W-:Y:S01]  /*3260*/  BSSY B0, `(.L_x_316) ;  /* 0x0000010000007945 */ /* 0x000fe20003800000 */
[----:B------:R-:W-:Y:S05]  /*3270*/  @P4 BRA `(.L_x_317) ;  /* 0x000000e000004947 */ /* 0x000fea0003800000 */
[----:B------:R-:W-:Y:S01]  /*3280*/  IMAD R17, R85, 0x14, R78 ;  /* 0x0000001455117824 */ /* 0x000fe200078e024e */
[----:B------:R-:W-:Y:S02]  /*3290*/  MOV R19, c[0x0][0x1d8] ;  /* 0x0000760000137a02 */ /* 0x000fe40000000f00 */
        /* <DEDUP_REMOVED lines=12> */
.L_x_317:
[----:B------:R-:W-:Y:S05]  /*3360*/  BSYNC B0 ;  /* 0x0000000000007941 */ /* 0x000fea0003800000 */
.L_x_316:
[----:B------:R-:W-:Y:S05]  /*3370*/  @!P0 BRA `(.L_x_318) ;  /* 0x0000122000008947 */ /* 0x000fea0003800000 */
[----:B------:R-:W1:Y:S01]  /*3380*/  S2R R24, SR_CTAID.Y ;  /* 0x0000000000187919 */ /* 0x000e620000002600 */
[----:B0-----:R-:W-:-:S05]  /*3390*/  LOP3.LUT R16, R68, 0x1, RZ, 0xc0, !PT ;  /* 0x0000000144107812 */ /* 0x001fca00078ec0ff */
[----:B------:R-:W-:-:S04]  /*33a0*/  IMAD R17, R16, c[0x0][0x10], RZ ;  /* 0x0000040010117a24 */ /* 0x000fc800078e02ff */
[----:B------:R-:W-:-:S05]  /*33b0*/  IMAD R16, R17, c[0x0][0xc], RZ ;  /* 0x0000030011107a24 */ /* 0x000fca00078e02ff */
[----:B------:R-:W-:Y:S02]  /*33c0*/  SHF.L.U32 R85, R16, 0x1, RZ ;  /* 0x0000000110557819 */ /* 0x000fe400000006ff */
[----:B-1----:R-:W-:-:S05]  /*33d0*/  IADD3 R17, R17, R24, RZ ;  /* 0x0000001811117210 */ /* 0x002fca0007ffe0ff */
        /* <DEDUP_REMOVED lines=21> */
.L_x_320:
[----:B------:R-:W3:Y:S01]  /*3530*/  LDG.E.STRONG.GPU R18, [R16.64] ;  /* 0x0000000810127981 */ /* 0x000ee2000c1ef900 */
[----:B------:R-:W-:Y:S01]  /*3540*/  YIELD ;  /* 0x0000000000007946 */ /* 0x000fe20003800000 */
[----:B---3--:R-:W-:Y:S01]  /*3550*/  ISETP.NE.AND P0, PT, R18, R21, PT ;  /* 0x000000151200720c */ /* 0x008fe20003f05270 */
[----:B------:R-:W-:-:S12]  /*3560*/  CCTL.IVALL ;  /* 0x00000000ff00798f */ /* 0x000fd80002000000 */
[----:B------:R-:W-:Y:S05]  /*3570*/  @P0 BRA `(.L_x_320) ;  /* 0xffffffb000000947 */ /* 0x000fea000383ffff */
.L_x_319:
[----:B------:R-:W-:Y:S01]  /*3580*/  ISETP.NE.AND P0, PT, RZ, c[0x0][0xc], PT ;  /* 0x00000300ff007a0c */ /* 0x000fe20003f05270 */
[----:B------:R-:W-:Y:S01]  /*3590*/  WARPSYNC 0xffffffff ;  /* 0xffffffff00007948 */ /* 0x000fe20003800000 */
[----:B------:R-:W-:Y:S11]  /*35a0*/  BAR.SYNC.DEFER_BLOCKING 0x0 ;  /* 0x0000000000007b1d */ /* 0x000ff60000010000 */
[----:B------:R-:W-:Y:S05]  /*35b0*/  @!P0 BRA `(.L_x_318) ;  /* 0x00000fe000008947 */ /* 0x000fea0003800000 */
[----:B0-----:R-:W-:Y:S01]  /*35c0*/  MOV R16, 0x1 ;  /* 0x0000000100107802 */ /* 0x001fe20000000f00 */
[----:B------:R-:W-:-:S03]  /*35d0*/  HFMA2.MMA R26, -RZ, RZ, 0, 0 ;  /* 0x00000000ff1a7435 */ /* 0x000fc600000001ff */
[----:B------:R-:W-:-:S04]  /*35e0*/  IADD3 R16, -R16, c[0x0][0xc], RZ ;  /* 0x0000030010107a10 */ /* 0x000fc80007ffe1ff */
[----:B------:R-:W-:-:S13]  /*35f0*/  ISETP.GE.U32.AND P0, PT, R16, 0x3, PT ;  /* 0x000000031000780c */ /* 0x000fda0003f06070 */
[----:B------:R-:W-:Y:S05]  /*3600*/  @!P0 BRA `(.L_x_321) ;  /* 0x00000dc000008947 */ /* 0x000fea0003800000 */
[----:B------:R-:W-:Y:S01]  /*3610*/  ULDC UR6, c[0x0][0xc] ;  /* 0x0000030000067ab9 */ /* 0x000fe20000000800 */
[----:B------:R-:W-:Y:S01]  /*3620*/  MOV R26, RZ ;  /* 0x000000ff001a7202 */ /* 0x000fe20000000f00 */
[----:B------:R-:W-:-:S04]  /*3630*/  ULOP3.LUT UR5, UR6, 0x3, URZ, 0xc0, !UPT ;  /* 0x0000000306057892 */ /* 0x000fc8000f8ec03f */
[----:B------:R-:W-:-:S06]  /*3640*/  UIADD3 UR5, -UR5, UR6, URZ ;  /* 0x0000000605057290 */ /* 0x000fcc000fffe13f */
[----:B------:R-:W-:Y:S02]  /*3650*/  ISETP.LT.AND P0, PT, RZ, UR5, PT ;  /* 0x00000005ff007c0c */ /* 0x000fe4000bf01270 */
[----:B------:R-:W-:-:S11]  /*3660*/  MOV R25, UR5 ;  /* 0x0000000500197c02 */ /* 0x000fd60008000f00 */
[----:B------:R-:W-:Y:S05]  /*3670*/  @!P0 BRA `(.L_x_322) ;  /* 0x00000b6000008947 */ /* 0x000fea0003800000 */
[----:B------:R-:W-:Y:S02]  /*3680*/  ISETP.GT.AND P3, PT, R25, 0xc, PT ;  /* 0x0000000c1900780c */ /* 0x000fe40003f64270 */
[----:B------:R-:W-:-:S11]  /*3690*/  PLOP3.LUT P0, PT, PT, PT, PT, 0x80, 0x0 ;  /* 0x000000000000781c */ /* 0x000fd60003f0f070 */
[----:B------:R-:W-:Y:S05]  /*36a0*/  @!P3 BRA `(.L_x_323) ;  /* 0x000007400000b947 */ /* 0x000fea0003800000 */
[----:B------:R-:W-:Y:S02]  /*36b0*/  PLOP3.LUT P0, PT, PT, PT, PT, 0x8, 0x0 ;  /* 0x000000000000781c */ /* 0x000fe40003f0e170 */
.L_x_324:
[----:B------:R-:W-:-:S13]  /*36c0*/  ISETP.EQ.OR P6, PT, R26, R51, P2 ;  /* 0x000000331a00720c */ /* 0x000fda00017c2670 */
[----:B------:R-:W-:-:S04]  /*36d0*/  @!P6 IMAD R17, R26, c[0x0][0x10], R24 ;  /* 0x000004001a11ea24 */ /* 0x000fc800078e0218 */
[----:B------:R-:W-:-:S06]  /*36e0*/  @!P6 IMAD.WIDE.U32 R16, R17, 0x8, R84 ;  /* 0x000000081110e825 */ /* 0x000fcc00078e0054 */
[----:B------:R-:W3:Y:S01]  /*36f0*/  @!P6 LDG.E.64 R16, [R16.64] ;  /* 0x000000081010e981 */ /* 0x000ee2000c1e1b00 */
[C---:B------:R-:W-:Y:S02]  /*3700*/  IADD3 R19, R26.reuse, 0x1, RZ ;  /* 0x000000011a137810 */ /* 0x040fe40007ffe0ff */
[C---:B------:R-:W-:Y:S02]  /*3710*/  IADD3 R21, R26.reuse, 0x2, RZ ;  /* 0x000000021a157810 */ /* 0x040fe40007ffe0ff */
[-C--:B------:R-:W-:Y:S02]  /*3720*/  ISETP.EQ.OR P3, PT, R19, R51.reuse, P2 ;  /* 0x000000331300720c */ /* 0x080fe40001762670 */
[----:B------:R-:W-:Y:S02]  /*3730*/  ISETP.EQ.OR P4, PT, R21, R51, P2 ;  /* 0x000000331500720c */ /* 0x000fe40001782670 */
[----:B------:R-:W-:-:S09]  /*3740*/  IADD3 R20, R26, 0x3, RZ ;  /* 0x000000031a147810 */ /* 0x000fd20007ffe0ff */
[--C-:B------:R-:W-:Y:S02]  /*3750*/  @!P3 IMAD R19, R19, c[0x0][0x10], R24.reuse ;  /* 0x000004001313ba24 */ /* 0x100fe400078e0218 */
[----:B------:R-:W-:Y:S02]  /*3760*/  @!P4 IMAD R21, R21, c[0x0][0x10], R24 ;  /* 0x000004001515ca24 */ /* 0x000fe400078e0218 */
[----:B--23--:R-:W-:Y:S02]  /*3770*/  @!P6 FADD.FTZ R48, R48, R16 ;  /* 0x000000103030e221 */ /* 0x00cfe40000010000 */
        /* <DEDUP_REMOVED lines=103> */
.L_x_323:
        /* <DEDUP_REMOVED lines=13> */
[----:B------:R-:W3:Y:S02]  /*3ec0*/  @!P0 LDG.E.64 R16, [R16.64] ;  /* 0x0000000810108981 */ /* 0x000ee4000c1e1b00 */
[--C-:B------:R-:W-:Y:S02]  /*3ed0*/  @!P6 IMAD R21, R21, c[0x0][0x10], R24.reuse ;  /* 0x000004001515ea24 */ /* 0x100fe400078e0218 */
[----:B------:R-:W-:Y:S01]  /*3ee0*/  @!P3 IMAD R23, R23, c[0x0][0x10], R24 ;  /* 0x000004001717ba24 */ /* 0x000fe200078e0218 */
[----:B------:R-:W4:Y:S01]  /*3ef0*/  @!P4 LDG.E.64 R18, [R18.64] ;  /* 0x000000081212c981 */ /* 0x000f22000c1e1b00 */
[----:B------:R-:W-:-:S04]  /*3f00*/  @!P6 IMAD.WIDE.U32 R20, R21, 0x8, R84 ;  /* 0x000000081514e825 */ /* 0x000fc800078e0054 */
[----:B------:R-:W-:Y:S02]  /*3f10*/  @!P3 IMAD.WIDE.U32 R22, R23, 0x8, R84 ;  /* 0x000000081716b825 */ /* 0x000fe400078e0054 */
[----:B------:R-:W5:Y:S04]  /*3f20*/  @!P6 LDG.E.64 R20, [R20.64] ;  /* 0x000000081414e981 */ /* 0x000f68000c1e1b00 */
[----:B--2---:R-:W2:Y:S01]  /*3f30*/  @!P3 LDG.E.64 R22, [R22.64] ;  /* 0x000000081616b981 */ /* 0x004ea2000c1e1b00 */
[----:B------:R-:W-:Y:S01]  /*3f40*/  IADD3 R26, R26, 0x4, RZ ;  /* 0x000000041a1a7810 */ /* 0x000fe20007ffe0ff */
[----:B---3--:R-:W-:-:S03]  /*3f50*/  @!P0 FADD.FTZ R48, R48, R16 ;  /* 0x0000001030308221 */ /* 0x008fc60000010000 */
[C---:B------:R-:W-:Y:S01]  /*3f60*/  IADD3 R16, R26.reuse, 0x1, RZ ;  /* 0x000000011a107810 */ /* 0x040fe20007ffe0ff */
[----:B------:R-:W-:Y:S01]  /*3f70*/  @!P0 FADD.FTZ R49, R49, R17 ;  /* 0x0000001131318221 */ /* 0x000fe20000010000 */
[-C--:B------:R-:W-:Y:S01]  /*3f80*/  ISETP.EQ.OR P0, PT, R26, R51.reuse, P2 ;  /* 0x000000331a00720c */ /* 0x080fe20001702670 */
[----:B----4-:R-:W-:Y:S01]  /*3f90*/  @!P4 FADD.FTZ R48, R48, R18 ;  /* 0x000000123030c221 */ /* 0x010fe20000010000 */
[----:B------:R-:W-:Y:S01]  /*3fa0*/  IADD3 R18, R26, 0x2, RZ ;  /* 0x000000021a127810 */ /* 0x000fe20007ffe0ff */
[----:B------:R-:W-:Y:S01]  /*3fb0*/  @!P4 FADD.FTZ R49, R49, R19 ;  /* 0x000000133131c221 */ /* 0x000fe20000010000 */
[-C--:B------:R-:W-:Y:S01]  /*3fc0*/  ISETP.EQ.OR P4, PT, R16, R51.reuse, P2 ;  /* 0x000000331000720c */ /* 0x080fe20001782670 */
[----:B-----5:R-:W-:Y:S01]  /*3fd0*/  @!P6 FADD.FTZ R48, R48, R20 ;  /* 0x000000143030e221 */ /* 0x020fe20000010000 */
[----:B------:R-:W-:Y:S01]  /*3fe0*/  IADD3 R20, R26, 0x3, RZ ;  /* 0x000000031a147810 */ /* 0x000fe20007ffe0ff */
[----:B------:R-:W-:Y:S01]  /*3ff0*/  @!P6 FADD.FTZ R49, R49, R21 ;  /* 0x000000153131e221 */ /* 0x000fe20000010000 */
[----:B------:R-:W-:Y:S01]  /*4000*/  ISETP.EQ.OR P6, PT, R18, R51, P2 ;  /* 0x000000331200720c */ /* 0x000fe200017c2670 */
[----:B--2---:R-:W-:-:S02]  /*4010*/  @!P3 FADD.FTZ R48, R48, R22 ;  /* 0x000000163030b221 */ /* 0x004fc40000010000 */
        /* <DEDUP_REMOVED lines=26> */
.L_x_325:
[----:B------:R-:W-:-:S13]  /*41c0*/  ISETP.NE.OR P0, PT, R25, RZ, P0 ;  /* 0x000000ff1900720c */ /* 0x000fda0000705670 */
[----:B------:R-:W-:Y:S05]  /*41d0*/  @!P0 BRA `(.L_x_321) ;  /* 0x000001f000008947 */ /* 0x000fea0003800000 */
.L_x_322:
        /* <DEDUP_REMOVED lines=10> */
[----:B------:R-:W3:Y:S01]  /*4280*/  @!P4 LDG.E.64 R16, [R16.64] ;  /* 0x000000081010c981 */ /* 0x000ee2000c1e1b00 */
[----:B------:R-:W-:Y:S02]  /*4290*/  @!P3 IMAD R21, R21, c[0x0][0x10], R24 ;  /* 0x000004001515ba24 */ /* 0x000fe400078e0218 */
[----:B------:R-:W-:-:S04]  /*42a0*/  @!P6 IMAD.WIDE.U32 R18, R19, 0x8, R84 ;  /* 0x000000081312e825 */ /* 0x000fc800078e0054 */
[----:B------:R-:W-:Y:S02]  /*42b0*/  @!P0 IMAD R23, R23, c[0x0][0x10], R24 ;  /* 0x0000040017178a24 */ /* 0x000fe400078e0218 */
[--C-:B------:R-:W-:Y:S01]  /*42c0*/  @!P3 IMAD.WIDE.U32 R20, R21, 0x8, R84.reuse ;  /* 0x000000081514b825 */ /* 0x100fe200078e0054 */
[----:B------:R-:W4:Y:S03]  /*42d0*/  @!P6 LDG.E.64 R18, [R18.64] ;  /* 0x000000081212e981 */ /* 0x000f26000c1e1b00 */
[----:B------:R-:W-:Y:S02]  /*42e0*/  @!P0 IMAD.WIDE.U32 R22, R23, 0x8, R84 ;  /* 0x0000000817168825 */ /* 0x000fe400078e0054 */
[----:B------:R-:W5:Y:S04]  /*42f0*/  @!P3 LDG.E.64 R20, [R20.64] ;  /* 0x000000081414b981 */ /* 0x000f68000c1e1b00 */
[----:B--2---:R-:W2:Y:S01]  /*4300*/  @!P0 LDG.E.64 R22, [R22.64] ;  /* 0x0000000816168981 */ /* 0x004ea2000c1e1b00 */
[----:B------:R-:W-:-:S02]  /*4310*/  IADD3 R25, R25, -0x4, RZ ;  /* 0xfffffffc19197810 */ /* 0x000fc40007ffe0ff */
[----:B------:R-:W-:Y:S01]  /*4320*/  IADD3 R26, R26, 0x4, RZ ;  /* 0x000000041a1a7810 */ /* 0x000fe20007ffe0ff */
[----:B---3--:R-:W-:Y:S02]  /*4330*/  @!P4 FADD.FTZ R48, R48, R16 ;  /* 0x000000103030c221 */ /* 0x008fe40000010000 */
[----:B------:R-:W-:Y:S01]  /*4340*/  @!P4 FADD.FTZ R49, R49, R17 ;  /* 0x000000113131c221 */ /* 0x000fe20000010000 */
[----:B------:R-:W-:Y:S01]  /*4350*/  ISETP.NE.AND P4, PT, R25, RZ, PT ;  /* 0x000000ff1900720c */ /* 0x000fe20003f85270 */
[----:B----4-:R-:W-:Y:S02]  /*4360*/  @!P6 FADD.FTZ R48, R48, R18 ;  /* 0x000000123030e221 */ /* 0x010fe40000010000 */
[----:B------:R-:W-:Y:S02]  /*4370*/  @!P6 FADD.FTZ R49, R49, R19 ;  /* 0x000000133131e221 */ /* 0x000fe40000010000 */
[----:B-----5:R-:W-:Y:S02]  /*4380*/  @!P3 FADD.FTZ R48, R48, R20 ;  /* 0x000000143030b221 */ /* 0x020fe40000010000 */
[----:B------:R-:W-:-:S02]  /*4390*/  @!P3 FADD.FTZ R49, R49, R21 ;  /* 0x000000153131b221 */ /* 0x000fc40000010000 */
[----:B--2---:R-:W-:Y:S02]  /*43a0*/  @!P0 FADD.FTZ R48, R48, R22 ;  /* 0x0000001630308221 */ /* 0x004fe40000010000 */
[----:B------:R-:W-:Y:S02]  /*43b0*/  @!P0 FADD.FTZ R49, R49, R23 ;  /* 0x0000001731318221 */ /* 0x000fe40000010000 */
[----:B------:R-:W-:Y:S05]  /*43c0*/  @P4 BRA `(.L_x_322) ;  /* 0xfffffe1000004947 */ /* 0x000fea000383ffff */
.L_x_321:
        /* <DEDUP_REMOVED lines=9> */
[----:B------:R-:W3:Y:S02]  /*4460*/  LDG.E.64 R16, [R16.64] ;  /* 0x0000000810107981 */ /* 0x000ee4000c1e1b00 */
[----:B--23--:R-:W-:Y:S02]  /*4470*/  FADD.FTZ R48, R48, R16 ;  /* 0x0000001030307221 */ /* 0x00cfe40000010000 */
[----:B------:R-:W-:Y:S02]  /*4480*/  FADD.FTZ R49, R49, R17 ;  /* 0x0000001131317221 */ /* 0x000fe40000010000 */
.L_x_327:
[----:B------:R-:W-:Y:S05]  /*4490*/  BSYNC B0 ;  /* 0x0000000000007941 */ /* 0x000fea0003800000 */
.L_x_326:
        /* <DEDUP_REMOVED lines=10> */
[----:B------:R-:W3:Y:S04]  /*4540*/  @!P3 LDG.E.64 R16, [R16.64] ;  /* 0x000000081010b981 */ /* 0x000ee8000c1e1b00 */
[----:B------:R-:W4:Y:S01]  /*4550*/  @!P0 LDG.E.64 R18, [R18.64] ;  /* 0x0000000812128981 */ /* 0x000f22000c1e1b00 */
[----:B--23--:R-:W-:Y:S02]  /*4560*/  @!P3 FADD.FTZ R48, R48, R16 ;  /* 0x000000103030b221 */ /* 0x00cfe40000010000 */
[----:B------:R-:W-:Y:S02]  /*4570*/  @!P3 FADD.FTZ R49, R49, R17 ;  /* 0x000000113131b221 */ /* 0x000fe40000010000 */
[----:B----4-:R-:W-:-:S02]  /*4580*/  @!P0 FADD.FTZ R48, R48, R18 ;  /* 0x0000001230308221 */ /* 0x010fc40000010000 */
[----:B------:R-:W-:-:S05]  /*4590*/  @!P0 FADD.FTZ R49, R49, R19 ;  /* 0x0000001331318221 */ /* 0x000fca0000010000 */
.L_x_318:
[----:B------:R-:W-:Y:S01]  /*45a0*/  @!P2 STS.64 [0xc0], R48 ;  /* 0x0000c030ff00a388 */ /* 0x000fe20000000a00 */
[----:B0-----:R-:W-:-:S03]  /*45b0*/  PRMT R19, RZ, 0x7610, R66 ;  /* 0x00007610ff137816 */ /* 0x001fc60000000042 */
[----:B------:R-:W-:Y:S01]  /*45c0*/  BAR.SYNC.DEFER_BLOCKING 0x0 ;  /* 0x0000000000007b1d */ /* 0x000fe20000010000 */
[----:B------:R-:W-:Y:S01]  /*45d0*/  ISETP.GE.U32.AND P0, PT, R75, c[0x0][0x1e0], PT ;  /* 0x000078004b007a0c */ /* 0x000fe20003f06070 */
[----:B------:R-:W-:Y:S01]  /*45e0*/  FADD.FTZ R22, -R14, R19 ;  /* 0x000000130e167221 */ /* 0x000fe20000010100 */
[----:B------:R-:W-:Y:S02]  /*45f0*/  ISETP.GE.U32.AND P2, PT, R74, c[0x0][0x1e0], PT ;  /* 0x000078004a007a0c */ /* 0x000fe40003f46070 */
[----:B------:R-:W-:Y:S01]  /*4600*/  ISETP.GE.AND.EX P0, PT, R7, c[0x0][0x1e4], PT, P0 ;  /* 0x0000790007007a0c */ /* 0x000fe20003f06300 */
[----:B------:R-:W-:Y:S01]  /*4610*/  FMUL.FTZ R31, R22, R83 ;  /* 0x00000053161f7220 */ /* 0x000fe20000410000 */
[----:B------:R-:W0:Y:S02]  /*4620*/  LDS.64 R16, [0xc0] ;  /* 0x0000c000ff107984 */ /* 0x000e240000000a00 */
[----:B0-----:R-:W-:Y:S01]  /*4630*/  FMUL.FTZ R21, R17, c[0x0][0x20c] ;  /* 0x0000830011157a20 */ /* 0x001fe20000410000 */
[----:B------:R-:W-:Y:S01]  /*4640*/  PRMT R17, RZ, 0x5410, R66 ;  /* 0x00005410ff117816 */ /* 0x000fe20000000042 */
[----:B------:R-:W-:Y:S01]  /*4650*/  FMUL.FTZ R20, R16, c[0x0][0x20c] ;  /* 0x0000830010147a20 */ /* 0x000fe20000410000 */
[----:B------:R-:W-:-:S03]  /*4660*/  PRMT R16, RZ, 0x7610, R65 ;  /* 0x00007610ff107816 */ /* 0x000fc60000000041 */
[----:B------:R-:W-:Y:S01]  /*4670*/  FADD.FTZ R18, -R14, R17 ;  /* 0x000000110e127221 */ /* 0x000fe20000010100 */
[----:B------:R-:W-:-:S03]  /*4680*/  PRMT R17, RZ, 0x5410, R65 ;  /* 0x00005410ff117816 */ /* 0x000fc60000000041 */
        /* <DEDUP_REMOVED lines=20> */
.L_x_328:
        /* <DEDUP_REMOVED lines=18> */
.L_x_330:
[----:B------:R-:W-:Y:S05]  /*48f0*/  BSYNC B0 ;  /* 0x0000000000007941 */ /* 0x000fea0003800000 */
.L_x_329:
        /* <DEDUP_REMOVED lines=30> */
.L_x_331:
        /* <DEDUP_REMOVED lines=18> */
.L_x_333:
[----:B------:R-:W-:Y:S05]  /*4c00*/  BSYNC B0 ;  /* 0x0000000000007941 */ /* 0x000fea0003800000 */
.L_x_332:
[----:B0-----:R-:W-:Y:S01]  /*4c10*/  PRMT R7, RZ, 0x7610, R62 ;  /* 0x00007610ff077816 */ /* 0x001fe2000000003e */
[----:B------:R-:W-:Y:S01]  /*4c20*/  FADD.FTZ R18, -R14, R31 ;  /* 0x0000001f0e127221 */ /* 0x000fe20000010100 */
[----:B------:R-:W-:Y:S02]  /*4c30*/  PRMT R17, RZ, 0x5410, R61 ;  /* 0x00005410ff117816 */ /* 0x000fe4000000003d */
[----:B------:R-:W-:Y:S01]  /*4c40*/  ISETP.GT.U32.OR P2, PT, R78, 0x27f, P2 ;  /* 0x0000027f4e00780c */ /* 0x000fe20001744470 */
[----:B------:R-:W-:Y:S01]  /*4c50*/  FADD.FTZ R22, -R14, R7 ;  /* 0x000000070e167221 */ /* 0x000fe20000010100 */
[----:B------:R-:W-:Y:S01]  /*4c60*/  PRMT R7, RZ, 0x5410, R63 ;  /* 0x00005410ff077816 */ /* 0x000fe2000000003f */
[-C--:B------:R-:W-:Y:S01]  /*4c70*/  FMUL.FTZ R30, R18, R83.reuse ;  /* 0x00000053121e7220 */ /* 0x080fe20000410000 */
[----:B------:R-:W-:Y:S01]  /*4c80*/  PRMT R16, RZ, 0x7610, R61 ;  /* 0x00007610ff107816 */ /* 0x000fe2000000003d */
        /* <DEDUP_REMOVED lines=21> */
.L_x_334:
        /* <DEDUP_REMOVED lines=18> */
.L_x_336:
[----:B------:R-:W-:Y:S05]  /*4f00*/  BSYNC B0 ;  /* 0x0000000000007941 */ /* 0x000fea0003800000 */
.L_x_335:
        /* <DEDUP_REMOVED lines=9> */
[----:B------:R-:W-:-:S02]  /*4fa0*/  PRMT R23, RZ, 0x5410, R59 ;  /* 0x00005410ff177816 */ /* 0x000fc4000000003b */
[--C-:B0-----:R-:W-:Y:S02]  /*4fb0*/  PRMT R17, RZ, 0x5410, R58.reuse ;  /* 0x00005410ff117816 */ /* 0x101fe4000000003a */
        /* <DEDUP_REMOVED lines=45> */
.L_x_337:
[----:B------:R-:W-:Y:S01]  /*5290*/  BSSY B0, `(.L_x_338) ;  /* 0x0000012000007945 */ /* 0x000fe20003800000 */
[----:B------:R-:W-:Y:S05]  /*52a0*/  @P6 BRA `(.L_x_339) ;  /* 0x0000010000006947 */ /* 0x000fea0003800000 */
[C-C-:B------:R-:W-:Y:S02]  /*52b0*/  FFMA.FTZ R8, R20.reuse, R31, R21.reuse ;  /* 0x0000001f14087223 */ /* 0x140fe40000010015 */
[----:B------:R-:W-:Y:S01]  /*52c0*/  IMAD R34, R9, c[0x0][0x1d8], RZ ;  /* 0x0000760009227a24 */ /* 0x000fe200078e02ff */
[----:B------:R-:W-:Y:S01]  /*52d0*/  MOV R9, R91 ;  /* 0x0000005b00097202 */ /* 0x000fe20000000f00 */
[----:B------:R-:W-:Y:S01]  /*52e0*/  FFMA.FTZ R16, R7, R82, -R8 ;  /* 0x0000005207107223 */ /* 0x000fe20000010808 */
[----:B------:R-:W-:Y:S01]  /*52f0*/  MOV R8, R88 ;  /* 0x0000005800087202 */ /* 0x000fe20000000f00 */
[----:B------:R-:W-:-:S04]  /*5300*/  FFMA.FTZ R17, R20, R33, R21 ;  /* 0x0000002114117223 */ /* 0x000fc80000010015 */
[----:B------:R-:W-:Y:S02]  /*5310*/  FFMA.FTZ R60, R60, R15, -R17 ;  /* 0x0000000f3c3c7223 */ /* 0x000fe40000010811 */
        /* <DEDUP_REMOVED lines=9> */
.L_x_339:
[----:B------:R-:W-:Y:S05]  /*53b0*/  BSYNC B0 ;  /* 0x0000000000007941 */ /* 0x000fea0003800000 */
.L_x_338:
        /* <DEDUP_REMOVED lines=23> */
.L_x_340:
        /* <DEDUP_REMOVED lines=18> */
.L_x_342:
[----:B------:R-:W-:Y:S05]  /*5650*/  BSYNC B0 ;  /* 0x0000000000007941 */ /* 0x000fea0003800000 */
.L_x_341:
        /* <DEDUP_REMOVED lines=23> */
.L_x_343:
        /* <DEDUP_REMOVED lines=10> */
[C---:B------:R-:W-:Y:S02]  /*5870*/  IMAD R17, R71.reuse, c[0x0][0x1dc], R10 ;  /* 0x0000770047117a24 */ /* 0x040fe400078e020a */
[----:B------:R-:W-:-:S04]  /*5880*/  IMAD.WIDE.U32 R10, R71, c[0x0][0x1d8], R8 ;  /* 0x00007600470a7a25 */ /* 0x000fc800078e0008 */
[----:B------:R-:W-:Y:S01]  /*5890*/  FMUL.FTZ R7, R56, R83 ;  /* 0x0000005338077220 */ /* 0x000fe20000410000 */
[----:B------:R-:W-:Y:S02]  /*58a0*/  IADD3 R17, R11, R17, RZ ;  /* 0x000000110b117210 */ /* 0x000fe40007ffe0ff */
[C---:B------:R-:W-:Y:S02]  /*58b0*/  LEA R8, P0, R10.reuse, c[0x0][0x160], 0x1 ;  /* 0x000058000a087a11 */ /* 0x040fe400078008ff */
[----:B------:R-:W-:Y:S02]  /*58c0*/  F2FP.BF16.PACK_AB R7, R7, R16 ;  /* 0x000000100707723e */ /* 0x000fe400000010ff */
[----:B------:R-:W-:-:S05]  /*58d0*/  LEA.HI.X R9, R10, c[0x0][0x164], R17, 0x1, P0 ;  /* 0x000059000a097a11 */ /* 0x000fca00000f0c11 */
[----:B------:R0:W-:Y:S04]  /*58e0*/  STG.E [R8.64], R7 ;  /* 0x0000000708007986 */ /* 0x0001e8000c101908 */
.L_x_345:
[----:B------:R-:W-:Y:S05]  /*58f0*/  BSYNC B0 ;  /* 0x0000000000007941 */ /* 0x000fea0003800000 */
.L_x_344:
        /* <DEDUP_REMOVED lines=23> */
.L_x_346:
        /* <DEDUP_REMOVED lines=18> */
.L_x_348:
[----:B------:R-:W-:Y:S05]  /*5b90*/  BSYNC B0 ;  /* 0x0000000000007941 */ /* 0x000fea0003800000 */
.L_x_347:
        /* <DEDUP_REMOVED lines=23> */
.L_x_349:
        /* <DEDUP_REMOVED lines=17> */
.L_x_351:
[----:B------:R-:W-:Y:S05]  /*5e20*/  BSYNC B0 ;  /* 0x0000000000007941 */ /* 0x000fea0003800000 */
.L_x_350:
[----:B------:R-:W-:Y:S02]  /*5e30*/  IADD3 R77, R77, c[0x0][0x10], RZ ;  /* 0x000004004d4d7a10 */ /* 0x000fe40007ffe0ff */
[----:B------:R-:W-:Y:S02]  /*5e40*/  IADD3 R68, R68, 0x1, RZ ;  /* 0x0000000144447810 */ /* 0x000fe40007ffe0ff */
[----:B------:R-:W-:-:S13]  /*5e50*/  ISETP.GE.AND P0, PT, R77, UR4, PT ;  /* 0x000000044d007c0c */ /* 0x000fda000bf06270 */
[----:B------:R-:W-:Y:S01]  /*5e60*/  @P0 CALL.REL.NOINC `(.L_x_301) ;  /* 0x0000001000000944 */ /* 0x000fe20003c00000 */
[----:B------:R-:W-:Y:S05]  /*5e70*/  BRA `(.L_x_352) ;  /* 0xffffa47000007947 */ /* 0x000fea000383ffff */
.L_x_301:
[----:B-1----:R-:W-:Y:S01]  /*5e80*/  ISETP.NE.AND P1, PT, R78, RZ, PT ;  /* 0x000000ff4e00720c */ /* 0x002fe20003f25270 */
[----:B------:R-:W-:Y:S01]  /*5e90*/  HFMA2.MMA R3, -RZ, RZ, 0, 2.384185791015625e-07 ;  /* 0x00000004ff037435 */ /* 0x000fe200000001ff */
[----:B------:R-:W-:Y:S01]  /*5ea0*/  MOV R6, c[0x0][0xc] ;  /* 0x0000030000067a02 */ /* 0x000fe20000000f00 */
[----:B------:R-:W-:Y:S01]  /*5eb0*/  BSSY B0, `(.L_x_353) ;  /* 0x000000f000007945 */ /* 0x000fe20003800000 */
[----:B------:R-:W-:Y:S02]  /*5ec0*/  MOV R4, c[0x0][0x10] ;  /* 0x0000040000047a02 */ /* 0x000fe40000000f00 */
[----:B------:R-:W-:Y:S02]  /*5ed0*/  ISETP.NE.AND P0, PT, R6, 0x1, PT ;  /* 0x000000010600780c */ /* 0x000fe40003f05270 */
[----:B--2---:R-:W-:-:S04]  /*5ee0*/  SHF.L.U32 R0, R4, 0x1, RZ ;  /* 0x0000000104007819 */ /* 0x004fc800000006ff */
        /* <DEDUP_REMOVED lines=11> */
.L_x_354:
[----:B------:R-:W-:Y:S05]  /*5fa0*/  BSYNC B0 ;  /* 0x0000000000007941 */ /* 0x000fea0003800000 */
.L_x_353:
        /* <DEDUP_REMOVED lines=11> */
.L_x_356:
[----:B------:R-:W2:Y:S01]  /*6060*/  LDG.E.STRONG.GPU R5, [R2.64] ;  /* 0x0000000802057981 */ /* 0x000ea2000c1ef900 */
[----:B------:R-:W-:Y:S01]  /*6070*/  YIELD ;  /* 0x0000000000007946 */ /* 0x000fe20003800000 */
[----:B--2---:R-:W-:Y:S01]  /*6080*/  ISETP.NE.AND P0, PT, R5, R0, PT ;  /* 0x000000000500720c */ /* 0x004fe20003f05270 */
[----:B------:R-:W-:-:S12]  /*6090*/  CCTL.IVALL ;  /* 0x00000000ff00798f */ /* 0x000fd80002000000 */
[----:B------:R-:W-:Y:S05]  /*60a0*/  @P0 BRA `(.L_x_356) ;  /* 0xffffffb000000947 */ /* 0x000fea000383ffff */
.L_x_355:
        /* <DEDUP_REMOVED lines=14> */
[----:B0-----:R-:W-:Y:S01]  /*6190*/  MOV R7, R0 ;  /* 0x0000000000077202 */ /* 0x001fe20000000f00 */
        /* <DEDUP_REMOVED lines=10> */
.L_x_357:
[----:B------:R-:W-:-:S04]  /*6240*/  LEA R6, P0, R78, c[0x0][0x1b8], 0x2 ;  /* 0x00006e004e067a11 */ /* 0x000fc800078010ff */
[----:B------:R-:W-:Y:S02]  /*6250*/  LEA.HI.X R7, R78, c[0x0][0x1bc], R7, 0x2, P0 ;  /* 0x00006f004e077a11 */ /* 0x000fe400000f1407 */
[-C--:B------:R-:W-:Y:S02]  /*6260*/  LEA R8, P0, R25, R6.reuse, 0x2 ;  /* 0x0000000619087211 */ /* 0x080fe400078010ff */
[-C--:B------:R-:W-:Y:S01]  /*6270*/  LEA R12, P2, R23, R6.reuse, 0x2 ;  /* 0x00000006170c7211 */ /* 0x080fe200078410ff */
[----:B0-----:R0:W2:Y:S01]  /*6280*/  LDG.E R0, [R6.64] ;  /* 0x0000000806007981 */ /* 0x0010a2000c1e1900 */
        /* <DEDUP_REMOVED lines=9> */
[----:B------:R-:W-:-:S07]  /*6320*/  IADD3 R78, R78, 0x280, RZ ;  /* 0x000002804e4e7810 */ /* 0x000fce0007ffe0ff */
[----:B------:R-:W-:-:S04]  /*6330*/  IMAD.WIDE R2, R4, R5, c[0x0][0x168] ;  /* 0x00005a0004027625 */ /* 0x000fc800078e0205 */
[----:B------:R-:W-:Y:S01]  /*6340*/  IMAD.WIDE R4, R4, R5, c[0x0][0x170] ;  /* 0x00005c0004047625 */ /* 0x000fe200078e0205 */
[----:B------:R-:W-:Y:S02]  /*6350*/  ISETP.GT.U32.AND P0, PT, R25, R78, PT ;  /* 0x0000004e1900720c */ /* 0x000fe40003f04070 */
[----:B0-----:R-:W-:-:S04]  /*6360*/  SHF.R.S32.HI R7, RZ, 0x1f, R78 ;  /* 0x0000001fff077819 */ /* 0x001fc8000001144e */
[----:B------:R-:W-:Y:S02]  /*6370*/  ISETP.GT.AND.EX P0, PT, R14, R7, PT, P0 ;  /* 0x000000070e00720c */ /* 0x000fe40003f04300 */
[----:B--2---:R-:W-:Y:S02]  /*6380*/  F2FP.BF16.PACK_AB R15, R9, R0 ;  /* 0x00000000090f723e */ /* 0x004fe400000010ff */
[----:B---3--:R-:W-:-:S03]  /*6390*/  F2FP.BF16.PACK_AB R17, R13, R10 ;  /* 0x0000000a0d11723e */ /* 0x008fc600000010ff */
[----:B------:R0:W-:Y:S04]  /*63a0*/  STG.E [R2.64], R15 ;  /* 0x0000000f02007986 */ /* 0x0001e8000c101908 */
[----:B------:R0:W-:Y:S02]  /*63b0*/  STG.E [R4.64], R17 ;  /* 0x0000001104007986 */ /* 0x0001e4000c101908 */
[----:B------:R-:W-:Y:S05]  /*63c0*/  @P0 BRA `(.L_x_357) ;  /* 0xfffffe7000000947 */ /* 0x000fea000383ffff */
[----:B------:R-:W-:Y:S05]  /*63d0*/  EXIT ;  /* 0x000000000000794d */ /* 0x000fea0003800000 */
.L_x_358:
        /* <DEDUP_REMOVED lines=10> */
.L_x_3266:


//--------------------- .text._Z35group_norm_nhwc_bwd_one_pass_kernelI11Bf16IOBf16WLi512ELi40ELi640EEv26Group_norm_nhwc_bwd_params --------------------------
	.section	.text._Z35group_norm_nhwc_bwd_one_pass_kernelI11Bf16IOBf16WLi512ELi40ELi640EEv26Group_norm_nhwc_bwd_params,"ax",@progbits
	.sectioninfo	@"SHI_REGISTERS=96"
	.align	128
        .global         _Z35group_norm_nhwc_bwd_one_pass_kernelI11Bf16IOBf16WLi512ELi40ELi640EEv26Group_norm_nhwc_bwd_params
        .type           _Z35group_norm_nhwc_bwd_one_pass_kernelI11Bf16IOBf16WLi512ELi40ELi640EEv26Group_norm_nhwc_bwd_params,@function
        .size           _Z35group_norm_nhwc_bwd_one_pass_kernelI11Bf16IOBf16WLi512ELi40ELi640EEv26Group_norm_nhwc_bwd_params,(.L_x_3267 - _Z35group_norm_nhwc_bwd_one_pass_kernelI11Bf16IOBf16WLi512ELi40ELi640EEv26Group_norm_nhwc_bwd_params)
        .other          _Z35group_norm_nhwc_bwd_one_pass_kernelI11Bf16IOBf16WLi512ELi40ELi640EEv26Group_norm_nhwc_bwd_params,@"STO_CUDA_ENTRY STV_DEFAULT"
_Z35group_norm_nhwc_bwd_one_pass_kernelI11Bf16IOBf16WLi512ELi40ELi640EEv26Group_norm_nhwc_bwd_params:
.text._Z35group_norm_nhwc_bwd_one_pass_kernelI11Bf16IOBf16WLi512ELi40ELi640EEv26Group_norm_nhwc_bwd_params:
        /* <DEDUP_REMOVED lines=55> */
.L_x_442:
        /* <DEDUP_REMOVED lines=60> */
[----:B------:R-:W-:Y:S01]  /*0730*/  ISETP.GT.U32.OR P4, PT, R0, 0x27f, P4 ;  /* 0x0000027f0000780c */ /* 0x000fe20002784470 */
[----:B------:R-:W-:Y:S01]  /*0740*/  @!P3 IMAD R13, R75, c[0x0][0x1dc], R6 ;  /* 0x000077004b0dba24 */ /* 0x000fe200078e0206 */
[-C--:B------:R-:W-:Y:S02]  /*0750*/  @!P3 MOV R6, R18.reuse ;  /* 0x000000120006b202 */ /* 0x080fe40000000f00 */
[----:B------:R-:W-:Y:S02]  /*0760*/  @!P3 MOV R7, R21 ;  /* 0x000000150007b202 */ /* 0x000fe40000000f00 */
[----:B------:R-:W-:Y:S01]  /*0770*/  ISETP.GE.U32.AND P2, PT, R72, c[0x0][0x1e0], PT ;  /* 0x0000780048007a0c */ /* 0x000fe20003f46070 */
        /* <DEDUP_REMOVED lines=9> */
[----:B------:R-:W-:Y:S01]  /*0810*/  @!P0 IADD3 R11, R5, R3, RZ ;  /* 0x00000003050b8210 */ /* 0x000fe20007ffe0ff */
[----:B------:R-:W-:Y:S01]  /*0820*/  @!P5 IMAD R3, R79, c[0x0][0x1d8], RZ ;  /* 0x000076004f03da24 */ /* 0x000fe200078e02ff */
[----:B------:R-:W-:Y:S02]  /*0830*/  @!P5 MOV R6, R18 ;  /* 0x000000120006d202 */ /* 0x000fe40000000f00 */
[----:B------:R-:W-:Y:S01]  /*0840*/  @!P5 MOV R7, R21 ;  /* 0x000000150007d202 */ /* 0x000fe20000000f00 */
[----:B------:R-:W-:Y:S01]  /*0850*/  @!P5 IMAD R3, R74, c[0x0][0x1dc], R3 ;  /* 0x000077004a03da24 */ /* 0x000fe200078e0203 */
[----:B------:R-:W-:-:S02]  /*0860*/  @!P0 SHF.L.U32 R10, R4, 0x1, RZ ;  /* 0x00000001040a8819 */ /* 0x000fc400000006ff */
[----:B------:R-:W-:Y:S01]  /*0870*/  @!P0 SHF.L.U64.HI R11, R4, 0x1, R11 ;  /* 0x00000001040b8819 */ /* 0x000fe2000001020b */
[----:B------:R-:W-:Y:S01]  /*0880*/  @!P4 IMAD R4, R80, c[0x0][0x1d8], RZ ;  /* 0x000076005004ca24 */ /* 0x000fe200078e02ff */
[----:B------:R-:W-:Y:S01]  /*0890*/  @!P4 MOV R8, R18 ;  /* 0x000000120008c202 */ /* 0x000fe20000000f00 */
[----:B------:R-:W-:Y:S01]  /*08a0*/  @!P5 IMAD.WIDE.U32 R6, R74, c[0x0][0x1d8], R6 ;  /* 0x000076004a06da25 */ /* 0x000fe200078e0006 */
[----:B------:R-:W-:Y:S02]  /*08b0*/  @!P4 MOV R9, R21 ;  /* 0x000000150009c202 */ /* 0x000fe40000000f00 */
[----:B------:R-:W-:Y:S01]  /*08c0*/  ISETP.GT.U32.OR P2, PT, R0, 0x27f, P2 ;  /* 0x0000027f0000780c */ /* 0x000fe20001744470 */
[----:B------:R-:W-:Y:S01]  /*08d0*/  @!P4 IMAD R15, R73, c[0x0][0x1dc], R4 ;  /* 0x00007700490fca24 */ /* 0x000fe200078e0204 */
[----:B------:R-:W-:Y:S01]  /*08e0*/  @!P5 IADD3 R3, R7, R3, RZ ;  /* 0x000000030703d210 */ /* 0x000fe20007ffe0ff */
[----:B------:R-:W-:Y:S01]  /*08f0*/  @!P4 IMAD.WIDE.U32 R8, R73, c[0x0][0x1d8], R8 ;  /* 0x000076004908ca25 */ /* 0x000fe200078e0008 */
[----:B------:R-:W-:-:S02]  /*0900*/  @!P5 SHF.L.U32 R23, R6, 0x1, RZ ;  /* 0x000000010617d819 */ /* 0x000fc400000006ff */
[----:B------:R-:W-:Y:S02]  /*0910*/  @!P5 SHF.L.U64.HI R24, R6, 0x1, R3 ;  /* 0x000000010618d819 */ /* 0x000fe40000010203 */
[----:B------:R-:W-:Y:S02]  /*0920*/  @!P4 IADD3 R7, R9, R15, RZ ;  /* 0x0000000f0907c210 */ /* 0x000fe40007ffe0ff */
[----:B------:R-:W-:Y:S02]  /*0930*/  @!P0 IADD3 R6, P6, R10, c[0x0][0x180], RZ ;  /* 0x000060000a068a10 */ /* 0x000fe40007fde0ff */
[----:B------:R-:W-:Y:S01]  /*0940*/  @!P4 SHF.L.U64.HI R22, R8, 0x1, R7 ;  /* 0x000000010816c819 */ /* 0x000fe20000010207 */
[----:B------:R-:W-:Y:S01]  /*0950*/  @!P2 IMAD R5, R81, c[0x0][0x1d8], RZ ;  /* 0x000076005105aa24 */ /* 0x000fe200078e02ff */
[C---:B------:R-:W-:Y:S02]  /*0960*/  @!P0 IADD3.X R7, R11.reuse, c[0x0][0x184], RZ, P6, !PT ;  /* 0x000061000b078a10 */ /* 0x040fe400037fe4ff */
[----:B------:R-:W-:Y:S01]  /*0970*/  @!P0 IADD3 R10, P6, R10, c[0x0][0x178], RZ ;  /* 0x00005e000a0a8a10 */ /* 0x000fe20007fde0ff */
[----:B------:R-:W-:Y:S01]  /*0980*/  @!P2 IMAD R17, R72, c[0x0][0x1dc], R5 ;  /* 0x000077004811aa24 */ /* 0x000fe200078e0205 */
[----:B------:R-:W-:Y:S01]  /*0990*/  @!P2 MOV R4, R18 ;  /* 0x000000120004a202 */ /* 0x000fe20000000f00 */
[----:B------:R0:W5:Y:S01]  /*09a0*/  @!P0 LDG.E R41, [R6.64] ;  /* 0x0000000e06298981 */ /* 0x000162000c1e1900 */
[----:B------:R-:W-:-:S02]  /*09b0*/  @!P0 IADD3.X R11, R11, c[0x0][0x17c], RZ, P6, !PT ;  /* 0x00005f000b0b8a10 */ /* 0x000fc400037fe4ff */
[----:B------:R-:W-:Y:S02]  /*09c0*/  @!P2 MOV R5, R21 ;  /* 0x000000150005a202 */ /* 0x000fe40000000f00 */
[----:B------:R-:W-:Y:S01]  /*09d0*/  @!P4 SHF.L.U32 R3, R8, 0x1, RZ ;  /* 0x000000010803c819 */ /* 0x000fe200000006ff */
[----:B------:R1:W5:Y:S01]  /*09e0*/  @!P0 LDG.E R56, [R10.64] ;  /* 0x0000000e0a388981 */ /* 0x000362000c1e1900 */
[----:B------:R-:W-:Y:S01]  /*09f0*/  @!P3 IADD3 R8, P6, R12, c[0x0][0x180], RZ ;  /* 0x000060000c08ba10 */ /* 0x000fe20007fde0ff */
[----:B------:R-:W-:Y:S01]  /*0a00*/  @!P2 IMAD.WIDE.U32 R4, R72, c[0x0][0x1d8], R4 ;  /* 0x000076004804aa25 */ /* 0x000fe200078e0004 */
[----:B------:R-:W-:Y:S01]  /*0a10*/  @!P3 IADD3 R12, P0, R12, c[0x0][0x178], RZ ;  /* 0x00005e000c0cba10 */ /* 0x000fe20007f1e0ff */
[----:B------:R-:W-:Y:S01]  /*0a20*/  CS2R R38, SRZ ;  /* 0x0000000000267805 */ /* 0x000fe2000001ff00 */
[C---:B------:R-:W-:Y:S01]  /*0a30*/  @!P3 IADD3.X R9, R13.reuse, c[0x0][0x184], RZ, P6, !PT ;  /* 0x000061000d09ba10 */ /* 0x040fe200037fe4ff */
[----:B------:R-:W-:Y:S01]  /*0a40*/  CS2R R54, SRZ ;  /* 0x0000000000367805 */ /* 0x000fe2000001ff00 */
[----:B------:R-:W-:-:S02]  /*0a50*/  @!P3 IADD3.X R13, R13, c[0x0][0x17c], RZ, P0, !PT ;  /* 0x00005f000d0dba10 */ /* 0x000fc400007fe4ff */
[----:B------:R-:W-:Y:S01]  /*0a60*/  @!P2 IADD3 R17, R5, R17, RZ ;  /* 0x000000110511a210 */ /* 0x000fe20007ffe0ff */
[----:B------:R2:W5:Y:S01]  /*0a70*/  @!P3 LDG.E R38, [R8.64] ;  /* 0x0000000e0826b981 */ /* 0x000562000c1e1900 */
[C---:B------:R-:W-:Y:S02]  /*0a80*/  @!P5 IADD3 R14, P6, R23.reuse, c[0x0][0x180], RZ ;  /* 0x00006000170eda10 */ /* 0x040fe40007fde0ff */
[C---:B------:R-:W-:Y:S01]  /*0a90*/  @!P2 SHF.L.U32 R16, R4.reuse, 0x1, RZ ;  /* 0x000000010410a819 */ /* 0x040fe200000006ff */
[----:B------:R3:W5:Y:S01]  /*0aa0*/  @!P3 LDG.E R55, [R12.64] ;  /* 0x0000000e0c37b981 */ /* 0x000762000c1e1900 */
[----:B------:R-:W-:Y:S02]  /*0ab0*/  @!P2 SHF.L.U64.HI R17, R4, 0x1, R17 ;  /* 0x000000010411a819 */ /* 0x000fe40000010211 */
[----:B------:R-:W-:Y:S02]  /*0ac0*/  @!P5 IADD3.X R15, R24, c[0x0][0x184], RZ, P6, !PT ;  /* 0x00006100180fda10 */ /* 0x000fe400037fe4ff */
[----:B------:R-:W-:-:S02]  /*0ad0*/  @!P5 IADD3 R4, P0, R23, c[0x0][0x178], RZ ;  /* 0x00005e001704da10 */ /* 0x000fc40007f1e0ff */
[C---:B0-----:R-:W-:Y:S01]  /*0ae0*/  @!P4 IADD3 R6, P3, R3.reuse, c[0x0][0x180], RZ ;  /* 0x000060000306ca10 */ /* 0x041fe20007f7e0ff */
[----:B------:R-:W-:Y:S01]  /*0af0*/  CS2R R52, SRZ ;  /* 0x0000000000347805 */ /* 0x000fe2000001ff00 */
[----:B-1----:R-:W-:Y:S01]  /*0b00*/  @!P4 IADD3 R10, P6, R3, c[0x0][0x178], RZ ;  /* 0x00005e00030aca10 */ /* 0x002fe20007fde0ff */
[----:B------:R0:W5:Y:S01]  /*0b10*/  @!P5 LDG.E R39, [R14.64] ;  /* 0x0000000e0e27d981 */ /* 0x000162000c1e1900 */
[----:B------:R-:W-:Y:S02]  /*0b20*/  MOV R3, RZ ;  /* 0x000000ff00037202 */ /* 0x000fe40000000f00 */
[----:B------:R-:W-:Y:S02]  /*0b30*/  @!P5 IADD3.X R5, R24, c[0x0][0x17c], RZ, P0, !PT ;  /* 0x00005f001805da10 */ /* 0x000fe400007fe4ff */
[C---:B------:R-:W-:Y:S02]  /*0b40*/  @!P4 IADD3.X R7, R22.reuse, c[0x0][0x184], RZ, P3, !PT ;  /* 0x000061001607ca10 */ /* 0x040fe40001ffe4ff */
[----:B------:R-:W-:Y:S01]  /*0b50*/  @!P4 IADD3.X R11, R22, c[0x0][0x17c], RZ, P6, !PT ;  /* 0x00005f00160bca10 */ /* 0x000fe200037fe4ff */
[----:B------:R1:W5:Y:S01]  /*0b60*/  @!P5 LDG.E R54, [R4.64] ;  /* 0x0000000e0436d981 */ /* 0x000362000c1e1900 */
[----:B------:R-:W-:-:S02]  /*0b70*/  ISETP.GE.U32.AND P5, PT, R71, c[0x0][0x1e0], PT ;  /* 0x0000780047007a0c */ /* 0x000fc40003fa6070 */
[----:B------:R-:W-:Y:S01]  /*0b80*/  SHF.R.S32.HI R85, RZ, 0x1f, R71 ;  /* 0x0000001fff557819 */ /* 0x000fe20000011447 */
[----:B------:R4:W5:Y:S01]  /*0b90*/  @!P4 LDG.E R3, [R6.64] ;  /* 0x0000000e0603c981 */ /* 0x000962000c1e1900 */
[----:B------:R-:W-:-:S03]  /*0ba0*/  SHF.R.S32.HI R88, RZ, 0x1f, R70 ;  /* 0x0000001fff587819 */ /* 0x000fc60000011446 */
[----:B------:R0:W5:Y:S01]  /*0bb0*/  @!P4 LDG.E R53, [R10.64] ;  /* 0x0000000e0a35c981 */ /* 0x000162000c1e1900 */
[----:B------:R-:W-:Y:S02]  /*0bc0*/  ISETP.GE.U32.AND P4, PT, R70, c[0x0][0x1e0], PT ;  /* 0x0000780046007a0c */ /* 0x000fe40003f86070 */
[----:B------:R-:W-:Y:S02]  /*0bd0*/  ISETP.GE.AND.EX P5, PT, R85, c[0x0][0x1e4], PT, P5 ;  /* 0x0000790055007a0c */ /* 0x000fe40003fa6350 */
[----:B------:R-:W-:Y:S02]  /*0be0*/  ISETP.GE.AND.EX P4, PT, R88, c[0x0][0x1e4], PT, P4 ;  /* 0x0000790058007a0c */ /* 0x000fe40003f86340 */
[----:B------:R-:W-:Y:S02]  /*0bf0*/  ISETP.GE.U32.AND P3, PT, R69, c[0x0][0x1e0], PT ;  /* 0x0000780045007a0c */ /* 0x000fe40003f66070 */
[----:B------:R-:W-:Y:S01]  /*0c00*/  SHF.R.S32.HI R89, RZ, 0x1f, R69 ;  /* 0x0000001fff597819 */ /* 0x000fe20000011445 */
[----:B--2---:R-:W-:Y:S01]  /*0c10*/  @P1 IMAD R9, R93, c[0x0][0x1d8], RZ ;  /* 0x000076005d091a24 */ /* 0x004fe200078e02ff */
[----:B0-----:R-:W-:-:S02]  /*0c20*/  @P1 MOV R14, R18 ;  /* 0x00000012000e1202 */ /* 0x001fc40000000f00 */
[----:B------:R-:W-:Y:S02]  /*0c30*/  @P1 MOV R15, R21 ;  /* 0x00000015000f1202 */ /* 0x000fe40000000f00 */
[C---:B------:R-:W-:Y:S02]  /*0c40*/  ISETP.GT.U32.OR P5, PT, R0.reuse, 0x27f, P5 ;  /* 0x0000027f0000780c */ /* 0x040fe40002fa4470 */
[----:B------:R-:W-:Y:S02]  /*0c50*/  ISETP.GT.U32.OR P4, PT, R0, 0x27f, P4 ;  /* 0x0000027f0000780c */ /* 0x000fe40002784470 */
[----:B------:R-:W-:Y:S01]  /*0c60*/  ISETP.GE.AND.EX P3, PT, R89, c[0x0][0x1e4], PT, P3 ;  /* 0x0000790059007a0c */ /* 0x000fe20003f66330 */
[----:B------:R-:W-:Y:S01]  /*0c70*/  @P1 IMAD R9, R2, c[0x0][0x1dc], R9 ;  /* 0x0000770002091a24 */ /* 0x000fe200078e0209 */
[----:B-1----:R-:W-:Y:S01]  /*0c80*/  @!P2 IADD3 R4, P6, R16, c[0x0][0x180], RZ ;  /* 0x000060001004aa10 */ /* 0x002fe20007fde0ff */
[----:B------:R-:W-:Y:S01]  /*0c90*/  @P1 IMAD.WIDE.U32 R14, R2, c[0x0][0x1d8], R14 ;  /* 0x00007600020e1a25 */ /* 0x000fe200078e000e */
[----:B------:R-:W-:-:S02]  /*0ca0*/  ISETP.GT.U32.OR P3, PT, R0, 0x27f, P3 ;  /* 0x0000027f0000780c */ /* 0x000fc40001f64470 */
[----:B------:R-:W-:Y:S02]  /*0cb0*/  @!P2 IADD3.X R5, R17, c[0x0][0x184], RZ, P6, !PT ;  /* 0x000061001105aa10 */ /* 0x000fe400037fe4ff */
[----:B------:R-:W-:Y:S02]  /*0cc0*/  ISETP.GE.U32.AND P6, PT, R68, c[0x0][0x1e0], PT ;  /* 0x0000780044007a0c */ /* 0x000fe40003fc6070 */
[----:B------:R-:W-:Y:S02]  /*0cd0*/  SHF.R.S32.HI R90, RZ, 0x1f, R68 ;  /* 0x0000001fff5a7819 */ /* 0x000fe40000011444 */
[----:B------:R-:W-:Y:S02]  /*0ce0*/  @P1 IADD3 R9, R15, R9, RZ ;  /* 0x000000090f091210 */ /* 0x000fe40007ffe0ff */
[----:B------:R-:W-:Y:S02]  /*0cf0*/  @P1 SHF.L.U32 R15, R14, 0x1, RZ ;  /* 0x000000010e0f1819 */ /* 0x000fe400000006ff */
[----:B------:R-:W-:Y:S01]  /*0d00*/  ISETP.GE.AND.EX P6, PT, R90, c[0x0][0x1e4], PT, P6 ;  /* 0x000079005a007a0c */ /* 0x000fe20003fc6360 */
[----:B------:R-:W-:Y:S01]  /*0d10*/  @!P5 IMAD R8, R85, c[0x0][0x1d8], RZ ;  /* 0x000076005508da24 */ /* 0x000fe200078e02ff */
[----:B----4-:R-:W-:-:S02]  /*0d20*/  @!P2 IADD3 R6, P0, R16, c[0x0][0x178], RZ ;  /* 0x00005e001006aa10 */ /* 0x010fc40007f1e0ff */
[----:B------:R-:W-:Y:S01]  /*0d30*/  @P1 SHF.L.U64.HI R14, R14, 0x1, R9 ;  /* 0x000000010e0e1819 */ /* 0x000fe20000010209 */
[----:B------:R-:W-:Y:S01]  /*0d40*/  @!P4 IMAD R9, R88, c[0x0][0x1d8], RZ ;  /* 0x000076005809ca24 */ /* 0x000fe200078e02ff */
[----:B------:R-:W-:Y:S01]  /*0d50*/  ISETP.GT.U32.OR P6, PT, R0, 0x27f, P6 ;  /* 0x0000027f0000780c */ /* 0x000fe200037c4470 */
[----:B------:R-:W-:Y:S01]  /*0d60*/  @!P5 IMAD R27, R71, c[0x0][0x1dc], R8 ;  /* 0x00007700471bda24 */ /* 0x000fe200078e0208 */
[----:B------:R-:W-:Y:S01]  /*0d70*/  @!P2 IADD3.X R7, R17, c[0x0][0x17c], RZ, P0, !PT ;  /* 0x00005f001107aa10 */ /* 0x000fe200007fe4ff */
[----:B------:R-:W-:Y:S01]  /*0d80*/  @!P4 IMAD R17, R70, c[0x0][0x1dc], R9 ;  /* 0x000077004611ca24 */ /* 0x000fe200078e0209 */
[-C--:B---3--:R-:W-:Y:S02]  /*0d90*/  @!P5 MOV R12, R18.reuse ;  /* 0x00000012000cd202 */ /* 0x088fe40000000f00 */
[-C--:B------:R-:W-:Y:S01]  /*0da0*/  @!P5 MOV R13, R21.reuse ;  /* 0x00000015000dd202 */ /* 0x080fe20000000f00 */
[----:B------:R-:W-:Y:S01]  /*0db0*/  @!P3 IMAD R10, R89, c[0x0][0x1d8], RZ ;  /* 0x00007600590aba24 */ /* 0x000fe200078e02ff */
[----:B------:R-:W-:Y:S01]  /*0dc0*/  @!P3 MOV R8, R18 ;  /* 0x000000120008b202 */ /* 0x000fe20000000f00 */
[----:B------:R0:W5:Y:S01]  /*0dd0*/  @!P2 LDG.E R52, [R6.64] ;  /* 0x0000000e0634a981 */ /* 0x000162000c1e1900 */
[----:B------:R-:W-:-:S02]  /*0de0*/  @!P3 MOV R9, R21 ;  /* 0x000000150009b202 */ /* 0x000fc40000000f00 */
[----:B------:R-:W-:Y:S02]  /*0df0*/  ISETP.GE.U32.AND P0, PT, R67, c[0x0][0x1e0], PT ;  /* 0x0000780043007a0c */ /* 0x000fe40003f06070 */
[----:B------:R-:W-:Y:S01]  /*0e00*/  SHF.R.S32.HI R91, RZ, 0x1f, R67 ;  /* 0x0000001fff5b7819 */ /* 0x000fe20000011443 */
[----:B------:R-:W-:Y:S01]  /*0e10*/  @!P5 IMAD.WIDE.U32 R12, R71, c[0x0][0x1d8], R12 ;  /* 0x00007600470cda25 */ /* 0x000fe200078e000c */
[----:B------:R-:W-:Y:S02]  /*0e20*/  MOV R37, RZ ;  /* 0x000000ff00257202 */ /* 0x000fe40000000f00 */
[----:B------:R-:W-:Y:S01]  /*0e30*/  ISETP.GE.AND.EX P0, PT, R91, c[0x0][0x1e4], PT, P0 ;  /* 0x000079005b007a0c */ /* 0x000fe20003f06300 */
[C---:B------:R-:W-:Y:S02]  /*0e40*/  @!P3 IMAD R23, R69.reuse, c[0x0][0x1dc], R10 ;  /* 0x000077004517ba24 */ /* 0x040fe400078e020a */
[----:B------:R-:W-:Y:S01]  /*0e50*/  @!P3 IMAD.WIDE.U32 R8, R69, c[0x0][0x1d8], R8 ;  /* 0x000076004508ba25 */ /* 0x000fe200078e0008 */
[----:B------:R-:W-:Y:S01]  /*0e60*/  @!P4 MOV R10, R18 ;  /* 0x00000012000ac202 */ /* 0x000fe20000000f00 */
[----:B------:R1:W5:Y:S01]  /*0e70*/  @!P2 LDG.E R37, [R4.64] ;  /* 0x0000000e0425a981 */ /* 0x000362000c1e1900 */
[----:B------:R-:W-:-:S02]  /*0e80*/  @!P4 MOV R11, R21 ;  /* 0x00000015000bc202 */ /* 0x000fc40000000f00 */
[----:B------:R-:W-:Y:S02]  /*0e90*/  @!P5 IADD3 R27, R13, R27, RZ ;  /* 0x0000001b0d1bd210 */ /* 0x000fe40007ffe0ff */
[----:B------:R-:W-:Y:S02]  /*0ea0*/  ISETP.GT.U32.OR P0, PT, R0, 0x27f, P0 ;  /* 0x0000027f0000780c */ /* 0x000fe40000704470 */
[----:B------:R-:W-:Y:S01]  /*0eb0*/  @!P3 IADD3 R13, R9, R23, RZ ;  /* 0x00000017090db210 */ /* 0x000fe20007ffe0ff */
[----:B------:R-:W-:Y:S01]  /*0ec0*/  @!P6 IMAD R9, R90, c[0x0][0x1d8], RZ ;  /* 0x000076005a09ea24 */ /* 0x000fe200078e02ff */
[----:B-1----:R-:W-:Y:S02]  /*0ed0*/  @!P6 MOV R4, R18 ;  /* 0x000000120004e202 */ /* 0x002fe40000000f00 */
[----:B------:R-:W-:Y:S01]  /*0ee0*/  @!P6 MOV R5, R21 ;  /* 0x000000150005e202 */ /* 0x000fe20000000f00 */
[----:B------:R-:W-:Y:S01]  /*0ef0*/  @!P4 IMAD.WIDE.U32 R10, R70, c[0x0][0x1d8], R10 ;  /* 0x00007600460aca25 */ /* 0x000fe200078e000a */
[----:B------:R-:W-:-:S03]  /*0f00*/  @!P5 SHF.L.U32 R22, R12, 0x1, RZ ;  /* 0x000000010c16d819 */ /* 0x000fc600000006ff */
[C---:B------:R-:W-:Y:S02]  /*0f10*/  @!P6 IMAD R9, R68.reuse, c[0x0][0x1dc], R9 ;  /* 0x000077004409ea24 */ /* 0x040fe400078e0209 */
[----:B------:R-:W-:Y:S01]  /*0f20*/  @!P6 IMAD.WIDE.U32 R4, R68, c[0x0][0x1d8], R4 ;  /* 0x000076004404ea25 */ /* 0x000fe200078e0004 */
[----:B------:R-:W-:Y:S02]  /*0f30*/  @!P4 IADD3 R11, R11, R17, RZ ;  /* 0x000000110b0bc210 */ /* 0x000fe40007ffe0ff */
[----:B------:R-:W-:Y:S02]  /*0f40*/  @!P5 SHF.L.U64.HI R27, R12, 0x1, R27 ;  /* 0x000000010c1bd819 */ /* 0x000fe4000001021b */
[----:B------:R-:W-:Y:S02]  /*0f50*/  @!P6 IADD3 R9, R5, R9, RZ ;  /* 0x000000090509e210 */ /* 0x000fe40007ffe0ff */
[C---:B------:R-:W-:Y:S02]  /*0f60*/  @!P4 SHF.L.U32 R25, R10.reuse, 0x1, RZ ;  /* 0x000000010a19c819 */ /* 0x040fe400000006ff */
[----:B------:R-:W-:-:S02]  /*0f70*/  @!P4 SHF.L.U64.HI R16, R10, 0x1, R11 ;  /* 0x000000010a10c819 */ /* 0x000fc4000001020b */
[C---:B------:R-:W-:Y:S02]  /*0f80*/  @!P3 SHF.L.U32 R12, R8.reuse, 0x1, RZ ;  /* 0x00000001080cb819 */ /* 0x040fe400000006ff */
[----:B------:R-:W-:Y:S01]  /*0f90*/  @!P3 SHF.L.U64.HI R13, R8, 0x1, R13 ;  /* 0x00000001080db819 */ /* 0x000fe2000001020d */
[----:B------:R-:W-:Y:S01]  /*0fa0*/  @!P0 IMAD R8, R91, c[0x0][0x1d8], RZ ;  /* 0x000076005b088a24 */ /* 0x000fe200078e02ff */
[----:B------:R-:W-:Y:S02]  /*0fb0*/  @!P0 MOV R10, R18 ;  /* 0x00000012000a8202 */ /* 0x000fe40000000f00 */
[----:B------:R-:W-:Y:S02]  /*0fc0*/  @!P0 MOV R11, R21 ;  /* 0x00000015000b8202 */ /* 0x000fe40000000f00 */
[----:B0-----:R-:W-:Y:S02]  /*0fd0*/  @!P5 IADD3 R6, P2, R22, c[0x0][0x180], RZ ;  /* 0x000060001606da10 */ /* 0x001fe40007f5e0ff */
[----:B------:R-:W-:-:S02]  /*0fe0*/  @!P6 SHF.L.U32 R17, R4, 0x1, RZ ;  /* 0x000000010411e819 */ /* 0x000fc400000006ff */
[----:B------:R-:W-:Y:S01]  /*0ff0*/  @!P6 SHF.L.U64.HI R24, R4, 0x1, R9 ;  /* 0x000000010418e819 */ /* 0x000fe20000010209 */
[----:B------:R-:W-:Y:S01]  /*1000*/  @!P0 IMAD R23, R67, c[0x0][0x1dc], R8 ;  /* 0x0000770043178a24 */ /* 0x000fe200078e0208 */
[----:B------:R-:W-:Y:S01]  /*1010*/  CS2R R4, SRZ ;  /* 0x0000000000047805 */ /* 0x000fe2000001ff00 */
[----:B------:R-:W-:Y:S01]  /*1020*/  @!P5 IADD3.X R7, R27, c[0x0][0x184], RZ, P2, !PT ;  /* 0x000061001b07da10 */ /* 0x000fe200017fe4ff */
[----:B------:R-:W-:Y:S01]  /*1030*/  @!P0 IMAD.WIDE.U32 R10, R67, c[0x0][0x1d8], R10 ;  /* 0x00007600430a8a25 */ /* 0x000fe200078e000a */
[----:B------:R-:W-:Y:S01]  /*1040*/  @!P5 IADD3 R8, P2, R22, c[0x0][0x178], RZ ;  /* 0x00005e001608da10 */ /* 0x000fe20007f5e0ff */
[----:B------:R-:W-:Y:S02]  /*1050*/  CS2R R50, SRZ ;  /* 0x0000000000327805 */ /* 0x000fe4000001ff00 */
[----:B------:R0:W5:Y:S01]  /*1060*/  @!P5 LDG.E R4, [R6.64] ;  /* 0x0000000e0604d981 */ /* 0x000162000c1e1900 */
[----:B------:R-:W-:Y:S02]  /*1070*/  @!P5 IADD3.X R9, R27, c[0x0][0x17c], RZ, P2, !PT ;  /* 0x00005f001b09da10 */ /* 0x000fe400017fe4ff */
[----:B------:R-:W-:-:S02]  /*1080*/  @!P0 IADD3 R23, R11, R23, RZ ;  /* 0x000000170b178210 */ /* 0x000fc40007ffe0ff */
[C---:B------:R-:W-:Y:S01]  /*1090*/  @!P0 SHF.L.U32 R22, R10.reuse, 0x1, RZ ;  /* 0x000000010a168819 */ /* 0x040fe200000006ff */
[----:B------:R1:W5:Y:S01]  /*10a0*/  @!P5 LDG.E R51, [R8.64] ;  /* 0x0000000e0833d981 */ /* 0x000362000c1e1900 */
[C---:B0-----:R-:W-:Y:S02]  /*10b0*/  @!P4 IADD3 R6, P2, R25.reuse, c[0x0][0x180], RZ ;  /* 0x000060001906ca10 */ /* 0x041fe40007f5e0ff */
[----:B------:R-:W-:Y:S02]  /*10c0*/  @!P0 SHF.L.U64.HI R23, R10, 0x1, R23 ;  /* 0x000000010a178819 */ /* 0x000fe40000010217 */
[----:B------:R-:W-:Y:S02]  /*10d0*/  @!P4 IADD3.X R7, R16, c[0x0][0x184], RZ, P2, !PT ;  /* 0x000061001007ca10 */ /* 0x000fe400017fe4ff */
[----:B------:R-:W-:Y:S02]  /*10e0*/  @!P4 IADD3 R10, P5, R25, c[0x0][0x178], RZ ;  /* 0x00005e00190aca10 */ /* 0x000fe40007fbe0ff */
[----:B-1----:R-:W-:Y:S01]  /*10f0*/  @!P3 IADD3 R8, P2, R12, c[0x0][0x180], RZ ;  /* 0x000060000c08ba10 */ /* 0x002fe20007f5e0ff */
[----:B------:R0:W5:Y:S01]  /*1100*/  @!P4 LDG.E R5, [R6.64] ;  /* 0x0000000e0605c981 */ /* 0x000162000c1e1900 */
[----:B------:R-:W-:-:S02]  /*1110*/  @!P4 IADD3.X R11, R16, c[0x0][0x17c], RZ, P5, !PT ;  /* 0x00005f00100bca10 */ /* 0x000fc40002ffe4ff */
        /* <DEDUP_REMOVED lines=160> */
.L_x_361:
[----:B0-----:R-:W-:Y:S05]  /*1b20*/  BSYNC B0 ;  /* 0x0000000000007941 */ /* 0x001fea0003800000 */
.L_x_360:
        /* <DEDUP_REMOVED lines=28> */
.L_x_362:
[----:B------:R-:W-:Y:S01]  /*1cf0*/  FMUL.FTZ R23, R27, R14 ;  /* 0x0000000e1b177220 */ /* 0x000fe20000410000 */
[--C-:B------:R-:W-:Y:S01]  /*1d00*/  PRMT R31, RZ, 0x5410, R56.reuse ;  /* 0x00005410ff1f7816 */ /* 0x100fe20000000038 */
[----:B------:R-:W-:Y:S01]  /*1d10*/  FMUL.FTZ R28, R25, R17 ;  /* 0x00000011191c7220 */ /* 0x000fe20000410000 */
[----:B------:R-:W-:Y:S01]  /*1d20*/  PRMT R30, RZ, 0x7610, R56 ;  /* 0x00007610ff1e7816 */ /* 0x000fe20000000038 */
[----:B------:R-:W-:Y:S02]  /*1d30*/  FFMA.FTZ R29, R22, R23, RZ ;  /* 0x00000017161d7223 */ /* 0x000fe400000100ff */
[----:B------:R-:W-:Y:S02]  /*1d40*/  FADD.FTZ R23, RZ, R23 ;  /* 0x00000017ff177221 */ /* 0x000fe40000010000 */
[----:B------:R-:W-:Y:S02]  /*1d50*/  FFMA.FTZ R26, R24, R28, R29 ;  /* 0x0000001c181a7223 */ /* 0x000fe4000001001d */
[----:B------:R-:W-:Y:S01]  /*1d60*/  FADD.FTZ R28, R28, R23 ;  /* 0x000000171c1c7221 */ /* 0x000fe20000010000 */
[----:B------:R-:W-:Y:S01]  /*1d70*/  PRMT R23, RZ, 0x5410, R41 ;  /* 0x00005410ff177816 */ /* 0x000fe20000000029 */
[----:B------:R-:W-:-:S04]  /*1d80*/  FFMA.FTZ R22, R22, R27, RZ ;  /* 0x0000001b16167223 */ /* 0x000fc800000100ff */
        /* <DEDUP_REMOVED lines=24> */
.L_x_363:
[----:B------:R-:W-:Y:S02]  /*1f10*/  FMUL.FTZ R33, R31, R14 ;  /* 0x0000000e1f217220 */ /* 0x000fe40000410000 */
[----:B------:R-:W-:Y:S02]  /*1f20*/  FFMA.FTZ R24, R24, R25, RZ ;  /* 0x0000001918187223 */ /* 0x000fe400000100ff */
[----:B------:R-:W-:Y:S02]  /*1f30*/  FFMA.FTZ R26, R29, R33, R26 ;  /* 0x000000211d1a7223 */ /* 0x000fe4000001001a */
[----:B------:R-:W-:Y:S02]  /*1f40*/  FADD.FTZ R33, R28, R33 ;  /* 0x000000211c217221 */ /* 0x000fe40000010000 */
[----:B------:R-:W-:Y:S02]  /*1f50*/  FMUL.FTZ R28, R30, R17 ;  /* 0x000000111e1c7220 */ /* 0x000fe40000410000 */
[----:B------:R-:W-:-:S02]  /*1f60*/  FFMA.FTZ R24, R23, R30, R24 ;  /* 0x0000001e17187223 */ /* 0x000fc40000010018 */
[----:B------:R-:W-:Y:S01]  /*1f70*/  FFMA.FTZ R26, R23, R28, R26 ;  /* 0x0000001c171a7223 */ /* 0x000fe2000001001a */
[----:B------:R-:W-:Y:S01]  /*1f80*/  PRMT R23, RZ, 0x5410, R38 ;  /* 0x00005410ff177816 */ /* 0x000fe20000000026 */
[----:B------:R-:W-:Y:S02]  /*1f90*/  FFMA.FTZ R22, R29, R31, R22 ;  /* 0x0000001f1d167223 */ /* 0x000fe40000010016 */
[----:B------:R-:W-:Y:S02]  /*1fa0*/  FADD.FTZ R32, RZ, R27 ;  /* 0x0000001bff207221 */ /* 0x000fe40000010000 */
[----:B------:R-:W-:Y:S01]  /*1fb0*/  FADD.FTZ R29, R23, -UR16 ;  /* 0x80000010171d7e21 */ /* 0x000fe20008010000 */
[----:B------:R-:W-:Y:S01]  /*1fc0*/  PRMT R23, RZ, 0x7610, R38 ;  /* 0x00007610ff177816 */ /* 0x000fe20000000026 */
[----:B------:R-:W-:Y:S02]  /*1fd0*/  FADD.FTZ R25, RZ, R25 ;  /* 0x00000019ff197221 */ /* 0x000fe40000010000 */
[----:B------:R-:W-:Y:S01]  /*1fe0*/  FADD.FTZ R27, R32, R31 ;  /* 0x0000001f201b7221 */ /* 0x000fe20000010000 */
[----:B------:R-:W-:Y:S01]  /*1ff0*/  PRMT R31, RZ, 0x5410, R55 ;  /* 0x00005410ff1f7816 */ /* 0x000fe20000000037 */
[----:B------:R-:W-:-:S02]  /*2000*/  FADD.FTZ R23, R23, -UR16 ;  /* 0x8000001017177e21 */ /* 0x000fc40008010000 */
[----:B------:R-:W-:Y:S01]  /*2010*/  FADD.FTZ R30, R25, R30 ;  /* 0x0000001e191e7221 */ /* 0x000fe20000010000 */
[----:B------:R-:W-:Y:S01]  /*2020*/  PRMT R25, RZ, 0x7610, R55 ;  /* 0x00007610ff197816 */ /* 0x000fe20000000037 */
[----:B------:R-:W-:Y:S02]  /*2030*/  FADD.FTZ R28, R28, R33 ;  /* 0x000000211c1c7221 */ /* 0x000fe40000010000 */
[----:B------:R-:W-:Y:S02]  /*2040*/  FMUL.FTZ R29, R29, UR12 ;  /* 0x0000000c1d1d7c20 */ /* 0x000fe40008410000 */
        /* <DEDUP_REMOVED lines=20> */
.L_x_364:
[----:B------:R-:W-:Y:S02]  /*2190*/  FMUL.FTZ R33, R31, R14 ;  /* 0x0000000e1f217220 */ /* 0x000fe40000410000 */
[----:B------:R-:W-:Y:S02]  /*21a0*/  FFMA.FTZ R24, R23, R25, R24 ;  /* 0x0000001917187223 */ /* 0x000fe40000010018 */
[----:B------:R-:W-:Y:S02]  /*21b0*/  FFMA.FTZ R26, R29, R33, R26 ;  /* 0x000000211d1a7223 */ /* 0x000fe4000001001a */
[----:B------:R-:W-:Y:S02]  /*21c0*/  FADD.FTZ R33, R28, R33 ;  /* 0x000000211c217221 */ /* 0x000fe40000010000 */
[----:B------:R-:W-:Y:S02]  /*21d0*/  FMUL.FTZ R28, R25, R17 ;  /* 0x00000011191c7220 */ /* 0x000fe40000410000 */
[----:B------:R-:W-:-:S02]  /*21e0*/  FFMA.FTZ R22, R29, R31, R22 ;  /* 0x0000001f1d167223 */ /* 0x000fc40000010016 */
[----:B------:R-:W-:Y:S01]  /*21f0*/  FFMA.FTZ R26, R23, R28, R26 ;  /* 0x0000001c171a7223 */ /* 0x000fe2000001001a */
[----:B------:R-:W-:Y:S01]  /*2200*/  PRMT R23, RZ, 0x5410, R39 ;  /* 0x00005410ff177816 */ /* 0x000fe20000000027 */
[----:B------:R-:W-:Y:S01]  /*2210*/  FADD.FTZ R27, R27, R31 ;  /* 0x0000001f1b1b7221 */ /* 0x000fe20000010000 */
[--C-:B------:R-:W-:Y:S01]  /*2220*/  PRMT R31, RZ, 0x5410, R54.reuse ;  /* 0x00005410ff1f7816 */ /* 0x100fe20000000036 */
        /* <DEDUP_REMOVED lines=27> */
.L_x_365:
        /* <DEDUP_REMOVED lines=9> */
[----:B------:R-:W-:Y:S01]  /*2470*/  PRMT R31, RZ, 0x5410, R53 ;  /* 0x00005410ff1f7816 */ /* 0x000fe20000000035 */
        /* <DEDUP_REMOVED lines=27> */
.L_x_366:
        /* <DEDUP_REMOVED lines=37> */
.L_x_367:
[----:B------:R-:W-:Y:S02]  /*2880*/  FMUL.FTZ R33, R31, R14 ;  /* 0x0000000e1f217220 */ /* 0x000fe40000410000 */
[----:B------:R-:W-:Y:S02]  /*2890*/  FFMA.FTZ R24, R23, R25, R24 ;  /* 0x0000001917187223 */ /* 0x000fe40000010018 */
[----:B------:R-:W-:Y:S02]  /*28a0*/  FFMA.FTZ R26, R29, R33, R26 ;  /* 0x000000211d1a7223 */ /* 0x000fe4000001001a */
[----:B------:R-:W-:Y:S02]  /*28b0*/  FADD.FTZ R33, R28, R33 ;  /* 0x000000211c217221 */ /* 0x000fe40000010000 */
[----:B------:R-:W-:Y:S02]  /*28c0*/  FMUL.FTZ R28, R25, R17 ;  /* 0x00000011191c7220 */ /* 0x000fe40000410000 */
[----:B------:R-:W-:-:S02]  /*28d0*/  FFMA.FTZ R22, R29, R31, R22 ;  /* 0x0000001f1d167223 */ /* 0x000fc40000010016 */
[----:B------:R-:W-:Y:S01]  /*28e0*/  FFMA.FTZ R26, R23, R28, R26 ;  /* 0x0000001c171a7223 */ /* 0x000fe2000001001a */
[--C-:B------:R-:W-:Y:S01]  /*28f0*/  PRMT R23, RZ, 0x5410, R4.reuse ;  /* 0x00005410ff177816 */ /* 0x100fe20000000004 */
        /* <DEDUP_REMOVED lines=29> */
.L_x_368:
        /* <DEDUP_REMOVED lines=37> */
.L_x_369:
        /* <DEDUP_REMOVED lines=37> */
.L_x_370:
        /* <DEDUP_REMOVED lines=37> */
.L_x_371:
        /* <DEDUP_REMOVED lines=37> */
.L_x_372:
        /* <DEDUP_REMOVED lines=37> */
.L_x_373:
        /* <DEDUP_REMOVED lines=37> */
.L_x_374:
        /* <DEDUP_REMOVED lines=37> */
.L_x_375:
[----:B------:R-:W-:Y:S01]  /*3b00*/  FMUL.FTZ R34, R32, R14 ;  /* 0x0000000e20227220 */ /* 0x000fe20000410000 */
[----:B------:R-:W-:Y:S01]  /*3b10*/  PRMT R33, RZ, 0x5410, R43 ;  /* 0x00005410ff217816 */ /* 0x000fe2000000002b */
[----:B------:R-:W-:Y:S02]  /*3b20*/  FADD.FTZ R26, R27, R32 ;  /* 0x000000201b1a7221 */ /* 0x000fe40000010000 */
[----:B------:R-:W-:Y:S02]  /*3b30*/  FFMA.FTZ R28, R31, R34, R28 ;  /* 0x000000221f1c7223 */ /* 0x000fe4000001001c */
[----:B------:R-:W-:Y:S02]  /*3b40*/  FADD.FTZ R34, R29, R34 ;  /* 0x000000221d227221 */ /* 0x000fe40000010000 */
[----:B------:R-:W-:Y:S02]  /*3b50*/  FMUL.FTZ R29, R25, R17 ;  /* 0x00000011191d7220 */ /* 0x000fe40000410000 */
[----:B------:R-:W-:Y:S01]  /*3b60*/  FADD.FTZ R27, R30, R25 ;  /* 0x000000191e1b7221 */ /* 0x000fe20000010000 */
[----:B------:R-:W-:Y:S01]  /*3b70*/  PRMT R30, RZ, 0x7610, R43 ;  /* 0x00007610ff1e7816 */ /* 0x000fe2000000002b */
[----:B------:R-:W-:Y:S01]  /*3b80*/  FFMA.FTZ R25, R23, R25, R24 ;  /* 0x0000001917197223 */ /* 0x000fe20000010018 */
[----:B------:R-:W-:Y:S01]  /*3b90*/  PRMT R24, RZ, 0x5410, R12 ;  /* 0x00005410ff187816 */ /* 0x000fe2000000000c */
[----:B------:R-:W-:-:S02]  /*3ba0*/  FFMA.FTZ R22, R31, R32, R22 ;  /* 0x000000201f167223 */ /* 0x000fc40000010016 */
[----:B------:R-:W-:Y:S02]  /*3bb0*/  FFMA.FTZ R23, R23, R29, R28 ;  /* 0x0000001d17177223 */ /* 0x000fe4000001001c */
[----:B------:R-:W-:Y:S01]  /*3bc0*/  FADD.FTZ R31, R24, -UR16 ;  /* 0x80000010181f7e21 */ /* 0x000fe20008010000 */
[----:B------:R-:W-:Y:S01]  /*3bd0*/  PRMT R24, RZ, 0x7610, R12 ;  /* 0x00007610ff187816 */ /* 0x000fe2000000000c */
[----:B------:R-:W-:Y:S02]  /*3be0*/  FADD.FTZ R29, R29, R34 ;  /* 0x000000221d1d7221 */ /* 0x000fe40000010000 */
        /* <DEDUP_REMOVED lines=22> */
.L_x_376:
[----:B------:R-:W-:Y:S02]  /*3d50*/  FMUL.FTZ R32, R33, R14 ;  /* 0x0000000e21207220 */ /* 0x000fe40000410000 */
[C---:B------:R-:W-:Y:S02]  /*3d60*/  FFMA.FTZ R24, R31.reuse, R33, R22 ;  /* 0x000000211f187223 */ /* 0x040fe40000010016 */
[----:B------:R-:W-:Y:S01]  /*3d70*/  FFMA.FTZ R23, R31, R32, R23 ;  /* 0x000000201f177223 */ /* 0x000fe20000010017 */
[----:B------:R-:W-:Y:S01]  /*3d80*/  PRMT R31, RZ, 0x5410, R42 ;  /* 0x00005410ff1f7816 */ /* 0x000fe2000000002a */
[----:B------:R-:W-:Y:S02]  /*3d90*/  FMUL.FTZ R22, R30, R17 ;  /* 0x000000111e167220 */ /* 0x000fe40000410000 */
[C---:B------:R-:W-:Y:S02]  /*3da0*/  FFMA.FTZ R25, R28.reuse, R30, R25 ;  /* 0x0000001e1c197223 */ /* 0x040fe40000010019 */
[----:B------:R-:W-:Y:S01]  /*3db0*/  FFMA.FTZ R28, R28, R22, R23 ;  /* 0x000000161c1c7223 */ /* 0x000fe20000010017 */
[----:B------:R-:W-:Y:S01]  /*3dc0*/  PRMT R23, RZ, 0x5410, R13 ;  /* 0x00005410ff177816 */ /* 0x000fe2000000000d */
[----:B------:R-:W-:-:S02]  /*3dd0*/  FADD.FTZ R26, R26, R33 ;  /* 0x000000211a1a7221 */ /* 0x000fc40000010000 */
[----:B------:R-:W-:Y:S02]  /*3de0*/  FADD.FTZ R29, R29, R32 ;  /* 0x000000201d1d7221 */ /* 0x000fe40000010000 */
[----:B------:R-:W-:Y:S01]  /*3df0*/  FADD.FTZ R33, R23, -UR16 ;  /* 0x8000001017217e21 */ /* 0x000fe20008010000 */
[----:B------:R-:W-:Y:S01]  /*3e00*/  PRMT R23, RZ, 0x7610, R13 ;  /* 0x00007610ff177816 */ /* 0x000fe2000000000d */
[----:B------:R-:W-:Y:S01]  /*3e10*/  FADD.FTZ R27, R27, R30 ;  /* 0x0000001e1b1b7221 */ /* 0x000fe20000010000 */
[----:B------:R-:W-:Y:S01]  /*3e20*/  PRMT R30, RZ, 0x7610, R42 ;  /* 0x00007610ff1e7816 */ /* 0x000fe2000000002a */
[----:B------:R-:W-:Y:S02]  /*3e30*/  FADD.FTZ R22, R22, R29 ;  /* 0x0000001d16167221 */ /* 0x000fe40000010000 */
[----:B------:R-:W-:Y:S02]  /*3e40*/  FADD.FTZ R23, R23, -UR16 ;  /* 0x8000001017177e21 */ /* 0x000fe40008010000 */
        /* <DEDUP_REMOVED lines=21> */
.L_x_377:
[----:B------:R-:W-:Y:S01]  /*3fa0*/  FMUL.FTZ R23, R31, R14 ;  /* 0x0000000e1f177220 */ /* 0x000fe20000410000 */
[----:B------:R-:W0:Y:S01]  /*3fb0*/  S2R R34, SR_LANEID ;  /* 0x0000000000227919 */ /* 0x000e220000000000 */
[C---:B------:R-:W-:Y:S01]  /*3fc0*/  ISETP.NE.AND P2, PT, R0.reuse, RZ, PT ;  /* 0x000000ff0000720c */ /* 0x040fe20003f45270 */
[C---:B------:R-:W-:Y:S01]  /*3fd0*/  FFMA.FTZ R24, R33.reuse, R31, R24 ;  /* 0x0000001f21187223 */ /* 0x040fe20000010018 */
[----:B------:R-:W-:Y:S01]  /*3fe0*/  BSSY B0, `(.L_x_378) ;  /* 0x000005a000007945 */ /* 0x000fe20003800000 */
[----:B------:R-:W-:Y:S01]  /*3ff0*/  FFMA.FTZ R29, R33, R23, R28 ;  /* 0x00000017211d7223 */ /* 0x000fe2000001001c */
[----:B------:R-:W-:Y:S01]  /*4000*/  ISETP.GT.U32.AND P5, PT, R0, 0x13, PT ;  /* 0x000000130000780c */ /* 0x000fe20003fa4070 */
[----:B------:R-:W-:Y:S02]  /*4010*/  FADD.FTZ R28, R22, R23 ;  /* 0x00000017161c7221 */ /* 0x000fe40000010000 */
[----:B------:R-:W-:Y:S02]  /*4020*/  FMUL.FTZ R23, R30, R17 ;  /* 0x000000111e177220 */ /* 0x000fe40000410000 */
[----:B------:R-:W-:-:S02]  /*4030*/  FFMA.FTZ R25, R32, R30, R25 ;  /* 0x0000001e20197223 */ /* 0x000fc40000010019 */
[----:B------:R-:W-:Y:S02]  /*4040*/  FFMA.FTZ R22, R32, R23, R29 ;  /* 0x0000001720167223 */ /* 0x000fe4000001001d */
[----:B------:R-:W-:Y:S02]  /*4050*/  FADD.FTZ R23, R23, R28 ;  /* 0x0000001c17177221 */ /* 0x000fe40000010000 */
[----:B------:R-:W-:Y:S01]  /*4060*/  FADD.FTZ R26, R26, R31 ;  /* 0x0000001f1a1a7221 */ /* 0x000fe20000010000 */
[----:B------:R-:W1:Y:S01]  /*4070*/  SHFL.DOWN PT, R29, R22, 0x1, 0x1f ;  /* 0x08201f00161d7f89 */ /* 0x000e6200000e0000 */
[----:B------:R-:W-:-:S03]  /*4080*/  FADD.FTZ R27, R27, R30 ;  /* 0x0000001e1b1b7221 */ /* 0x000fc60000010000 */
[----:B------:R-:W2:Y:S01]  /*4090*/  SHFL.DOWN PT, R28, R23, 0x1, 0x1f ;  /* 0x08201f00171c7f89 */ /* 0x000ea200000e0000 */
[----:B0-----:R-:W-:-:S03]  /*40a0*/  ISETP.GT.AND P0, PT, R34, 0x1e, PT ;  /* 0x0000001e2200780c */ /* 0x001fc60003f04270 */
[----:B------:R-:W-:Y:S01]  /*40b0*/  STS.128 [R0.X16+0xd0], R24 ;  /* 0x0000d01800007388 */ /* 0x000fe2000000cc00 */
        /* <DEDUP_REMOVED lines=21> */
[----:B0-----:R-:W-:Y:S01]  /*4210*/  @!P0 FADD.FTZ R22, R22, R29 ;  /* 0x0000001d16168221 */ /* 0x001fe20000010000 */
[----:B------:R-:W-:Y:S01]  /*4220*/  MOV R29, 0x2 ;  /* 0x00000002001d7802 */ /* 0x000fe20000000f00 */
[----:B-1----:R-:W-:-:S03]  /*4230*/  @!P0 FADD.FTZ R23, R23, R28 ;  /* 0x0000001c17178221 */ /* 0x002fc60000010000 */
[----:B------:R-:W-:Y:S02]  /*4240*/  ISETP.LE.U32.AND P0, PT, R29, c[0x0][0xc], PT ;  /* 0x000003001d007a0c */ /* 0x000fe40003f03070 */
        /* <DEDUP_REMOVED lines=51> */
.L_x_379:
[----:B------:R-:W-:Y:S05]  /*4580*/  BSYNC B0 ;  /* 0x0000000000007941 */ /* 0x000fea0003800000 */
.L_x_378:
        /* <DEDUP_REMOVED lines=159> */
.L_x_381:
[----:B------:R-:W-:Y:S05]  /*4f80*/  BSYNC B0 ;  /* 0x0000000000007941 */ /* 0x000fea0003800000 */
.L_x_380:
        /* <DEDUP_REMOVED lines=19> */
.L_x_383:
[----:B------:R-:W-:Y:S05]  /*50c0*/  BSYNC B0 ;  /* 0x0000000000007941 */ /* 0x000fea0003800000 */
.L_x_382:
        /* <DEDUP_REMOVED lines=28> */
.L_x_386:
[----:B-1----:R-:W2:Y:S01]  /*5290*/  LDG.E.STRONG.GPU R25, [R26.64] ;  /* 0x0000000e1a197981 */ /* 0x002ea2000c1ef900 */
[----:B------:R-:W-:Y:S01]  /*52a0*/  YIELD ;  /* 0x0000000000007946 */ /* 0x000fe20003800000 */
[----:B--2---:R-:W-:Y:S01]  /*52b0*/  ISETP.NE.AND P0, PT, R25, R30, PT ;  /* 0x0000001e1900720c */ /* 0x004fe20003f05270 */
[----:B------:R-:W-:-:S12]  /*52c0*/  CCTL.IVALL ;  /* 0x00000000ff00798f */ /* 0x000fd80002000000 */
[----:B------:R-:W-:Y:S05]  /*52d0*/  @P0 BRA `(.L_x_386) ;  /* 0xffffffb000000947 */ /* 0x000fea000383ffff */
.L_x_385:
        /* <DEDUP_REMOVED lines=20> */
.L_x_390:
        /* <DEDUP_REMOVED lines=21> */
[C---:B------:R-:W-:Y:S01]  /*5570*/  IADD3 R27, R25.reuse, 0x4, RZ ;  /* 0x00000004191b7810 */ /* 0x040fe20007ffe0ff */
        /* <DEDUP_REMOVED lines=9> */
[----:B------:R-:W-:-:S06]  /*5610*/  @!P6 FADD.FTZ R23, R23, R35 ;  /* 0x000000231717e221 */ /* 0x000fcc0000010000 */
[----:B------:R-:W-:Y:S01]  /*5620*/  @!P3 IMAD R33, R27, c[0x0][0x10], R24 ;  /* 0x000004001b21ba24 */ /* 0x000fe200078e0218 */
[----:B------:R-:W-:-:S03]  /*5630*/  ISETP.EQ.OR P6, PT, R34, R61, P2 ;  /* 0x0000003d2200720c */ /* 0x000fc600017c2670 */
        /* <DEDUP_REMOVED lines=8> */
[C---:B------:R-:W-:Y:S01]  /*56c0*/  IADD3 R27, R25.reuse, 0x7, RZ ;  /* 0x00000007191b7810 */ /* 0x040fe20007ffe0ff */
[----:B--2---:R-:W-:Y:S01]  /*56d0*/  @!P3 FADD.FTZ R22, R22, R32 ;  /* 0x000000201616b221 */ /* 0x004fe20000010000 */
[----:B------:R-:W-:Y:S01]  /*56e0*/  IADD3 R32, R25, 0x8, RZ ;  /* 0x0000000819207810 */ /* 0x000fe20007ffe0ff */
[----:B------:R-:W-:Y:S01]  /*56f0*/  @!P3 FADD.FTZ R23, R23, R33 ;  /* 0x000000211717b221 */ /* 0x000fe20000010000 */
[-C--:B------:R-:W-:Y:S01]  /*5700*/  ISETP.EQ.OR P3, PT, R27, R61.reuse, P2 ;  /* 0x0000003d1b00720c */ /* 0x080fe20001762670 */
[----:B---3--:R-:W-:Y:S02]  /*5710*/  @!P5 FADD.FTZ R22, R22, R30 ;  /* 0x0000001e1616d221 */ /* 0x008fe40000010000 */
[----:B------:R-:W-:Y:S01]  /*5720*/  @!P5 FADD.FTZ R23, R23, R31 ;  /* 0x0000001f1717d221 */ /* 0x000fe20000010000 */
[----:B------:R-:W-:-:S09]  /*5730*/  ISETP.EQ.OR P5, PT, R32, R61, P2 ;  /* 0x0000003d2000720c */ /* 0x000fd200017a2670 */
[----:B------:R-:W-:Y:S02]  /*5740*/  @!P3 IMAD R33, R27, c[0x0][0x10], R24 ;  /* 0x000004001b21ba24 */ /* 0x000fe400078e0218 */
        /* <DEDUP_REMOVED lines=20> */
[----:B------:R-:W-:-:S04]  /*5890*/  @!P3 IMAD R33, R27, c[0x0][0x10], R24 ;  /* 0x000004001b21ba24 */ /* 0x000fc800078e0218 */
[----:B------:R-:W-:Y:S02]  /*58a0*/  @!P5 IMAD R31, R32, c[0x0][0x10], R24 ;  /* 0x00000400201fda24 */ /* 0x000fe400078e0218 */
[----:B------:R-:W-:-:S04]  /*58b0*/  @!P3 IMAD.WIDE.U32 R32, R33, 0x8, R28 ;  /* 0x000000082120b825 */ /* 0x000fc800078e001c */
[----:B----4-:R-:W-:Y:S01]  /*58c0*/  @!P6 FADD.FTZ R22, R22, R34 ;  /* 0x000000221616e221 */ /* 0x010fe20000010000 */
[----:B------:R-:W-:Y:S01]  /*58d0*/  IADD3 R34, R25, 0xc, RZ ;  /* 0x0000000c19227810 */ /* 0x000fe20007ffe0ff */
[----:B------:R-:W-:Y:S01]  /*58e0*/  @!P5 IMAD.WIDE.U32 R30, R31, 0x8, R28 ;  /* 0x000000081f1ed825 */ /* 0x000fe200078e001c */
[----:B------:R-:W2:Y:S03]  /*58f0*/  @!P3 LDG.E.64 R32, [R32.64] ;  /* 0x0000000e2020b981 */ /* 0x000ea6000c1e1b00 */
[----:B------:R-:W-:Y:S01]  /*5900*/  @!P6 FADD.FTZ R23, R23, R35 ;  /* 0x000000231717e221 */ /* 0x000fe20000010000 */
[----:B------:R-:W-:Y:S01]  /*5910*/  ISETP.EQ.OR P6, PT, R34, R61, P2 ;  /* 0x0000003d2200720c */ /* 0x000fe200017c2670 */
[----:B------:R-:W3:-:S12]  /*5920*/  @!P5 LDG.E.64 R30, [R30.64] ;  /* 0x0000000e1e1ed981 */ /* 0x000ed8000c1e1b00 */
[----:B------:R-:W-:-:S04]  /*5930*/  @!P6 IMAD R34, R34, c[0x0][0x10], R24 ;  /* 0x000004002222ea24 */ /* 0x000fc800078e0218 */
[----:B------:R-:W-:-:S06]  /*5940*/  @!P6 IMAD.WIDE.U32 R34, R34, 0x8, R28 ;  /* 0x000000082222e825 */ /* 0x000fcc00078e001c */
[----:B------:R-:W4:Y:S01]  /*5950*/  @!P6 LDG.E.64 R34, [R34.64] ;  /* 0x0000000e2222e981 */ /* 0x000f22000c1e1b00 */
[C---:B------:R-:W-:Y:S02]  /*5960*/  IADD3 R36, R25.reuse, 0xd, RZ ;  /* 0x0000000d19247810 */ /* 0x040fe40007ffe0ff */
[C---:B------:R-:W-:Y:S02]  /*5970*/  IADD3 R58, R25.reuse, 0xe, RZ ;  /* 0x0000000e193a7810 */ /* 0x040fe40007ffe0ff */
[----:B------:R-:W-:Y:S01]  /*5980*/  IADD3 R27, R25, 0xf, RZ ;  /* 0x0000000f191b7810 */ /* 0x000fe20007ffe0ff */
[----:B--2---:R-:W-:Y:S02]  /*5990*/  @!P3 FADD.FTZ R22, R22, R32 ;  /* 0x000000201616b221 */ /* 0x004fe40000010000 */
[----:B------:R-:W-:Y:S02]  /*59a0*/  @!P3 FADD.FTZ R23, R23, R33 ;  /* 0x000000211717b221 */ /* 0x000fe40000010000 */
[----:B---3--:R-:W-:-:S02]  /*59b0*/  @!P5 FADD.FTZ R22, R22, R30 ;  /* 0x0000001e1616d221 */ /* 0x008fc40000010000 */
[----:B------:R-:W-:Y:S01]  /*59c0*/  @!P5 FADD.FTZ R23, R23, R31 ;  /* 0x0000001f1717d221 */ /* 0x000fe20000010000 */
[-C--:B------:R-:W-:Y:S02]  /*59d0*/  ISETP.EQ.OR P5, PT, R36, R61.reuse, P2 ;  /* 0x0000003d2400720c */ /* 0x080fe400017a2670 */
[----:B------:R-:W-:-:S11]  /*59e0*/  ISETP.EQ.OR P3, PT, R58, R61, P2 ;  /* 0x0000003d3a00720c */ /* 0x000fd60001762670 */
[--C-:B------:R-:W-:Y:S02]  /*59f0*/  @!P5 IMAD R33, R36, c[0x0][0x10], R24.reuse ;  /* 0x000004002421da24 */ /* 0x100fe400078e0218 */
[----:B------:R-:W-:Y:S02]  /*5a00*/  @!P3 IMAD R31, R58, c[0x0][0x10], R24 ;  /* 0x000004003a1fba24 */ /* 0x000fe400078e0218 */
[----:B------:R-:W-:-:S04]  /*5a10*/  @!P5 IMAD.WIDE.U32 R32, R33, 0x8, R28 ;  /* 0x000000082120d825 */ /* 0x000fc800078e001c */
[----:B----4-:R-:W-:Y:S02]  /*5a20*/  @!P6 FADD.FTZ R22, R22, R34 ;  /* 0x000000221616e221 */ /* 0x010fe40000010000 */
[----:B------:R-:W-:Y:S01]  /*5a30*/  @!P6 FADD.FTZ R23, R23, R35 ;  /* 0x000000231717e221 */ /* 0x000fe20000010000 */
[----:B------:R-:W-:Y:S01]  /*5a40*/  ISETP.EQ.OR P6, PT, R27, R61, P2 ;  /* 0x0000003d1b00720c */ /* 0x000fe200017c2670 */
        /* <DEDUP_REMOVED lines=16> */
.L_x_389:
[----:B------:R-:W-:-:S13]  /*5b50*/  ISETP.GT.AND P3, PT, R26, 0x4, PT ;  /* 0x000000041a00780c */ /* 0x000fda0003f64270 */
[----:B------:R-:W-:Y:S05]  /*5b60*/  @!P3 BRA `(.L_x_391) ;  /* 0x000003b00000b947 */ /* 0x000fea0003800000 */
[C---:B------:R-:W-:Y:S02]  /*5b70*/  ISETP.EQ.OR P0, PT, R25.reuse, R61, P2 ;  /* 0x0000003d1900720c */ /* 0x040fe40001702670 */
[----:B------:R-:W-:-:S11]  /*5b80*/  IADD3 R31, R25, 0x1, RZ ;  /* 0x00000001191f7810 */ /* 0x000fd60007ffe0ff */
[----:B------:R-:W-:-:S04]  /*5b90*/  @!P0 IMAD R33, R25, c[0x0][0x10], R24 ;  /* 0x0000040019218a24 */ /* 0x000fc800078e0218 */
[----:B------:R-:W-:Y:S01]  /*5ba0*/  @!P0 IMAD.WIDE.U32 R32, R33, 0x8, R28 ;  /* 0x0000000821208825 */ /* 0x000fe200078e001c */
[----:B------:R-:W-:-:S05]  /*5bb0*/  ISETP.EQ.OR P3, PT, R31, R61, P2 ;  /* 0x0000003d1f00720c */ /* 0x000fca0001762670 */
[----:B------:R-:W2:Y:S08]  /*5bc0*/  @!P0 LDG.E.64 R32, [R32.64] ;  /* 0x0000000e20208981 */ /* 0x000eb0000c1e1b00 */
[----:B------:R-:W-:-:S04]  /*5bd0*/  @!P3 IMAD R31, R31, c[0x0][0x10], R24 ;  /* 0x000004001f1fba24 */ /* 0x000fc800078e0218 */
[----:B------:R-:W-:-:S06]  /*5be0*/  @!P3 IMAD.WIDE.U32 R30, R31, 0x8, R28 ;  /* 0x000000081f1eb825 */ /* 0x000fcc00078e001c */
[----:B------:R-:W3:Y:S01]  /*5bf0*/  @!P3 LDG.E.64 R30, [R30.64] ;  /* 0x0000000e1e1eb981 */ /* 0x000ee2000c1e1b00 */
[C---:B------:R-:W-:Y:S02]  /*5c00*/  IADD3 R34, R25.reuse, 0x2, RZ ;  /* 0x0000000219227810 */ /* 0x040fe40007ffe0ff */
[----:B------:R-:W-:Y:S02]  /*5c10*/  IADD3 R27, R25, 0x3, RZ ;  /* 0x00000003191b7810 */ /* 0x000fe40007ffe0ff */
[-C--:B------:R-:W-:Y:S02]  /*5c20*/  ISETP.EQ.OR P5, PT, R34, R61.reuse, P2 ;  /* 0x0000003d2200720c */ /* 0x080fe400017a2670 */
[----:B------:R-:W-:Y:S02]  /*5c30*/  ISETP.EQ.OR P6, PT, R27, R61, P2 ;  /* 0x0000003d1b00720c */ /* 0x000fe400017c2670 */
[----:B------:R-:W-:-:S11]  /*5c40*/  IADD3 R25, R25, 0x4, RZ ;  /* 0x0000000419197810 */ /* 0x000fd60007ffe0ff */
[--C-:B------:R-:W-:Y:S02]  /*5c50*/  @!P6 IMAD R35, R27, c[0x0][0x10], R24.reuse ;  /* 0x000004001b23ea24 */ /* 0x100fe400078e0218 */
[----:B0-2---:R-:W-:Y:S02]  /*5c60*/  @!P0 FADD.FTZ R23, R23, R33 ;  /* 0x0000002117178221 */ /* 0x005fe40000010000 */
[----:B------:R-:W-:Y:S02]  /*5c70*/  @!P5 IMAD R33, R34, c[0x0][0x10], R24 ;  /* 0x000004002221da24 */ /* 0x000fe400078e0218 */
[----:B------:R-:W-:Y:S01]  /*5c80*/  @!P0 FADD.FTZ R22, R22, R32 ;  /* 0x0000002016168221 */ /* 0x000fe20000010000 */
[----:B------:R-:W-:Y:S01]  /*5c90*/  ISETP.EQ.OR P0, PT, R25, R61, P2 ;  /* 0x0000003d1900720c */ /* 0x000fe20001702670 */
[----:B------:R-:W-:-:S04]  /*5ca0*/  @!P5 IMAD.WIDE.U32 R32, R33, 0x8, R28 ;  /* 0x000000082120d825 */ /* 0x000fc800078e001c */
[----:B------:R-:W-:Y:S02]  /*5cb0*/  @!P6 IMAD.WIDE.U32 R34, R35, 0x8, R28 ;  /* 0x000000082322e825 */ /* 0x000fe400078e001c */
[----:B------:R-:W2:Y:S04]  /*5cc0*/  @!P5 LDG.E.64 R32, [R32.64] ;  /* 0x0000000e2020d981 */ /* 0x000ea8000c1e1b00 */
[----:B------:R-:W4:Y:S01]  /*5cd0*/  @!P6 LDG.E.64 R34, [R34.64] ;  /* 0x0000000e2222e981 */ /* 0x000f22000c1e1b00 */
[----:B---3--:R-:W-:Y:S02]  /*5ce0*/  @!P3 FADD.FTZ R23, R23, R31 ;  /* 0x0000001f1717b221 */ /* 0x008fe40000010000 */
[----:B------:R-:W-:Y:S02]  /*5cf0*/  @!P0 IMAD R31, R25, c[0x0][0x10], R24 ;  /* 0x00000400191f8a24 */ /* 0x000fe400078e0218 */
[----:B------:R-:W-:-:S02]  /*5d00*/  @!P3 FADD.FTZ R22, R22, R30 ;  /* 0x0000001e1616b221 */ /* 0x000fc40000010000 */
[----:B------:R-:W-:-:S06]  /*5d10*/  @!P0 IMAD.WIDE.U32 R30, R31, 0x8, R28 ;  /* 0x000000081f1e8825 */ /* 0x000fcc00078e001c */
[----:B------:R-:W3:Y:S01]  /*5d20*/  @!P0 LDG.E.64 R30, [R30.64] ;  /* 0x0000000e1e1e8981 */ /* 0x000ee2000c1e1b00 */
[----:B------:R-:W-:Y:S01]  /*5d30*/  IADD3 R27, R25, 0x2, RZ ;  /* 0x00000002191b7810 */ /* 0x000fe20007ffe0ff */
[----:B--2---:R-:W-:Y:S01]  /*5d40*/  @!P5 FADD.FTZ R23, R23, R33 ;  /* 0x000000211717d221 */ /* 0x004fe20000010000 */
[----:B------:R-:W-:Y:S01]  /*5d50*/  IADD3 R33, R25, 0x1, RZ ;  /* 0x0000000119217810 */ /* 0x000fe20007ffe0ff */
[----:B------:R-:W-:Y:S02]  /*5d60*/  @!P5 FADD.FTZ R22, R22, R32 ;  /* 0x000000201616d221 */ /* 0x000fe40000010000 */
[----:B----4-:R-:W-:Y:S01]  /*5d70*/  @!P6 FADD.FTZ R23, R23, R35 ;  /* 0x000000231717e221 */ /* 0x010fe20000010000 */
[-C--:B------:R-:W-:Y:S01]  /*5d80*/  ISETP.EQ.OR P5, PT, R33, R61.reuse, P2 ;  /* 0x0000003d2100720c */ /* 0x080fe200017a2670 */
[----:B------:R-:W-:Y:S01]  /*5d90*/  @!P6 FADD.FTZ R22, R22, R34 ;  /* 0x000000221616e221 */ /* 0x000fe20000010000 */
[----:B------:R-:W-:Y:S02]  /*5da0*/  ISETP.EQ.OR P6, PT, R27, R61, P2 ;  /* 0x0000003d1b00720c */ /* 0x000fe400017c2670 */
[----:B------:R-:W-:-:S04]  /*5db0*/  IADD3 R34, R25, 0x3, RZ ;  /* 0x0000000319227810 */ /* 0x000fc80007ffe0ff */
[----:B------:R-:W-:-:S05]  /*5dc0*/  ISETP.EQ.OR P3, PT, R34, R61, P2 ;  /* 0x0000003d2200720c */ /* 0x000fca0001762670 */
[--C-:B------:R-:W-:Y:S02]  /*5dd0*/  @!P5 IMAD R33, R33, c[0x0][0x10], R24.reuse ;  /* 0x000004002121da24 */ /* 0x100fe400078e0218 */
[----:B---3--:R-:W-:Y:S02]  /*5de0*/  @!P0 FADD.FTZ R23, R23, R31 ;  /* 0x0000001f17178221 */ /* 0x008fe40000010000 */
[----:B------:R-:W-:Y:S02]  /*5df0*/  @!P6 IMAD R31, R27, c[0x0][0x10], R24 ;  /* 0x000004001b1fea24 */ /* 0x000fe400078e0218 */
[----:B------:R-:W-:-:S04]  /*5e00*/  @!P5 IMAD.WIDE.U32 R32, R33, 0x8, R28 ;  /* 0x000000082120d825 */ /* 0x000fc800078e001c */
[----:B------:R-:W-:Y:S02]  /*5e10*/  @!P0 FADD.FTZ R22, R22, R30 ;  /* 0x0000001e16168221 */ /* 0x000fe40000010000 */
[----:B------:R-:W-:Y:S01]  /*5e20*/  @!P6 IMAD.WIDE.U32 R30, R31, 0x8, R28 ;  /* 0x000000081f1ee825 */ /* 0x000fe200078e001c */
[----:B------:R-:W2:Y:S03]  /*5e30*/  @!P5 LDG.E.64 R32, [R32.64] ;  /* 0x0000000e2020d981 */ /* 0x000ea6000c1e1b00 */
[----:B------:R-:W-:Y:S02]  /*5e40*/  @!P3 IMAD R34, R34, c[0x0][0x10], R24 ;  /* 0x000004002222ba24 */ /* 0x000fe400078e0218 */
[----:B------:R-:W3:Y:S02]  /*5e50*/  @!P6 LDG.E.64 R30, [R30.64] ;  /* 0x0000000e1e1ee981 */ /* 0x000ee4000c1e1b00 */
[----:B------:R-:W-:-:S06]  /*5e60*/  @!P3 IMAD.WIDE.U32 R34, R34, 0x8, R28 ;  /* 0x000000082222b825 */ /* 0x000fcc00078e001c */
[----:B------:R-:W4:Y:S01]  /*5e70*/  @!P3 LDG.E.64 R34, [R34.64] ;  /* 0x0000000e2222b981 */ /* 0x000f22000c1e1b00 */
[----:B------:R-:W-:Y:S02]  /*5e80*/  IADD3 R26, R26, -0x4, RZ ;  /* 0xfffffffc1a1a7810 */ /* 0x000fe40007ffe0ff */
[----:B------:R-:W-:Y:S02]  /*5e90*/  PLOP3.LUT P0, PT, PT, PT, PT, 0x8, 0x0 ;  /* 0x000000000000781c */ /* 0x000fe40003f0e170 */
[----:B------:R-:W-:Y:S02]  /*5ea0*/  IADD3 R26, R26, -0x4, RZ ;  /* 0xfffffffc1a1a7810 */ /* 0x000fe40007ffe0ff */
[----:B------:R-:W-:Y:S01]  /*5eb0*/  IADD3 R25, R25, 0x4, RZ ;  /* 0x0000000419197810 */ /* 0x000fe20007ffe0ff */
[----:B--2---:R-:W-:Y:S02]  /*5ec0*/  @!P5 FADD.FTZ R22, R22, R32 ;  /* 0x000000201616d221 */ /* 0x004fe40000010000 */
[----:B------:R-:W-:-:S02]  /*5ed0*/  @!P5 FADD.FTZ R23, R23, R33 ;  /* 0x000000211717d221 */ /* 0x000fc40000010000 */
[----:B---3--:R-:W-:Y:S02]  /*5ee0*/  @!P6 FADD.FTZ R22, R22, R30 ;  /* 0x0000001e1616e221 */ /* 0x008fe40000010000 */
[----:B------:R-:W-:Y:S02]  /*5ef0*/  @!P6 FADD.FTZ R23, R23, R31 ;  /* 0x0000001f1717e221 */ /* 0x000fe40000010000 */
[----:B----4-:R-:W-:Y:S02]  /*5f00*/  @!P3 FADD.FTZ R22, R22, R34 ;  /* 0x000000221616b221 */ /* 0x010fe40000010000 */
[----:B------:R-:W-:Y:S02]  /*5f10*/  @!P3 FADD.FTZ R23, R23, R35 ;  /* 0x000000231717b221 */ /* 0x000fe40000010000 */
.L_x_391:
[----:B------:R-:W-:-:S13]  /*5f20*/  ISETP.NE.OR P0, PT, R26, RZ, P0 ;  /* 0x000000ff1a00720c */ /* 0x000fda0000705670 */
[----:B------:R-:W-:Y:S05]  /*5f30*/  @!P0 BRA `(.L_x_387) ;  /* 0x000001f000008947 */ /* 0x000fea0003800000 */
.L_x_388:
        /* <DEDUP_REMOVED lines=31> */
.L_x_387:
        /* <DEDUP_REMOVED lines=12> */
.L_x_393:
[----:B------:R-:W-:Y:S05]  /*61f0*/  BSYNC B0 ;  /* 0x0000000000007941 */ /* 0x000fea0003800000 */
.L_x_392:
        /* <DEDUP_REMOVED lines=16> */
.L_x_384:
[----:B------:R-:W-:Y:S04]  /*6300*/  @!P2 STS.64 [0xc0], R22 ;  /* 0x0000c016ff00a388 */ /* 0x000fe80000000a00 */
[----:B------:R-:W-:Y:S01]  /*6310*/  BAR.SYNC.DEFER_BLOCKING 0x0 ;  /* 0x0000000000007b1d */ /* 0x000fe20000010000 */
[----:B------:R-:W-:Y:S02]  /*6320*/  ISETP.GE.U32.AND P0, PT, R76, c[0x0][0x1e0], PT ;  /* 0x000078004c007a0c */ /* 0x000fe40003f06070 */
[----:B------:R-:W-:Y:S02]  /*6330*/  ISETP.GE.U32.AND P5, PT, R75, c[0x0][0x1e0], PT ;  /* 0x000078004b007a0c */ /* 0x000fe40003fa6070 */
[----:B------:R-:W-:Y:S02]  /*6340*/  ISETP.GE.AND.EX P3, PT, R77, c[0x0][0x1e4], PT, P0 ;  /* 0x000079004d007a0c */ /* 0x000fe40003f66300 */
[----:B-1----:R-:W-:-:S02]  /*6350*/  PRMT R27, RZ, 0x5410, R57 ;  /* 0x00005410ff1b7816 */ /* 0x002fc40000000039 */
[----:B------:R-:W-:Y:S01]  /*6360*/  PRMT R28, RZ, 0x7610, R57 ;  /* 0x00007610ff1c7816 */ /* 0x000fe20000000039 */
[----:B0-----:R-:W0:Y:S02]  /*6370*/  LDS.64 R22, [0xc0] ;  /* 0x0000c000ff167984 */ /* 0x001e240000000a00 */
[----:B0-----:R-:W-:Y:S01]  /*6380*/  FMUL.FTZ R24, R22, c[0x0][0x20c] ;  /* 0x0000830016187a20 */ /* 0x001fe20000410000 */
[--C-:B------:R-:W-:Y:S01]  /*6390*/  PRMT R22, RZ, 0x5410, R40.reuse ;  /* 0x00005410ff167816 */ /* 0x100fe20000000028 */
[----:B------:R-:W-:Y:S01]  /*63a0*/  FMUL.FTZ R26, R23, c[0x0][0x20c] ;  /* 0x00008300171a7a20 */ /* 0x000fe20000410000 */
[----:B------:R-:W-:Y:S01]  /*63b0*/  PRMT R40, RZ, 0x7610, R40 ;  /* 0x00007610ff287816 */ /* 0x000fe20000000028 */
[----:B------:R0:W1:Y:S02]  /*63c0*/  R2UR UR4, R24 ;  /* 0x00000000180473c2 */ /* 0x00006400000e0000 */
[----:B------:R-:W-:Y:S02]  /*63d0*/  FADD.FTZ R22, R22, -UR16 ;  /* 0x8000001016167e21 */ /* 0x000fe40008010000 */
[----:B------:R-:W-:-:S02]  /*63e0*/  FADD.FTZ R23, R40, -UR16 ;  /* 0x8000001028177e21 */ /* 0x000fc40008010000 */
[----:B------:R-:W-:Y:S02]  /*63f0*/  FMUL.FTZ R25, R22, UR12 ;  /* 0x0000000c16197c20 */ /* 0x000fe40008410000 */
[----:B------:R-:W-:Y:S01]  /*6400*/  FMUL.FTZ R23, R23, UR12 ;  /* 0x0000000c17177c20 */ /* 0x000fe20008410000 */
[----:B------:R-:W-:Y:S05]  /*6410*/  @!P4 BRA `(.L_x_394) ;  /* 0x000001200000c947 */ /* 0x000fea0003800000 */
[----:B0-----:R-:W-:Y:S02]  /*6420*/  FFMA.FTZ R24, R25, R14, R15 ;  /* 0x0000000e19187223 */ /* 0x001fe4000001000f */
[----:B------:R-:W-:Y:S02]  /*6430*/  FFMA.FTZ R22, R23, R17, R16 ;  /* 0x0000001117167223 */ /* 0x000fe40000010010 */
[----:B------:R-:W-:Y:S02]  /*6440*/  FMUL.FTZ R29, R24, -1.4426950216293334961 ;  /* 0xbfb8aa3b181d7820 */ /* 0x000fe40000410000 */
[----:B------:R-:W-:-:S04]  /*6450*/  FMUL.FTZ R31, R22, -1.4426950216293334961 ;  /* 0xbfb8aa3b161f7820 */ /* 0x000fc80000410000 */
[----:B------:R-:W0:Y:S08]  /*6460*/  MUFU.EX2 R29, R29 ;  /* 0x0000001d001d7308 */ /* 0x000e300000000800 */
[----:B------:R-:W2:Y:S01]  /*6470*/  MUFU.EX2 R31, R31 ;  /* 0x0000001f001f7308 */ /* 0x000ea20000000800 */
[----:B0-----:R-:W-:-:S07]  /*6480*/  FADD.FTZ R30, R29, 1 ;  /* 0x3f8000001d1e7421 */ /* 0x001fce0000010000 */
[----:B------:R-:W0:Y:S01]  /*6490*/  MUFU.RCP R30, R30 ;  /* 0x0000001e001e7308 */ /* 0x000e220000001000 */
[----:B--2---:R-:W-:-:S07]  /*64a0*/  FADD.FTZ R32, R31, 1 ;  /* 0x3f8000001f207421 */ /* 0x004fce0000010000 */
[----:B------:R-:W2:Y:S01]  /*64b0*/  MUFU.RCP R33, R32 ;  /* 0x0000002000217308 */ /* 0x000ea20000001000 */
[----:B0-----:R-:W-:Y:S02]  /*64c0*/  FADD.FTZ R35, -R30, 1 ;  /* 0x3f8000001e237421 */ /* 0x001fe40000010100 */
[----:B------:R-:W-:Y:S02]  /*64d0*/  FMUL.FTZ R27, R27, R30 ;  /* 0x0000001e1b1b7220 */ /* 0x000fe40000410000 */
[----:B------:R-:W-:Y:S02]  /*64e0*/  FFMA.FTZ R24, R24, R35, 1 ;  /* 0x3f80000018187423 */ /* 0x000fe40000010023 */
[----:B--2---:R-:W-:Y:S02]  /*64f0*/  FADD.FTZ R57, -R33, 1 ;  /* 0x3f80000021397421 */ /* 0x004fe40000010100 */
[----:B------:R-:W-:Y:S02]  /*6500*/  FMUL.FTZ R28, R28, R33 ;  /* 0x000000211c1c7220 */ /* 0x000fe40000410000 */
[----:B------:R-:W-:-:S02]  /*6510*/  FFMA.FTZ R57, R22, R57, 1 ;  /* 0x3f80000016397423 */ /* 0x000fc40000010039 */
[----:B------:R-:W-:Y:S02]  /*6520*/  FMUL.FTZ R27, R27, R24 ;  /* 0x000000181b1b7220 */ /* 0x000fe40000410000 */
[----:B------:R-:W-:Y:S02]  /*6530*/  FMUL.FTZ R28, R28, R57 ;  /* 0x000000391c1c7220 */ /* 0x000fe40000410000 */
.L_x_394:
[----:B0-----:R-:W-:Y:S01]  /*6540*/  BSSY B0, `(.L_x_395) ;  /* 0x0000012000007945 */ /* 0x001fe20003800000 */
[----:B------:R-:W-:Y:S05]  /*6550*/  @!P1 BRA `(.L_x_396) ;  /* 0x0000010000009947 */ /* 0x000fea0003800000 */
[--C-:B-1----:R-:W-:Y:S01]  /*6560*/  FFMA.FTZ R25, R25, UR4, R26.reuse ;  /* 0x0000000419197c23 */ /* 0x102fe2000801001a */
[----:B------:R-:W-:Y:S01]  /*6570*/  MOV R22, R18 ;  /* 0x0000001200167202 */ /* 0x000fe20000000f00 */
[----:B------:R-:W-:Y:S02]  /*6580*/  FFMA.FTZ R23, R23, UR4, R26 ;  /* 0x0000000417177c23 */ /* 0x000fe4000801001a */
[----:B------:R-:W-:Y:S02]  /*6590*/  FFMA.FTZ R25, R27, R14, -R25 ;  /* 0x0000000e1b197223 */ /* 0x000fe40000010819 */
        /* <DEDUP_REMOVED lines=12> */
.L_x_396:
[----:B------:R-:W-:Y:S05]  /*6660*/  BSYNC B0 ;  /* 0x0000000000007941 */ /* 0x000fea0003800000 */
.L_x_395:
[--C-:B------:R-:W-:Y:S02]  /*6670*/  PRMT R22, RZ, 0x5410, R41.reuse ;  /* 0x00005410ff167816 */ /* 0x100fe40000000029 */
[----:B------:R-:W-:Y:S02]  /*6680*/  PRMT R41, RZ, 0x7610, R41 ;  /* 0x00007610ff297816 */ /* 0x000fe40000000029 */
[--C-:B0-----:R-:W-:Y:S01]  /*6690*/  PRMT R27, RZ, 0x5410, R56.reuse ;  /* 0x00005410ff1b7816 */ /* 0x101fe20000000038 */
        /* <DEDUP_REMOVED lines=27> */
.L_x_397:
[----:B------:R-:W-:Y:S01]  /*6850*/  BSSY B0, `(.L_x_398) ;  /* 0x0000012000007945 */ /* 0x000fe20003800000 */
[----:B------:R-:W-:Y:S05]  /*6860*/  @P3 BRA `(.L_x_399) ;  /* 0x0000010000003947 */ /* 0x000fea0003800000 */
        /* <DEDUP_REMOVED lines=16> */
.L_x_399:
[----:B------:R-:W-:Y:S05]  /*6970*/  BSYNC B0 ;  /* 0x0000000000007941 */ /* 0x000fea0003800000 */
.L_x_398:
[--C-:B------:R-:W-:Y:S02]  /*6980*/  PRMT R22, RZ, 0x5410, R38.reuse ;  /* 0x00005410ff167816 */ /* 0x100fe40000000026 */
[----:B------:R-:W-:Y:S02]  /*6990*/  PRMT R38, RZ, 0x7610, R38 ;  /* 0x00007610ff267816 */ /* 0x000fe40000000026 */
[----:B------:R-:W-:Y:S01]  /*69a0*/  ISETP.GE.U32.AND P3, PT, R73, c[0x0][0x1e0], PT ;  /* 0x0000780049007a0c */ /* 0x000fe20003f66070 */
[----:B0-----:R-:W-:Y:S01]  /*69b0*/  FADD.FTZ R24, R22, -UR16 ;  /* 0x8000001016187e21 */ /* 0x001fe20008010000 */
        /* <DEDUP_REMOVED lines=26> */
.L_x_400:
[----:B------:R-:W-:Y:S01]  /*6b60*/  BSSY B0, `(.L_x_401) ;  /* 0x0000012000007945 */ /* 0x000fe20003800000 */
[----:B------:R-:W-:Y:S05]  /*6b70*/  @P0 BRA `(.L_x_402) ;  /* 0x0000010000000947 */ /* 0x000fea0003800000 */
[--C-:B-1----:R-:W-:Y:S02]  /*6b80*/  FFMA.FTZ R24, R35, UR4, R26.reuse ;  /* 0x0000000423187c23 */ /* 0x102fe4000801001a */
        /* <DEDUP_REMOVED lines=15> */
.L_x_402:
[----:B------:R-:W-:Y:S05]  /*6c80*/  BSYNC B0 ;  /* 0x0000000000007941 */ /* 0x000fea0003800000 */
.L_x_401:
[--C-:B------:R-:W-:Y:S02]  /*6c90*/  PRMT R22, RZ, 0x5410, R39.reuse ;  /* 0x00005410ff167816 */ /* 0x100fe40000000027 */
[----:B------:R-:W-:Y:S02]  /*6ca0*/  PRMT R39, RZ, 0x7610, R39 ;  /* 0x00007610ff277816 */ /* 0x000fe40000000027 */
[--C-:B------:R-:W-:Y:S01]  /*6cb0*/  PRMT R23, RZ, 0x5410, R54.reuse ;  /* 0x00005410ff177816 */ /* 0x100fe20000000036 */
        /* <DEDUP_REMOVED lines=10> */
[----:B0-----:R-:W-:-:S02]  /*6d60*/  FFMA.FTZ R24, R39, R17, R16 ;  /* 0x0000001127187223 */ /* 0x001fc40000010010 */
        /* <DEDUP_REMOVED lines=16> */
.L_x_403:
[----:B------:R-:W-:Y:S01]  /*6e70*/  BSSY B0, `(.L_x_404) ;  /* 0x0000012000007945 */ /* 0x000fe20003800000 */
[----:B------:R-:W-:Y:S05]  /*6e80*/  @P2 BRA `(.L_x_405) ;  /* 0x0000010000002947 */ /* 0x000fea0003800000 */
[--C-:B-1----:R-:W-:Y:S02]  /*6e90*/  FFMA.FTZ R22, R41, UR4, R26.reuse ;  /* 0x0000000429167c23 */ /* 0x102fe4000801001a */
[----:B0-----:R-:W-:Y:S02]  /*6ea0*/  FFMA.FTZ R25, R39, UR4, R26 ;  /* 0x0000000427197c23 */ /* 0x001fe4000801001a */
[----:B------:R-:W-:Y:S01]  /*6eb0*/  FFMA.FTZ R24, R23, R14, -R22 ;  /* 0x0000000e17187223 */ /* 0x000fe20000010816 */
[----:B------:R-:W-:Y:S01]  /*6ec0*/  MOV R22, R18 ;  /* 0x0000001200167202 */ /* 0x000fe20000000f00 */
[----:B------:R-:W-:Y:S01]  /*6ed0*/  IMAD R79, R79, c[0x0][0x1d8], RZ ;  /* 0x000076004f4f7a24 */ /* 0x000fe200078e02ff */
[----:B------:R-:W-:Y:S01]  /*6ee0*/  MOV R23, R21 ;  /* 0x0000001500177202 */ /* 0x000fe20000000f00 */
[----:B------:R-:W-:-:S02]  /*6ef0*/  FFMA.FTZ R25, R54, R17, -R25 ;  /* 0x0000001136197223 */ /* 0x000fc40000010819 */
        /* <DEDUP_REMOVED lines=9> */
.L_x_405:
[----:B------:R-:W-:Y:S05]  /*6f90*/  BSYNC B0 ;  /* 0x0000000000007941 */ /* 0x000fea0003800000 */
.L_x_404:
[--C-:B------:R-:W-:Y:S02]  /*6fa0*/  PRMT R22, RZ, 0x5410, R3.reuse ;  /* 0x00005410ff167816 */ /* 0x100fe40000000003 */
[----:B------:R-:W-:Y:S02]  /*6fb0*/  PRMT R3, RZ, 0x7610, R3 ;  /* 0x00007610ff037816 */ /* 0x000fe40000000003 */
[----:B------:R-:W-:Y:S01]  /*6fc0*/  ISETP.GE.U32.AND P2, PT, R71, c[0x0][0x1e0], PT ;  /* 0x0000780047007a0c */ /* 0x000fe20003f46070 */
[----:B------:R-:W-:Y:S01]  /*6fd0*/  FADD.FTZ R23, R22, -UR16 ;  /* 0x8000001016177e21 */ /* 0x000fe20008010000 */
[----:B------:R-:W-:Y:S01]  /*6fe0*/  ISETP.GE.AND.EX P0, PT, R81, c[0x0][0x1e4], PT, P0 ;  /* 0x0000790051007a0c */ /* 0x000fe20003f06300 */
[----:B0-----:R-:W-:Y:S01]  /*6ff0*/  FADD.FTZ R24, R3, -UR16 ;  /* 0x8000001003187e21 */ /* 0x001fe20008010000 */
        /* <DEDUP_REMOVED lines=24> */
.L_x_406:
        /* <DEDUP_REMOVED lines=18> */
.L_x_408:
[----:B------:R-:W-:Y:S05]  /*72a0*/  BSYNC B0 ;  /* 0x0000000000007941 */ /* 0x000fea0003800000 */
.L_x_407:
        /* <DEDUP_REMOVED lines=30> */
.L_x_409:
        /* <DEDUP_REMOVED lines=18> */
.L_x_411:
[----:B------:R-:W-:Y:S05]  /*75b0*/  BSYNC B0 ;  /* 0x0000000000007941 */ /* 0x000fea0003800000 */
.L_x_410:
        /* <DEDUP_REMOVED lines=30> */
.L_x_412:
        /* <DEDUP_REMOVED lines=18> */
.L_x_414:
[----:B------:R-:W-:Y:S05]  /*78c0*/  BSYNC B0 ;  /* 0x0000000000007941 */ /* 0x000fea0003800000 */
.L_x_413:
        /* <DEDUP_REMOVED lines=30> */
.L_x_415:
        /* <DEDUP_REMOVED lines=18> */
.L_x_417:
[----:B------:R-:W-:Y:S05]  /*7bd0*/  BSYNC B0 ;  /* 0x0000000000007941 */ /* 0x000fea0003800000 */
.L_x_416:
        /* <DEDUP_REMOVED lines=30> */
.L_x_418:
        /* <DEDUP_REMOVED lines=18> */
.L_x_420:
[----:B------:R-:W-:Y:S05]  /*7ee0*/  BSYNC B0 ;  /* 0x0000000000007941 */ /* 0x000fea0003800000 */
.L_x_419:
        /* <DEDUP_REMOVED lines=30> */
.L_x_421:
        /* <DEDUP_REMOVED lines=18> */
.L_x_423:
[----:B------:R-:W-:Y:S05]  /*81f0*/  BSYNC B0 ;  /* 0x0000000000007941 */ /* 0x000fea0003800000 */
.L_x_422:
        /* <DEDUP_REMOVED lines=30> */
.L_x_424:
        /* <DEDUP_REMOVED lines=18> */
.L_x_426:
[----:B------:R-:W-:Y:S05]  /*8500*/  BSYNC B0 ;  /* 0x0000000000007941 */ /* 0x000fea0003800000 */
.L_x_425:
        /* <DEDUP_REMOVED lines=30> */
.L_x_427:
        /* <DEDUP_REMOVED lines=18> */
.L_x_429:
[----:B------:R-:W-:Y:S05]  /*8810*/  BSYNC B0 ;  /* 0x0000000000007941 */ /* 0x000fea0003800000 */
.L_x_428:
        /* <DEDUP_REMOVED lines=29> */
.L_x_430:
        /* <DEDUP_REMOVED lines=18> */
.L_x_432:
[----:B------:R-:W-:Y:S05]  /*8b10*/  BSYNC B0 ;  /* 0x0000000000007941 */ /* 0x000fea0003800000 */
.L_x_431:
        /* <DEDUP_REMOVED lines=32> */
.L_x_433:
        /* <DEDUP_REMOVED lines=18> */
.L_x_435:
[----:B------:R-:W-:Y:S05]  /*8e40*/  BSYNC B0 ;  /* 0x0000000000007941 */ /* 0x000fea0003800000 */
.L_x_434:
        /* <DEDUP_REMOVED lines=30> */
.L_x_436:
        /* <DEDUP_REMOVED lines=18> */
.L_x_438:
[----:B------:R-:W-:Y:S05]  /*9150*/  BSYNC B0 ;  /* 0x0000000000007941 */ /* 0x000fea0003800000 */
.L_x_437:
        /* <DEDUP_REMOVED lines=26> */
.L_x_439:
[----:B------:R-:W-:Y:S01]  /*9300*/  BSSY B0, `(.L_x_440) ;  /* 0x0000011000007945 */ /* 0x000fe20003800000 */
[----:B------:R-:W-:Y:S05]  /*9310*/  @P2 BRA `(.L_x_441) ;  /* 0x000000f000002947 */ /* 0x000fea0003800000 */
[--C-:B-1----:R-:W-:Y:S01]  /*9320*/  FFMA.FTZ R4, R23, UR4, R26.reuse ;  /* 0x0000000417047c23 */ /* 0x102fe2000801001a */
        /* <DEDUP_REMOVED lines=14> */
.L_x_441:
[----:B------:R-:W-:Y:S05]  /*9410*/  BSYNC B0 ;  /* 0x0000000000007941 */ /* 0x000fea0003800000 */
.L_x_440:
[----:B-1----:R-:W-:Y:S01]  /*9420*/  ULDC UR4, c[0x0][0x10] ;  /* 0x0000040000047ab9 */ /* 0x002fe20000000800 */
[----:B------:R-:W-:Y:S01]  /*9430*/  IADD3 R59, R59, 0x1, RZ ;  /* 0x000000013b3b7810 */ /* 0x000fe20007ffe0ff */
[----:B------:R-:W-:-:S04]  /*9440*/  UIADD3 UR7, UR7, UR4, URZ ;  /* 0x0000000407077290 */ /* 0x000fc8000fffe03f */
[----:B------:R-:W-:-:S06]  /*9450*/  UISETP.GE.AND UP0, UPT, UR7, UR6, UPT ;  /* 0x000000060700728c */ /* 0x000fcc000bf06270 */
[----:B------:R-:W-:-:S13]  /*9460*/  PLOP3.LUT P0, PT, PT, PT, UP0, 0x80, 0x0 ;  /* 0x000000000000781c */ /* 0x000fda0003f0f008 */
[----:B------:R-:W-:Y:S01]  /*9470*/  @P0 CALL.REL.NOINC `(.L_x_359) ;  /* 0x0000001000000944 */ /* 0x000fe20003c00000 */
[----:B------:R-:W-:Y:S05]  /*9480*/  BRA `(.L_x_442) ;  /* 0xffff6ee000007947 */ /* 0x000fea000383ffff */
.L_x_359:
[----:B-1----:R-:W-:Y:S01]  /*9490*/  ISETP.NE.AND P1, PT, R0, RZ, PT ;  /* 0x000000ff0000720c */ /* 0x002fe20003f25270 */
[----:B0-----:R-:W-:Y:S01]  /*94a0*/  HFMA2.MMA R3, -RZ, RZ, 0, 2.384185791015625e-07 ;  /* 0x00000004ff037435 */ /* 0x001fe200000001ff */
        /* <DEDUP_REMOVED lines=16> */
.L_x_444:
[----:B------:R-:W-:Y:S05]  /*95b0*/  BSYNC B0 ;  /* 0x0000000000007941 */ /* 0x000fea0003800000 */
.L_x_443:
        /* <DEDUP_REMOVED lines=11> */
.L_x_446:
[----:B------:R-:W2:Y:S01]  /*9670*/  LDG.E.STRONG.GPU R5, [R2.64] ;  /* 0x0000000e02057981 */ /* 0x000ea2000c1ef900 */
[----:B------:R-:W-:Y:S01]  /*9680*/  YIELD ;  /* 0x0000000000007946 */ /* 0x000fe20003800000 */
[----:B--2---:R-:W-:Y:S01]  /*9690*/  ISETP.NE.AND P0, PT, R5, R4, PT ;  /* 0x000000040500720c */ /* 0x004fe20003f05270 */
[----:B------:R-:W-:-:S12]  /*96a0*/  CCTL.IVALL ;  /* 0x00000000ff00798f */ /* 0x000fd80002000000 */
[----:B------:R-:W-:Y:S05]  /*96b0*/  @P0 BRA `(.L_x_446) ;  /* 0xffffffb000000947 */ /* 0x000fea000383ffff */
.L_x_445:
        /* <DEDUP_REMOVED lines=25> */
.L_x_447:
        /* <DEDUP_REMOVED lines=26> */
.L_x_448:
        /* <DEDUP_REMOVED lines=9> */
.L_x_3267:


//--------------------- .text._Z35group_norm_nhwc_bwd_one_pass_kernelI11Bf16IOFp16WLi64ELi40ELi640EEv26Group_norm_nhwc_bwd_params --------------------------
	.section	.text._Z35group_norm_nhwc_bwd_one_pass_kernelI11Bf16IOFp16WLi64ELi40ELi640EEv26Group_norm_nhwc_bwd_params,"ax",@progbits
	.sectioninfo	@"SHI_REGISTERS=48"
	.align	128
        .global         _Z35group_norm_nhwc_bwd_one_pass_kernelI11Bf16IOFp16WLi64ELi40ELi640EEv26Group_norm_nhwc_bwd_params
        .type           _Z35group_norm_nhwc_bwd_one_pass_kernelI11Bf16IOFp16WLi64ELi40ELi640EEv26Group_norm_nhwc_bwd_params,@function
        .size           _Z35group_norm_nhwc_bwd_one_pass_kernelI11Bf16IOFp16WLi64ELi40ELi640EEv26Group_norm_nhwc_bwd_params,(.L_x_3268 - _Z35group_norm_nhwc_bwd_one_pass_kernelI11Bf16IOFp16WLi64ELi40ELi640EEv26Group_norm_nhwc_bwd_params)
        .other          _Z35group_norm_nhwc_bwd_one_pass_kernelI11Bf16IOFp16WLi64ELi40ELi640EEv26Group_norm_nhwc_bwd_params,@"STO_CUDA_ENTRY STV_DEFAULT"
_Z35group_norm_nhwc_bwd_one_pass_kernelI11Bf16IOFp16WLi64ELi40ELi640EEv26Group_norm_nhwc_bwd_params:
.text._Z35group_norm_nhwc_bwd_one_pass_kernelI11Bf16IOFp16WLi64ELi40ELi640EEv26Group_norm_nhwc_bwd_params:
        /* <DEDUP_REMOVED lines=41> */
.L_x_476:
        /* <DEDUP_REMOVED lines=96> */
[----:B-1----:R-:W-:Y:S02]  /*0890*/  ISETP.NE.AND P0, PT, RZ, UR13, PT ;  /* 0x0000000dff007c0c */ /* 0x002fe4000bf05270 */
[----:B------:R-:W-:Y:S01]  /*08a0*/  IADD3 R9, R39, R8, RZ ;  /* 0x0000000827097210 */ /* 0x000fe20007ffe0ff */
[----:B------:R-:W-:-:S03]  /*08b0*/  HFMA2.MMA R8, -RZ, RZ, 0, 1.1920928955078125e-07 ;  /* 0x00000002ff087435 */ /* 0x000fc600000001ff */
        /* <DEDUP_REMOVED lines=8> */
[----:B--2---:R-:W-:-:S02]  /*0940*/  @P0 HADD2.F32 R33, -RZ, R13.H0_H0 ;  /* 0x2000000dff210230 */ /* 0x004fc40000004100 */
[----:B---3--:R-:W-:Y:S02]  /*0950*/  @P0 HADD2.F32 R32, -RZ, R12.H0_H0 ;  /* 0x2000000cff200230 */ /* 0x008fe40000004100 */
[----:B----4-:R-:W-:Y:S02]  /*0960*/  HADD2.F32 R2, -RZ, R2.H0_H0 ;  /* 0x20000002ff027230 */ /* 0x010fe40000004100 */
[----:B------:R-:W-:Y:S02]  /*0970*/  HADD2.F32 R3, -RZ, R3.H0_H0 ;  /* 0x20000003ff037230 */ /* 0x000fe40000004100 */
.L_x_451:
[----:B-1----:R-:W-:Y:S05]  /*0980*/  BSYNC B0 ;  /* 0x0000000000007941 */ /* 0x002fea0003800000 */
.L_x_450:
        /* <DEDUP_REMOVED lines=33> */
.L_x_452:
        /* <DEDUP_REMOVED lines=26> */
.L_x_453:
        /* <DEDUP_REMOVED lines=100> */
.L_x_455:
[----:B------:R-:W-:Y:S05]  /*1380*/  BSYNC B0 ;  /* 0x0000000000007941 */ /* 0x000fea0003800000 */
.L_x_454:
        /* <DEDUP_REMOVED lines=159> */
.L_x_457:
[----:B------:R-:W-:Y:S05]  /*1d80*/  BSYNC B0 ;  /* 0x0000000000007941 */ /* 0x000fea0003800000 */
.L_x_456:
        /* <DEDUP_REMOVED lines=19> */
.L_x_459:
[----:B------:R-:W-:Y:S05]  /*1ec0*/  BSYNC B0 ;  /* 0x0000000000007941 */ /* 0x000fea0003800000 */
.L_x_458:
        /* <DEDUP_REMOVED lines=28> */
.L_x_462:
[----:B0-----:R-:W2:Y:S01]  /*2090*/  LDG.E.STRONG.GPU R9, [R12.64] ;  /* 0x0000000e0c097981 */ /* 0x001ea2000c1ef900 */
[----:B------:R-:W-:Y:S01]  /*20a0*/  YIELD ;  /* 0x0000000000007946 */ /* 0x000fe20003800000 */
[----:B--2---:R-:W-:Y:S01]  /*20b0*/  ISETP.NE.AND P0, PT, R9, R14, PT ;  /* 0x0000000e0900720c */ /* 0x004fe20003f05270 */
[----:B------:R-:W-:-:S12]  /*20c0*/  CCTL.IVALL ;  /* 0x00000000ff00798f */ /* 0x000fd80002000000 */
[----:B------:R-:W-:Y:S05]  /*20d0*/  @P0 BRA `(.L_x_462) ;  /* 0xffffffb000000947 */ /* 0x000fea000383ffff */
.L_x_461:
        /* <DEDUP_REMOVED lines=20> */
.L_x_466:
        /* <DEDUP_REMOVED lines=116> */
.L_x_465:
        /* <DEDUP_REMOVED lines=62> */
.L_x_467:
[----:B------:R-:W-:-:S13]  /*2d40*/  ISETP.NE.OR P0, PT, RZ, UR4, P0 ;  /* 0x00000004ff007c0c */ /* 0x000fda0008705670 */
[----:B------:R-:W-:Y:S05]  /*2d50*/  @!P0 BRA `(.L_x_463) ;  /* 0x000001f000008947 */ /* 0x000fea0003800000 */
.L_x_464:
        /* <DEDUP_REMOVED lines=31> */
.L_x_463:
        /* <DEDUP_REMOVED lines=12> */
.L_x_469:
[----:B------:R-:W-:Y:S05]  /*3010*/  BSYNC B0 ;  /* 0x0000000000007941 */ /* 0x000fea0003800000 */
.L_x_468:
        /* <DEDUP_REMOVED lines=16> */
.L_x_460:
        /* <DEDUP_REMOVED lines=36> */
.L_x_470:
        /* <DEDUP_REMOVED lines=18> */
.L_x_472:
[----:B------:R-:W-:Y:S05]  /*3480*/  BSYNC B0 ;  /* 0x0000000000007941 */ /* 0x000fea0003800000 */
.L_x_471:
        /* <DEDUP_REMOVED lines=26> */
.L_x_473:
        /* <DEDUP_REMOVED lines=17> */
.L_x_475:
[----:B------:R-:W-:Y:S05]  /*3740*/  BSYNC B0 ;  /* 0x0000000000007941 */ /* 0x000fea0003800000 */
.L_x_474:
[----:B------:R-:W-:Y:S01]  /*3750*/  ULDC UR4, c[0x0][0x10] ;  /* 0x0000040000047ab9 */ /* 0x000fe20000000800 */
[----:B------:R-:W-:Y:S01]  /*3760*/  IADD3 R38, R38, 0x1, RZ ;  /* 0x0000000126267810 */ /* 0x000fe20007ffe0ff */
[----:B------:R-:W-:-:S04]  /*3770*/  UIADD3 UR7, UR7, UR4, URZ ;  /* 0x0000000407077290 */ /* 0x000fc8000fffe03f */
[----:B------:R-:W-:-:S06]  /*3780*/  UISETP.GE.AND UP0, UPT, UR7, UR6, UPT ;  /* 0x000000060700728c */ /* 0x000fcc000bf06270 */
[----:B------:R-:W-:-:S13]  /*3790*/  PLOP3.LUT P0, PT, PT, PT, UP0, 0x80, 0x0 ;  /* 0x000000000000781c */ /* 0x000fda0003f0f008 */
[----:B------:R-:W-:Y:S01]  /*37a0*/  @P0 CALL.REL.NOINC `(.L_x_449) ;  /* 0x0000001000000944 */ /* 0x000fe20003c00000 */
[----:B------:R-:W-:Y:S05]  /*37b0*/  BRA `(.L_x_476) ;  /* 0xffffcad000007947 */ /* 0x000fea000383ffff */
.L_x_449:
        /* <DEDUP_REMOVED lines=18> */
.L_x_478:
[----:B------:R-:W-:Y:S05]  /*38e0*/  BSYNC B0 ;  /* 0x0000000000007941 */ /* 0x000fea0003800000 */
.L_x_477:
        /* <DEDUP_REMOVED lines=11> */
.L_x_480:
[----:B------:R-:W2:Y:S01]  /*39a0*/  LDG.E.STRONG.GPU R5, [R2.64] ;  /* 0x0000000e02057981 */ /* 0x000ea2000c1ef900 */
[----:B------:R-:W-:Y:S01]  /*39b0*/  YIELD ;  /* 0x0000000000007946 */ /* 0x000fe20003800000 */
[----:B--2---:R-:W-:Y:S01]  /*39c0*/  ISETP.NE.AND P0, PT, R5, R4, PT ;  /* 0x000000040500720c */ /* 0x004fe20003f05270 */
[----:B------:R-:W-:-:S12]  /*39d0*/  CCTL.IVALL ;  /* 0x00000000ff00798f */ /* 0x000fd80002000000 */
[----:B------:R-:W-:Y:S05]  /*39e0*/  @P0 BRA `(.L_x_480) ;  /* 0xffffffb000000947 */ /* 0x000fea000383ffff */
.L_x_479:
        /* <DEDUP_REMOVED lines=25> */
.L_x_481:
        /* <DEDUP_REMOVED lines=18> */
[----:B--2---:R-:W-:Y:S01]  /*3ca0*/  F2FP.PACK_AB R15, R9, R2 ;  /* 0x00000002090f723e */ /* 0x004fe200000000ff */
[----:B------:R-:W-:-:S04]  /*3cb0*/  IMAD.WIDE R2, R4, R5, c[0x0][0x168] ;  /* 0x00005a0004027625 */ /* 0x000fc800078e0205 */
[----:B------:R-:W-:Y:S01]  /*3cc0*/  IMAD.WIDE R4, R4, R5, c[0x0][0x170] ;  /* 0x00005c0004047625 */ /* 0x000fe200078e0205 */
[----:B---3--:R-:W-:Y:S01]  /*3cd0*/  F2FP.PACK_AB R17, R13, R10 ;  /* 0x0000000a0d11723e */ /* 0x008fe200000000ff */
[----:B------:R0:W-:Y:S04]  /*3ce0*/  STG.E [R2.64], R15 ;  /* 0x0000000f02007986 */ /* 0x0001e8000c10190e */
[----:B------:R0:W-:Y:S01]  /*3cf0*/  STG.E [R4.64], R17 ;  /* 0x0000001104007986 */ /* 0x0001e2000c10190e */
[----:B------:R-:W-:Y:S05]  /*3d00*/  @P0 BRA `(.L_x_481) ;  /* 0xfffffe7000000947 */ /* 0x000fea000383ffff */
[----:B------:R-:W-:Y:S05]  /*3d10*/  EXIT ;  /* 0x000000000000794d */ /* 0x000fea0003800000 */
.L_x_482:
        /* <DEDUP_REMOVED lines=14> */
.L_x_3268:


//--------------------- .text._Z35group_norm_nhwc_bwd_one_pass_kernelI11Bf16IOFp16WLi128ELi40ELi640EEv26Group_norm_nhwc_bwd_params --------------------------
	.section	.text._Z35group_norm_nhwc_bwd_one_pass_kernelI11Bf16IOFp16WLi128ELi40ELi640EEv26Group_norm_nhwc_bwd_params,"ax",@progbits
	.sectioninfo	@"SHI_REGISTERS=48"
	.align	128
        .global         _Z35group_norm_nhwc_bwd_one_pass_kernelI11Bf16IOFp16WLi128ELi40ELi640EEv26Group_norm_nhwc_bwd_params
        .type           _Z35group_norm_nhwc_bwd_one_pass_kernelI11Bf16IOFp16WLi128ELi40ELi640EEv26Group_norm_nhwc_bwd_params,@function
        .size           _Z35group_norm_nhwc_bwd_one_pass_kernelI11Bf16IOFp16WLi128ELi40ELi640EEv26Group_norm_nhwc_bwd_params,(.L_x_3269 - _Z35group_norm_nhwc_bwd_one_pass_kernelI11Bf16IOFp16WLi128ELi40ELi640EEv26Group_norm_nhwc_bwd_params)
        .other          _Z35group_norm_nhwc_bwd_one_pass_kernelI11Bf16IOFp16WLi128ELi40ELi640EEv26Group_norm_nhwc_bwd_params,@"STO_CUDA_ENTRY STV_DEFAULT"
_Z35group_norm_nhwc_bwd_one_pass_kernelI11Bf16IOFp16WLi128ELi40ELi640EEv26Group_norm_nhwc_bwd_params:
.text._Z35group_norm_nhwc_bwd_one_pass_kernelI11Bf16IOFp16WLi128ELi40ELi640EEv26Group_norm_nhwc_bwd_params:
        /* <DEDUP_REMOVED lines=43> */
.L_x_518:
        /* <DEDUP_REMOVED lines=149> */
.L_x_485:
[----:B0-----:R-:W-:Y:S05]  /*0c00*/  BSYNC B0 ;  /* 0x0000000000007941 */ /* 0x001fea0003800000 */
.L_x_484:
        /* <DEDUP_REMOVED lines=28> */
.L_x_486:
        /* <DEDUP_REMOVED lines=34> */
.L_x_487:
        /* <DEDUP_REMOVED lines=40> */
.L_x_488:
        /* <DEDUP_REMOVED lines=37> */
.L_x_489:
        /* <DEDUP_REMOVED lines=96> */
.L_x_491:
[----:B------:R-:W-:Y:S05]  /*1ac0*/  BSYNC B0 ;  /* 0x0000000000007941 */ /* 0x000fea0003800000 */
.L_x_490:
        /* <DEDUP_REMOVED lines=159> */
.L_x_493:
[----:B------:R-:W-:Y:S05]  /*24c0*/  BSYNC B0 ;  /* 0x0000000000007941 */ /* 0x000fea0003800000 */
.L_x_492:
        /* <DEDUP_REMOVED lines=19> */
.L_x_495:
[----:B------:R-:W-:Y:S05]  /*2600*/  BSYNC B0 ;  /* 0x0000000000007941 */ /* 0x000fea0003800000 */
.L_x_494:
        /* <DEDUP_REMOVED lines=28> */
.L_x_498:
[----:B-1----:R-:W2:Y:S01]  /*27d0*/  LDG.E.STRONG.GPU R13, [R16.64] ;  /* 0x0000000e100d7981 */ /* 0x002ea2000c1ef900 */
[----:B------:R-:W-:Y:S01]  /*27e0*/  YIELD ;  /* 0x0000000000007946 */ /* 0x000fe20003800000 */
[----:B--2---:R-:W-:Y:S01]  /*27f0*/  ISETP.NE.AND P0, PT, R13, R18, PT ;  /* 0x000000120d00720c */ /* 0x004fe20003f05270 */
[----:B------:R-:W-:-:S12]  /*2800*/  CCTL.IVALL ;  /* 0x00000000ff00798f */ /* 0x000fd80002000000 */
[----:B------:R-:W-:Y:S05]  /*2810*/  @P0 BRA `(.L_x_498) ;  /* 0xffffffb000000947 */ /* 0x000fea000383ffff */
.L_x_497:
        /* <DEDUP_REMOVED lines=20> */
.L_x_502:
        /* <DEDUP_REMOVED lines=116> */
.L_x_501:
        /* <DEDUP_REMOVED lines=62> */
.L_x_503:
[----:B------:R-:W-:-:S13]  /*3480*/  ISETP.NE.OR P0, PT, RZ, UR4, P0 ;  /* 0x00000004ff007c0c */ /* 0x000fda0008705670 */
[----:B------:R-:W-:Y:S05]  /*3490*/  @!P0 BRA `(.L_x_499) ;  /* 0x000001f000008947 */ /* 0x000fea0003800000 */
.L_x_500:
        /* <DEDUP_REMOVED lines=31> */
.L_x_499:
        /* <DEDUP_REMOVED lines=12> */
.L_x_505:
[----:B------:R-:W-:Y:S05]  /*3750*/  BSYNC B0 ;  /* 0x0000000000007941 */ /* 0x000fea0003800000 */
.L_x_504:
        /* <DEDUP_REMOVED lines=16> */
.L_x_496:
        /* <DEDUP_REMOVED lines=34> */
.L_x_506:
        /* <DEDUP_REMOVED lines=18> */
.L_x_508:
[----:B------:R-:W-:Y:S05]  /*3ba0*/  BSYNC B0 ;  /* 0x0000000000007941 */ /* 0x000fea0003800000 */
.L_x_507:
        /* <DEDUP_REMOVED lines=32> */
.L_x_509:
        /* <DEDUP_REMOVED lines=18> */
.L_x_511:
[----:B------:R-:W-:Y:S05]  /*3ed0*/  BSYNC B0 ;  /* 0x0000000000007941 */ /* 0x000fea0003800000 */
.L_x_510:
        /* <DEDUP_REMOVED lines=30> */
.L_x_512:
        /* <DEDUP_REMOVED lines=18> */
.L_x_514:
[----:B------:R-:W-:Y:S05]  /*41e0*/  BSYNC B0 ;  /* 0x0000000000007941 */ /* 0x000fea0003800000 */
.L_x_513:
        /* <DEDUP_REMOVED lines=26> */
.L_x_515:
        /* <DEDUP_REMOVED lines=17> */
.L_x_517:
[----:B------:R-:W-:Y:S05]  /*44a0*/  BSYNC B0 ;  /* 0x0000000000007941 */ /* 0x000fea0003800000 */
.L_x_516:
[----:B------:R-:W-:Y:S01]  /*44b0*/  ULDC UR4, c[0x0][0x10] ;  /* 0x0000040000047ab9 */ /* 0x000fe20000000800 */
[----:B------:R-:W-:Y:S01]  /*44c0*/  IADD3 R35, R35, 0x1, RZ ;  /* 0x0000000123237810 */ /* 0x000fe20007ffe0ff */
[----:B------:R-:W-:-:S04]  /*44d0*/  UIADD3 UR7, UR7, UR4, URZ ;  /* 0x0000000407077290 */ /* 0x000fc8000fffe03f */
[----:B------:R-:W-:-:S06]  /*44e0*/  UISETP.GE.AND UP0, UPT, UR7, UR6, UPT ;  /* 0x000000060700728c */ /* 0x000fcc000bf06270 */
[----:B------:R-:W-:-:S13]  /*44f0*/  PLOP3.LUT P0, PT, PT, PT, UP0, 0x80, 0x0 ;  /* 0x000000000000781c */ /* 0x000fda0003f0f008 */
[----:B------:R-:W-:Y:S01]  /*4500*/  @P0 CALL.REL.NOINC `(.L_x_483) ;  /* 0x0000001000000944 */ /* 0x000fe20003c00000 */
[----:B------:R-:W-:Y:S05]  /*4510*/  BRA `(.L_x_518) ;  /* 0xffffbd9000007947 */ /* 0x000fea000383ffff */
.L_x_483:
        /* <DEDUP_REMOVED lines=18> */
.L_x_520:
[----:B------:R-:W-:Y:S05]  /*4640*/  BSYNC B0 ;  /* 0x0000000000007941 */ /* 0x000fea0003800000 */
.L_x_519:
        /* <DEDUP_REMOVED lines=11> */
.L_x_522:
[----:B------:R-:W2:Y:S01]  /*4700*/  LDG.E.STRONG.GPU R5, [R2.64] ;  /* 0x0000000e02057981 */ /* 0x000ea2000c1ef900 */
[----:B------:R-:W-:Y:S01]  /*4710*/  YIELD ;  /* 0x0000000000007946 */ /* 0x000fe20003800000 */
[----:B--2---:R-:W-:Y:S01]  /*4720*/  ISETP.NE.AND P0, PT, R5, R4, PT ;  /* 0x000000040500720c */ /* 0x004fe20003f05270 */
[----:B------:R-:W-:-:S12]  /*4730*/  CCTL.IVALL ;  /* 0x00000000ff00798f */ /* 0x000fd80002000000 */
[----:B------:R-:W-:Y:S05]  /*4740*/  @P0 BRA `(.L_x_522) ;  /* 0xffffffb000000947 */ /* 0x000fea000383ffff */
.L_x_521:
        /* <DEDUP_REMOVED lines=25> */
.L_x_523:
        /* <DEDUP_REMOVED lines=26> */
.L_x_524:
        /* <DEDUP_REMOVED lines=16> */
.L_x_3269:


//--------------------- .text._Z35group_norm_nhwc_bwd_one_pass_kernelI11Bf16IOFp16WLi256ELi40ELi640EEv26Group_norm_nhwc_bwd_params --------------------------
	.section	.text._Z35group_norm_nhwc_bwd_one_pass_kernelI11Bf16IOFp16WLi256ELi40ELi640EEv26Group_norm_nhwc_bwd_params,"ax",@progbits
	.sectioninfo	@"SHI_REGISTERS=96"
	.align	128
        .global         _Z35group_norm_nhwc_bwd_one_pass_kernelI11Bf16IOFp16WLi256ELi40ELi640EEv26Group_norm_nhwc_bwd_params
        .type           _Z35group_norm_nhwc_bwd_one_pass_kernelI11Bf16IOFp16WLi256ELi40ELi640EEv26Group_norm_nhwc_bwd_params,@function
        .size           _Z35group_norm_nhwc_bwd_one_pass_kernelI11Bf16IOFp16WLi256ELi40ELi640EEv26Group_norm_nhwc_bwd_params,(.L_x_3270 - _Z35group_norm_nhwc_bwd_one_pass_kernelI11Bf16IOFp16WLi256ELi40ELi640EEv26Group_norm_nhwc_bwd_params)
        .other          _Z35group_norm_nhwc_bwd_one_pass_kernelI11Bf16IOFp16WLi256ELi40ELi640EEv26Group_norm_nhwc_bwd_params,@"STO_CUDA_ENTRY STV_DEFAULT"
_Z35group_norm_nhwc_bwd_one_pass_kernelI11Bf16IOFp16WLi256ELi40ELi640EEv26Group_norm_nhwc_bwd_params:
.text._Z35group_norm_nhwc_bwd_one_pass_kernelI11Bf16IOFp16WLi256ELi40ELi640EEv26Group_norm_nhwc_bwd_params:
        /* <DEDUP_REMOVED lines=47> */
.L_x_576:
        /* <DEDUP_REMOVED lines=216> */
.L_x_527:
[----:B---3--:R-:W-:Y:S05]  /*1070*/  BSYNC B0 ;  /* 0x0000000000007941 */ /* 0x008fea0003800000 */
.L_x_526:
        /* <DEDUP_REMOVED lines=33> */
.L_x_528:
        /* <DEDUP_REMOVED lines=26> */
.L_x_529:
        /* <DEDUP_REMOVED lines=33> */
.L_x_530:
        /* <DEDUP_REMOVED lines=33> */
.L_x_531:
        /* <DEDUP_REMOVED lines=33> */
.L_x_532:
        /* <DEDUP_REMOVED lines=33> */
.L_x_533:
        /* <DEDUP_REMOVED lines=35> */
.L_x_534:
        /* <DEDUP_REMOVED lines=33> */
.L_x_535:
        /* <DEDUP_REMOVED lines=121> */
.L_x_537:
[----:B------:R-:W-:Y:S05]  /*2840*/  BSYNC B0 ;  /* 0x0000000000007941 */ /* 0x000fea0003800000 */
.L_x_536:
        /* <DEDUP_REMOVED lines=160> */
.L_x_539:
[----:B------:R-:W-:Y:S05]  /*3250*/  BSYNC B0 ;  /* 0x0000000000007941 */ /* 0x000fea0003800000 */
.L_x_538:
        /* <DEDUP_REMOVED lines=16> */
.L_x_541:
[----:B------:R-:W-:Y:S05]  /*3360*/  BSYNC B0 ;  /* 0x0000000000007941 */ /* 0x000fea0003800000 */
.L_x_540:
        /* <DEDUP_REMOVED lines=28> */
.L_x_544:
[----:B------:R-:W3:Y:S01]  /*3530*/  LDG.E.STRONG.GPU R18, [R16.64] ;  /* 0x0000000810127981 */ /* 0x000ee2000c1ef900 */
[----:B------:R-:W-:Y:S01]  /*3540*/  YIELD ;  /* 0x0000000000007946 */ /* 0x000fe20003800000 */
[----:B---3--:R-:W-:Y:S01]  /*3550*/  ISETP.NE.AND P0, PT, R18, R21, PT ;  /* 0x000000151200720c */ /* 0x008fe20003f05270 */
[----:B------:R-:W-:-:S12]  /*3560*/  CCTL.IVALL ;  /* 0x00000000ff00798f */ /* 0x000fd80002000000 */
[----:B------:R-:W-:Y:S05]  /*3570*/  @P0 BRA `(.L_x_544) ;  /* 0xffffffb000000947 */ /* 0x000fea000383ffff */
.L_x_543:
        /* <DEDUP_REMOVED lines=20> */
.L_x_548:
        /* <DEDUP_REMOVED lines=115> */
.L_x_547:
        /* <DEDUP_REMOVED lines=61> */
.L_x_549:
[----:B------:R-:W-:-:S13]  /*41c0*/  ISETP.NE.OR P0, PT, R25, RZ, P0 ;  /* 0x000000ff1900720c */ /* 0x000fda0000705670 */
[----:B------:R-:W-:Y:S05]  /*41d0*/  @!P0 BRA `(.L_x_545) ;  /* 0x000001f000008947 */ /* 0x000fea0003800000 */
.L_x_546:
        /* <DEDUP_REMOVED lines=31> */
.L_x_545:
        /* <DEDUP_REMOVED lines=12> */
.L_x_551:
[----:B------:R-:W-:Y:S05]  /*4490*/  BSYNC B0 ;  /* 0x0000000000007941 */ /* 0x000fea0003800000 */
.L_x_550:
        /* <DEDUP_REMOVED lines=16> */
.L_x_542:
        /* <DEDUP_REMOVED lines=35> */
.L_x_552:
        /* <DEDUP_REMOVED lines=18> */
.L_x_554:
[----:B------:R-:W-:Y:S05]  /*48f0*/  BSYNC B0 ;  /* 0x0000000000007941 */ /* 0x000fea0003800000 */
.L_x_553:
        /* <DEDUP_REMOVED lines=30> */
.L_x_555:
        /* <DEDUP_REMOVED lines=18> */
.L_x_557:
[----:B------:R-:W-:Y:S05]  /*4c00*/  BSYNC B0 ;  /* 0x0000000000007941 */ /* 0x000fea0003800000 */
.L_x_556:
        /* <DEDUP_REMOVED lines=29> */
.L_x_558:
        /* <DEDUP_REMOVED lines=18> */
.L_x_560:
[----:B------:R-:W-:Y:S05]  /*4f00*/  BSYNC B0 ;  /* 0x0000000000007941 */ /* 0x000fea0003800000 */
.L_x_559:
        /* <DEDUP_REMOVED lines=56> */
.L_x_561:
        /* <DEDUP_REMOVED lines=18> */
.L_x_563:
[----:B------:R-:W-:Y:S05]  /*53b0*/  BSYNC B0 ;  /* 0x0000000000007941 */ /* 0x000fea0003800000 */
.L_x_562:
        /* <DEDUP_REMOVED lines=23> */
.L_x_564:
        /* <DEDUP_REMOVED lines=18> */
.L_x_566:
[----:B------:R-:W-:Y:S05]  /*5650*/  BSYNC B0 ;  /* 0x0000000000007941 */ /* 0x000fea0003800000 */
.L_x_565:
        /* <DEDUP_REMOVED lines=23> */
.L_x_567:
        /* <DEDUP_REMOVED lines=18> */
.L_x_569:
[----:B------:R-:W-:Y:S05]  /*58f0*/  BSYNC B0 ;  /* 0x0000000000007941 */ /* 0x000fea0003800000 */
.L_x_568:
        /* <DEDUP_REMOVED lines=23> */
.L_x_570:
        /* <DEDUP_REMOVED lines=18> */
.L_x_572:
[----:B------:R-:W-:Y:S05]  /*5b90*/  BSYNC B0 ;  /* 0x0000000000007941 */ /* 0x000fea0003800000 */
.L_x_571:
        /* <DEDUP_REMOVED lines=23> */
.L_x_573:
        /* <DEDUP_REMOVED lines=17> */
.L_x_575:
[----:B------:R-:W-:Y:S05]  /*5e20*/  BSYNC B0 ;  /* 0x0000000000007941 */ /* 0x000fea0003800000 */
.L_x_574:
[----:B------:R-:W-:Y:S02]  /*5e30*/  IADD3 R77, R77, c[0x0][0x10], RZ ;  /* 0x000004004d4d7a10 */ /* 0x000fe40007ffe0ff */
[----:B------:R-:W-:Y:S02]  /*5e40*/  IADD3 R68, R68, 0x1, RZ ;  /* 0x0000000144447810 */ /* 0x000fe40007ffe0ff */
[----:B------:R-:W-:-:S13]  /*5e50*/  ISETP.GE.AND P0, PT, R77, UR4, PT ;  /* 0x000000044d007c0c */ /* 0x000fda000bf06270 */
[----:B------:R-:W-:Y:S01]  /*5e60*/  @P0 CALL.REL.NOINC `(.L_x_525) ;  /* 0x0000001000000944 */ /* 0x000fe20003c00000 */
[----:B------:R-:W-:Y:S05]  /*5e70*/  BRA `(.L_x_576) ;  /* 0xffffa47000007947 */ /* 0x000fea000383ffff */
.L_x_525:
        /* <DEDUP_REMOVED lines=18> */
.L_x_578:
[----:B------:R-:W-:Y:S05]  /*5fa0*/  BSYNC B0 ;  /* 0x0000000000007941 */ /* 0x000fea0003800000 */
.L_x_577:
        /* <DEDUP_REMOVED lines=11> */
.L_x_580:
[----:B------:R-:W2:Y:S01]  /*6060*/  LDG.E.STRONG.GPU R5, [R2.64] ;  /* 0x0000000802057981 */ /* 0x000ea2000c1ef900 */
[----:B------:R-:W-:Y:S01]  /*6070*/  YIELD ;  /* 0x0000000000007946 */ /* 0x000fe20003800000 */
[----:B--2---:R-:W-:Y:S01]  /*6080*/  ISETP.NE.AND P0, PT, R5, R0, PT ;  /* 0x000000000500720c */ /* 0x004fe20003f05270 */
[----:B------:R-:W-:-:S12]  /*6090*/  CCTL.IVALL ;  /* 0x00000000ff00798f */ /* 0x000fd80002000000 */
[----:B------:R-:W-:Y:S05]  /*60a0*/  @P0 BRA `(.L_x_580) ;  /* 0xffffffb000000947 */ /* 0x000fea000383ffff */
.L_x_579:
        /* <DEDUP_REMOVED lines=25> */
.L_x_581:
        /* <DEDUP_REMOVED lines=20> */
[----:B--2---:R-:W-:Y:S02]  /*6380*/  F2FP.PACK_AB R15, R9, R0 ;  /* 0x00000000090f723e */ /* 0x004fe400000000ff */
[----:B---3--:R-:W-:-:S03]  /*6390*/  F2FP.PACK_AB R17, R13, R10 ;  /* 0x0000000a0d11723e */ /* 0x008fc600000000ff */
[----:B------:R0:W-:Y:S04]  /*63a0*/  STG.E [R2.64], R15 ;  /* 0x0000000f02007986 */ /* 0x0001e8000c101908 */
[----:B------:R0:W-:Y:S02]  /*63b0*/  STG.E [R4.64], R17 ;  /* 0x0000001104007986 */ /* 0x0001e4000c101908 */
[----:B------:R-:W-:Y:S05]  /*63c0*/  @P0 BRA `(.L_x_581) ;  /* 0xfffffe7000000947 */ /* 0x000fea000383ffff */
[----:B------:R-:W-:Y:S05]  /*63d0*/  EXIT ;  /* 0x000000000000794d */ /* 0x000fea0003800000 */
.L_x_582:
        /* <DEDUP_REMOVED lines=10> */
.L_x_3270:


//--------------------- .text._Z35group_norm_nhwc_bwd_one_pass_kernelI11Bf16IOFp16WLi512ELi40ELi640EEv26Group_norm_nhwc_bwd_params --------------------------
	.section	.text._Z35group_norm_nhwc_bwd_one_pass_kernelI11Bf16IOFp16WLi512ELi40ELi640EEv26Group_norm_nhwc_bwd_params,"ax",@progbits
	.sectioninfo	@"SHI_REGISTERS=96"
	.align	128
        .global         _Z35group_norm_nhwc_bwd_one_pass_kernelI11Bf16IOFp16WLi512ELi40ELi640EEv26Group_norm_nhwc_bwd_params
        .type           _Z35group_norm_nhwc_bwd_one_pass_kernelI11Bf16IOFp16WLi512ELi40ELi640EEv26Group_norm_nhwc_bwd_params,@function
        .size           _Z35group_norm_nhwc_bwd_one_pass_kernelI11Bf16IOFp16WLi512ELi40ELi640EEv26Group_norm_nhwc_bwd_params,(.L_x_3271 - _Z35group_norm_nhwc_bwd_one_pass_kernelI11Bf16IOFp16WLi512ELi40ELi640EEv26Group_norm_nhwc_bwd_params)
        .other          _Z35group_norm_nhwc_bwd_one_pass_kernelI11Bf16IOFp16WLi512ELi40ELi640EEv26Group_norm_nhwc_bwd_params,@"STO_CUDA_ENTRY STV_DEFAULT"
_Z35group_norm_nhwc_bwd_one_pass_kernelI11Bf16IOFp16WLi512ELi40ELi640EEv26Group_norm_nhwc_bwd_params:
.text._Z35group_norm_nhwc_bwd_one_pass_kernelI11Bf16IOFp16WLi512ELi40ELi640EEv26Group_norm_nhwc_bwd_params:
        /* <DEDUP_REMOVED lines=55> */
.L_x_666:
        /* <DEDUP_REMOVED lines=379> */
.L_x_585:
[----:B0-----:R-:W-:Y:S05]  /*1b20*/  BSYNC B0 ;  /* 0x0000000000007941 */ /* 0x001fea0003800000 */
.L_x_584:
        /* <DEDUP_REMOVED lines=28> */
.L_x_586:
        /* <DEDUP_REMOVED lines=34> */
.L_x_587:
        /* <DEDUP_REMOVED lines=40> */
.L_x_588:
        /* <DEDUP_REMOVED lines=37> */
.L_x_589:
        /* <DEDUP_REMOVED lines=37> */
.L_x_590:
        /* <DEDUP_REMOVED lines=37> */
.L_x_591:
        /* <DEDUP_REMOVED lines=37> */
.L_x_592:
        /* <DEDUP_REMOVED lines=37> */
.L_x_593:
        /* <DEDUP_REMOVED lines=37> */
.L_x_594:
        /* <DEDUP_REMOVED lines=37> */
.L_x_595:
        /* <DEDUP_REMOVED lines=37> */
.L_x_596:
        /* <DEDUP_REMOVED lines=37> */
.L_x_597:
        /* <DEDUP_REMOVED lines=37> */
.L_x_598:
        /* <DEDUP_REMOVED lines=37> */
.L_x_599:
        /* <DEDUP_REMOVED lines=37> */
.L_x_600:
        /* <DEDUP_REMOVED lines=37> */
.L_x_601:
        /* <DEDUP_REMOVED lines=94> */
.L_x_603:
[----:B------:R-:W-:Y:S05]  /*4580*/  BSYNC B0 ;  /* 0x0000000000007941 */ /* 0x000fea0003800000 */
.L_x_602:
        /* <DEDUP_REMOVED lines=159> */
.L_x_605:
[----:B------:R-:W-:Y:S05]  /*4f80*/  BSYNC B0 ;  /* 0x0000000000007941 */ /* 0x000fea0003800000 */
.L_x_604:
        /* <DEDUP_REMOVED lines=19> */
.L_x_607:
[----:B------:R-:W-:Y:S05]  /*50c0*/  BSYNC B0 ;  /* 0x0000000000007941 */ /* 0x000fea0003800000 */
.L_x_606:
        /* <DEDUP_REMOVED lines=28> */
.L_x_610:
[----:B-1----:R-:W2:Y:S01]  /*5290*/  LDG.E.STRONG.GPU R25, [R26.64] ;  /* 0x0000000e1a197981 */ /* 0x002ea2000c1ef900 */
[----:B------:R-:W-:Y:S01]  /*52a0*/  YIELD ;  /* 0x0000000000007946 */ /* 0x000fe20003800000 */
[----:B--2---:R-:W-:Y:S01]  /*52b0*/  ISETP.NE.AND P0, PT, R25, R30, PT ;  /* 0x0000001e1900720c */ /* 0x004fe20003f05270 */
[----:B------:R-:W-:-:S12]  /*52c0*/  CCTL.IVALL ;  /* 0x00000000ff00798f */ /* 0x000fd80002000000 */
[----:B------:R-:W-:Y:S05]  /*52d0*/  @P0 BRA `(.L_x_610) ;  /* 0xffffffb000000947 */ /* 0x000fea000383ffff */
.L_x_609:
        /* <DEDUP_REMOVED lines=20> */
.L_x_614:
        /* <DEDUP_REMOVED lines=115> */
.L_x_613:
        /* <DEDUP_REMOVED lines=61> */
.L_x_615:
[----:B------:R-:W-:-:S13]  /*5f20*/  ISETP.NE.OR P0, PT, R26, RZ, P0 ;  /* 0x000000ff1a00720c */ /* 0x000fda0000705670 */
[----:B------:R-:W-:Y:S05]  /*5f30*/  @!P0 BRA `(.L_x_611) ;  /* 0x000001f000008947 */ /* 0x000fea0003800000 */
.L_x_612:
        /* <DEDUP_REMOVED lines=31> */
.L_x_611:
        /* <DEDUP_REMOVED lines=12> */
.L_x_617:
[----:B------:R-:W-:Y:S05]  /*61f0*/  BSYNC B0 ;  /* 0x0000000000007941 */ /* 0x000fea0003800000 */
.L_x_616:
        /* <DEDUP_REMOVED lines=16> */
.L_x_608:
        /* <DEDUP_REMOVED lines=36> */
.L_x_618:
        /* <DEDUP_REMOVED lines=18> */
.L_x_620:
[----:B------:R-:W-:Y:S05]  /*6660*/  BSYNC B0 ;  /* 0x0000000000007941 */ /* 0x000fea0003800000 */
.L_x_619:
        /* <DEDUP_REMOVED lines=30> */
.L_x_621:
        /* <DEDUP_REMOVED lines=18> */
.L_x_623:
[----:B------:R-:W-:Y:S05]  /*6970*/  BSYNC B0 ;  /* 0x0000000000007941 */ /* 0x000fea0003800000 */
.L_x_622:
        /* <DEDUP_REMOVED lines=30> */
.L_x_624:
        /* <DEDUP_REMOVED lines=18> */
.L_x_626:
[----:B------:R-:W-:Y:S05]  /*6c80*/  BSYNC B0 ;  /* 0x0000000000007941 */ /* 0x000fea0003800000 */
.L_x_625:
        /* <DEDUP_REMOVED lines=30> */
.L_x_627:
        /* <DEDUP_REMOVED lines=18> */
.L_x_629:
[----:B------:R-:W-:Y:S05]  /*6f90*/  BSYNC B0 ;  /* 0x0000000000007941 */ /* 0x000fea0003800000 */
.L_x_628:
        /* <DEDUP_REMOVED lines=30> */
.L_x_630:
        /* <DEDUP_REMOVED lines=18> */
.L_x_632:
[----:B------:R-:W-:Y:S05]  /*72a0*/  BSYNC B0 ;  /* 0x0000000000007941 */ /* 0x000fea0003800000 */
.L_x_631:
        /* <DEDUP_REMOVED lines=30> */
.L_x_633:
        /* <DEDUP_REMOVED lines=18> */
.L_x_635:
[----:B------:R-:W-:Y:S05]  /*75b0*/  BSYNC B0 ;  /* 0x0000000000007941 */ /* 0x000fea0003800000 */
.L_x_634:
        /* <DEDUP_REMOVED lines=30> */
.L_x_636:
        /* <DEDUP_REMOVED lines=18> */
.L_x_638:
[----:B------:R-:W-:Y:S05]  /*78c0*/  BSYNC B0 ;  /* 0x0000000000007941 */ /* 0x000fea0003800000 */
.L_x_637:
        /* <DEDUP_REMOVED lines=30> */
.L_x_639:
        /* <DEDUP_REMOVED lines=18> */
.L_x_641:
[----:B------:R-:W-:Y:S05]  /*7bd0*/  BSYNC B0 ;  /* 0x0000000000007941 */ /* 0x000fea0003800000 */
.L_x_640:
        /* <DEDUP_REMOVED lines=30> */
.L_x_642:
        /* <DEDUP_REMOVED lines=18> */
.L_x_644:
[----:B------:R-:W-:Y:S05]  /*7ee0*/  BSYNC B0 ;  /* 0x0000000000007941 */ /* 0x000fea0003800000 */
.L_x_643:
        /* <DEDUP_REMOVED lines=30> */
.L_x_645:
        /* <DEDUP_REMOVED lines=18> */
.L_x_647:
[----:B------:R-:W-:Y:S05]  /*81f0*/  BSYNC B0 ;  /* 0x0000000000007941 */ /* 0x000fea0003800000 */
.L_x_646:
        /* <DEDUP_REMOVED lines=30> */
.L_x_648:
        /* <DEDUP_REMOVED lines=18> */
.L_x_650:
[----:B------:R-:W-:Y:S05]  /*8500*/  BSYNC B0 ;  /* 0x0000000000007941 */ /* 0x000fea0003800000 */
.L_x_649:
        /* <DEDUP_REMOVED lines=30> */
.L_x_651:
        /* <DEDUP_REMOVED lines=18> */
.L_x_653:
[----:B------:R-:W-:Y:S05]  /*8810*/  BSYNC B0 ;  /* 0x0000000000007941 */ /* 0x000fea0003800000 */
.L_x_652:
        /* <DEDUP_REMOVED lines=29> */
.L_x_654:
        /* <DEDUP_REMOVED lines=18> */
.L_x_656:
[----:B------:R-:W-:Y:S05]  /*8b10*/  BSYNC B0 ;  /* 0x0000000000007941 */ /* 0x000fea0003800000 */
.L_x_655:
        /* <DEDUP_REMOVED lines=32> */
.L_x_657:
        /* <DEDUP_REMOVED lines=18> */
.L_x_659:
[----:B------:R-:W-:Y:S05]  /*8e40*/  BSYNC B0 ;  /* 0x0000000000007941 */ /* 0x000fea0003800000 */
.L_x_658:
        /* <DEDUP_REMOVED lines=30> */
.L_x_660:
        /* <DEDUP_REMOVED lines=18> */
.L_x_662:
[----:B------:R-:W-:Y:S05]  /*9150*/  BSYNC B0 ;  /* 0x0000000000007941 */ /* 0x000fea0003800000 */
.L_x_661:
        /* <DEDUP_REMOVED lines=26> */
.L_x_663:
        /* <DEDUP_REMOVED lines=17> */
.L_x_665:
[----:B------:R-:W-:Y:S05]  /*9410*/  BSYNC B0 ;  /* 0x0000000000007941 */ /* 0x000fea0003800000 */
.L_x_664:
[----:B-1----:R-:W-:Y:S01]  /*9420*/  ULDC UR4, c[0x0][0x10] ;  /* 0x0000040000047ab9 */ /* 0x002fe20000000800 */
[----:B------:R-:W-:Y:S01]  /*9430*/  IADD3 R59, R59, 0x1, RZ ;  /* 0x000000013b3b7810 */ /* 0x000fe20007ffe0ff */
[----:B------:R-:W-:-:S04]  /*9440*/  UIADD3 UR7, UR7, UR4, URZ ;  /* 0x0000000407077290 */ /* 0x000fc8000fffe03f */
[----:B------:R-:W-:-:S06]  /*9450*/  UISETP.GE.AND UP0, UPT, UR7, UR6, UPT ;  /* 0x000000060700728c */ /* 0x000fcc000bf06270 */
[----:B------:R-:W-:-:S13]  /*9460*/  PLOP3.LUT P0, PT, PT, PT, UP0, 0x80, 0x0 ;  /* 0x000000000000781c */ /* 0x000fda0003f0f008 */
[----:B------:R-:W-:Y:S01]  /*9470*/  @P0 CALL.REL.NOINC `(.L_x_583) ;  /* 0x0000001000000944 */ /* 0x000fe20003c00000 */
[----:B------:R-:W-:Y:S05]  /*9480*/  BRA `(.L_x_666) ;  /* 0xffff6ee000007947 */ /* 0x000fea000383ffff */
.L_x_583:
        /* <DEDUP_REMOVED lines=18> */
.L_x_668:
[----:B------:R-:W-:Y:S05]  /*95b0*/  BSYNC B0 ;  /* 0x0000000000007941 */ /* 0x000fea0003800000 */
.L_x_667:
        /* <DEDUP_REMOVED lines=11> */
.L_x_670:
[----:B------:R-:W2:Y:S01]  /*9670*/  LDG.E.STRONG.GPU R5, [R2.64] ;  /* 0x0000000e02057981 */ /* 0x000ea2000c1ef900 */
[----:B------:R-:W-:Y:S01]  /*9680*/  YIELD ;  /* 0x0000000000007946 */ /* 0x000fe20003800000 */
[----:B--2---:R-:W-:Y:S01]  /*9690*/  ISETP.NE.AND P0, PT, R5, R4, PT ;  /* 0x000000040500720c */ /* 0x004fe20003f05270 */
[----:B------:R-:W-:-:S12]  /*96a0*/  CCTL.IVALL ;  /* 0x00000000ff00798f */ /* 0x000fd80002000000 */
[----:B------:R-:W-:Y:S05]  /*96b0*/  @P0 BRA `(.L_x_670) ;  /* 0xffffffb000000947 */ /* 0x000fea000383ffff */
.L_x_669:
        /* <DEDUP_REMOVED lines=25> */
.L_x_671:
        /* <DEDUP_REMOVED lines=26> */
.L_x_672:
        /* <DEDUP_REMOVED lines=9> */
.L_x_3271:


//--------------------- .text._Z35group_norm_nhwc_bwd_one_pass_kernelI11Fp16IOFp32WLi64ELi40ELi640EEv26Group_norm_nhwc_bwd_params --------------------------
	.section	.text._Z35group_norm_nhwc_bwd_one_pass_kernelI11Fp16IOFp32WLi64ELi40ELi640EEv26Group_norm_nhwc_bwd_params,"ax",@progbits
	.sectioninfo	@"SHI_REGISTERS=48"
	.align	128
        .global         _Z35group_norm_nhwc_bwd_one_pass_kernelI11Fp16IOFp32WLi64ELi40ELi640EEv26Group_norm_nhwc_bwd_params
        .type           _Z35group_norm_nhwc_bwd_one_pass_kernelI11Fp16IOFp32WLi64ELi40ELi640EEv26Group_norm_nhwc_bwd_params,@function
        .size           _Z35group_norm_nhwc_bwd_one_pass_kernelI11Fp16IOFp32WLi64ELi40ELi640EEv26Group_norm_nhwc_bwd_params,(.L_x_3272 - _Z35group_norm_nhwc_bwd_one_pass_kernelI11Fp16IOFp32WLi64ELi40ELi640EEv26Group_norm_nhwc_bwd_params)
        .other          _Z35group_norm_nhwc_bwd_one_pass_kernelI11Fp16IOFp32WLi64ELi40ELi640EEv26Group_norm_nhwc_bwd_params,@"STO_CUDA_ENTRY STV_DEFAULT"
_Z35group_norm_nhwc_bwd_one_pass_kernelI11Fp16IOFp32WLi64ELi40ELi640EEv26Group_norm_nhwc_bwd_params:
.text._Z35group_norm_nhwc_bwd_one_pass_kernelI11Fp16IOFp32WLi64ELi40ELi640EEv26Group_norm_nhwc_bwd_params:
        /* <DEDUP_REMOVED lines=41> */
.L_x_700:
        /* <DEDUP_REMOVED lines=104> */
.L_x_675:
[----:B-1----:R-:W-:Y:S05]  /*0910*/  BSYNC B0 ;  /* 0x0000000000007941 */ /* 0x002fea0003800000 */
.L_x_674:
[----:B------:R-:W-:Y:S01]  /*0920*/  ISETP.NE.AND P2, PT, RZ, UR16, PT ;  /* 0x00000010ff007c0c */ /* 0x000fe2000bf45270 */
[--C-:B-----5:R-:W-:Y:S02]  /*0930*/  HADD2.F32 R2, -RZ, R34.reuse.H0_H0 ;  /* 0x20000022ff027230 */ /* 0x120fe40000004100 */
[----:B------:R-:W-:Y:S02]  /*0940*/  HADD2.F32 R12, -RZ, R34.H1_H1 ;  /* 0x30000022ff0c7230 */ /* 0x000fe40000004100 */
[----:B------:R-:W-:Y:S01]  /*0950*/  HADD2.F32 R16, -RZ, R35.H0_H0 ;  /* 0x20000023ff107230 */ /* 0x000fe20000004100 */
[----:B------:R-:W-:Y:S01]  /*0960*/  FADD.FTZ R15, R2, -UR17 ;  /* 0x80000011020f7e21 */ /* 0x000fe20008010000 */
[--C-:B------:R-:W-:Y:S01]  /*0970*/  HADD2.F32 R13, -RZ, R37.reuse.H0_H0 ;  /* 0x20000025ff0d7230 */ /* 0x100fe20000004100 */
[----:B------:R-:W-:Y:S01]  /*0980*/  FADD.FTZ R12, R12, -UR17 ;  /* 0x800000110c0c7e21 */ /* 0x000fe20008010000 */
[----:B0-----:R-:W-:Y:S01]  /*0990*/  HADD2.F32 R10, -RZ, R37.H1_H1 ;  /* 0x30000025ff0a7230 */ /* 0x001fe20000004100 */
[----:B------:R-:W-:Y:S01]  /*09a0*/  FADD.FTZ R16, R16, -UR17 ;  /* 0x8000001110107e21 */ /* 0x000fe20008010000 */
[----:B------:R-:W-:Y:S01]  /*09b0*/  HADD2.F32 R14, -RZ, R35.H1_H1 ;  /* 0x30000023ff0e7230 */ /* 0x000fe20000004100 */
[----:B------:R-:W-:Y:S01]  /*09c0*/  FMUL.FTZ R15, R15, UR12 ;  /* 0x0000000c0f0f7c20 */ /* 0x000fe20008410000 */
[--C-:B------:R-:W-:Y:S01]  /*09d0*/  HADD2.F32 R11, -RZ, R36.reuse.H0_H0 ;  /* 0x20000024ff0b7230 */ /* 0x100fe20000004100 */
[----:B------:R-:W-:Y:S01]  /*09e0*/  FMUL.FTZ R12, R12, UR12 ;  /* 0x0000000c0c0c7c20 */ /* 0x000fe20008410000 */
[----:B------:R-:W-:Y:S01]  /*09f0*/  HADD2.F32 R2, -RZ, R36.H1_H1 ;  /* 0x30000024ff027230 */ /* 0x000fe20000004100 */
        /* <DEDUP_REMOVED lines=19> */
.L_x_676:
        /* <DEDUP_REMOVED lines=26> */
.L_x_677:
        /* <DEDUP_REMOVED lines=102> */
.L_x_679:
[----:B------:R-:W-:Y:S05]  /*1330*/  BSYNC B0 ;  /* 0x0000000000007941 */ /* 0x000fea0003800000 */
.L_x_678:
        /* <DEDUP_REMOVED lines=158> */
.L_x_681:
[----:B------:R-:W-:Y:S05]  /*1d20*/  BSYNC B0 ;  /* 0x0000000000007941 */ /* 0x000fea0003800000 */
.L_x_680:
        /* <DEDUP_REMOVED lines=19> */
.L_x_683:
[----:B------:R-:W-:Y:S05]  /*1e60*/  BSYNC B0 ;  /* 0x0000000000007941 */ /* 0x000fea0003800000 */
.L_x_682:
        /* <DEDUP_REMOVED lines=30> */
.L_x_686:
[----:B------:R-:W2:Y:S01]  /*2050*/  LDG.E.STRONG.GPU R16, [R12.64] ;  /* 0x0000000e0c107981 */ /* 0x000ea2000c1ef900 */
[----:B------:R-:W-:Y:S01]  /*2060*/  YIELD ;  /* 0x0000000000007946 */ /* 0x000fe20003800000 */
[----:B--2---:R-:W-:Y:S01]  /*2070*/  ISETP.NE.AND P0, PT, R16, R19, PT ;  /* 0x000000131000720c */ /* 0x004fe20003f05270 */
[----:B------:R-:W-:-:S12]  /*2080*/  CCTL.IVALL ;  /* 0x00000000ff00798f */ /* 0x000fd80002000000 */
[----:B------:R-:W-:Y:S05]  /*2090*/  @P0 BRA `(.L_x_686) ;  /* 0xffffffb000000947 */ /* 0x000fea000383ffff */
.L_x_685:
        /* <DEDUP_REMOVED lines=20> */
.L_x_690:
        /* <DEDUP_REMOVED lines=116> */
.L_x_689:
        /* <DEDUP_REMOVED lines=62> */
.L_x_691:
[----:B------:R-:W-:-:S13]  /*2d00*/  ISETP.NE.OR P0, PT, RZ, UR4, P0 ;  /* 0x00000004ff007c0c */ /* 0x000fda0008705670 */
[----:B------:R-:W-:Y:S05]  /*2d10*/  @!P0 BRA `(.L_x_687) ;  /* 0x000001f000008947 */ /* 0x000fea0003800000 */
.L_x_688:
        /* <DEDUP_REMOVED lines=31> */
.L_x_687:
        /* <DEDUP_REMOVED lines=12> */
.L_x_693:
[----:B------:R-:W-:Y:S05]  /*2fd0*/  BSYNC B0 ;  /* 0x0000000000007941 */ /* 0x000fea0003800000 */
.L_x_692:
        /* <DEDUP_REMOVED lines=16> */
.L_x_684:
[----:B------:R2:W-:Y:S01]  /*30e0*/  @!P3 STS.64 [0xc0], R10 ;  /* 0x0000c00aff00b388 */ /* 0x0005e20000000a00 */
[----:B01----:R-:W-:-:S03]  /*30f0*/  HADD2.F32 R14, -RZ, R34.H0_H0 ;  /* 0x20000022ff0e7230 */ /* 0x003fc60000004100 */
[----:B------:R-:W-:Y:S01]  /*3100*/  BAR.SYNC.DEFER_BLOCKING 0x0 ;  /* 0x0000000000007b1d */ /* 0x000fe20000010000 */
[----:B------:R-:W-:Y:S01]  /*3110*/  HADD2.F32 R34, -RZ, R34.H1_H1 ;  /* 0x30000022ff227230 */ /* 0x000fe20000004100 */
[----:B------:R-:W-:Y:S01]  /*3120*/  ISETP.GE.U32.AND P0, PT, R42, c[0x0][0x1e0], PT ;  /* 0x000078002a007a0c */ /* 0x000fe20003f06070 */
[----:B------:R-:W-:Y:S01]  /*3130*/  FADD.FTZ R14, R14, -UR17 ;  /* 0x800000110e0e7e21 */ /* 0x000fe20008010000 */
[----:B------:R-:W-:Y:S02]  /*3140*/  HADD2.F32 R15, -RZ, R37.H0_H0 ;  /* 0x20000025ff0f7230 */ /* 0x000fe40000004100 */
[----:B------:R-:W-:Y:S01]  /*3150*/  ISETP.GE.AND.EX P0, PT, R43, c[0x0][0x1e4], PT, P0 ;  /* 0x000079002b007a0c */ /* 0x000fe20003f06300 */
[----:B------:R-:W-:Y:S01]  /*3160*/  FADD.FTZ R34, R34, -UR17 ;  /* 0x8000001122227e21 */ /* 0x000fe20008010000 */
[--C-:B--2---:R-:W-:Y:S01]  /*3170*/  HADD2.F32 R10, -RZ, R35.reuse.H0_H0 ;  /* 0x20000023ff0a7230 */ /* 0x104fe20000004100 */
[----:B------:R-:W-:Y:S01]  /*3180*/  FMUL.FTZ R25, R14, UR12 ;  /* 0x0000000c0e197c20 */ /* 0x000fe20008410000 */
[----:B------:R-:W-:Y:S01]  /*3190*/  ISETP.GT.U32.OR P0, PT, R0, 0x27f, P0 ;  /* 0x0000027f0000780c */ /* 0x000fe20000704470 */
[----:B------:R-:W-:Y:S01]  /*31a0*/  HADD2.F32 R35, -RZ, R35.H1_H1 ;  /* 0x30000023ff237230 */ /* 0x000fe20000004100 */
[----:B------:R-:W-:Y:S01]  /*31b0*/  FMUL.FTZ R34, R34, UR12 ;  /* 0x0000000c22227c20 */ /* 0x000fe20008410000 */
[----:B------:R-:W0:Y:S02]  /*31c0*/  LDS.64 R12, [0xc0] ;  /* 0x0000c000ff0c7984 */ /* 0x000e240000000a00 */
[----:B0-----:R-:W-:Y:S01]  /*31d0*/  FMUL.FTZ R2, R12, c[0x0][0x20c] ;  /* 0x000083000c027a20 */ /* 0x001fe20000410000 */
[----:B------:R-:W-:Y:S01]  /*31e0*/  HADD2.F32 R12, -RZ, R37.H1_H1 ;  /* 0x30000025ff0c7230 */ /* 0x000fe20000004100 */
[----:B------:R-:W-:Y:S01]  /*31f0*/  FMUL.FTZ R13, R13, c[0x0][0x20c] ;  /* 0x000083000d0d7a20 */ /* 0x000fe20000410000 */
        /* <DEDUP_REMOVED lines=19> */
.L_x_694:
        /* <DEDUP_REMOVED lines=15> */
[----:B------:R-:W-:Y:S02]  /*3420*/  F2FP.PACK_AB R11, R11, R12 ;  /* 0x0000000c0b0b723e */ /* 0x000fe400000000ff */
[----:B------:R-:W-:-:S05]  /*3430*/  LEA.HI.X R17, R14, c[0x0][0x164], R17, 0x1, P3 ;  /* 0x000059000e117a11 */ /* 0x000fca00018f0c11 */
[----:B------:R0:W-:Y:S02]  /*3440*/  STG.E [R16.64], R11 ;  /* 0x0000000b10007986 */ /* 0x0001e4000c10190e */
.L_x_696:
[----:B------:R-:W-:Y:S05]  /*3450*/  BSYNC B0 ;  /* 0x0000000000007941 */ /* 0x000fea0003800000 */
.L_x_695:
[----:B------:R-:W-:Y:S01]  /*3460*/  FADD.FTZ R10, R10, -UR17 ;  /* 0x800000110a0a7e21 */ /* 0x000fe20008010000 */
[--C-:B0-----:R-:W-:Y:S01]  /*3470*/  HADD2.F32 R11, -RZ, R36.reuse.H0_H0 ;  /* 0x20000024ff0b7230 */ /* 0x101fe20000004100 */
[----:B------:R-:W-:Y:S01]  /*3480*/  FADD.FTZ R35, R35, -UR17 ;  /* 0x8000001123237e21 */ /* 0x000fe20008010000 */
[----:B------:R-:W-:Y:S01]  /*3490*/  HADD2.F32 R36, -RZ, R36.H1_H1 ;  /* 0x30000024ff247230 */ /* 0x000fe20000004100 */
        /* <DEDUP_REMOVED lines=21> */
.L_x_697:
        /* <DEDUP_REMOVED lines=15> */
[----:B------:R-:W-:-:S05]  /*36e0*/  F2FP.PACK_AB R7, R9, R8 ;  /* 0x000000080907723e */ /* 0x000fca00000000ff */
[----:B------:R0:W-:Y:S02]  /*36f0*/  STG.E [R4.64], R7 ;  /* 0x0000000704007986 */ /* 0x0001e4000c10190e */
.L_x_699:
[----:B------:R-:W-:Y:S05]  /*3700*/  BSYNC B0 ;  /* 0x0000000000007941 */ /* 0x000fea0003800000 */
.L_x_698:
[----:B------:R-:W-:Y:S01]  /*3710*/  ULDC UR4, c[0x0][0x10] ;  /* 0x0000040000047ab9 */ /* 0x000fe20000000800 */
[----:B------:R-:W-:Y:S01]  /*3720*/  IADD3 R38, R38, 0x1, RZ ;  /* 0x0000000126267810 */ /* 0x000fe20007ffe0ff */
[----:B------:R-:W-:-:S04]  /*3730*/  UIADD3 UR7, UR7, UR4, URZ ;  /* 0x0000000407077290 */ /* 0x000fc8000fffe03f */
[----:B------:R-:W-:-:S06]  /*3740*/  UISETP.GE.AND UP0, UPT, UR7, UR6, UPT ;  /* 0x000000060700728c */ /* 0x000fcc000bf06270 */
[----:B------:R-:W-:-:S13]  /*3750*/  PLOP3.LUT P0, PT, PT, PT, UP0, 0x80, 0x0 ;  /* 0x000000000000781c */ /* 0x000fda0003f0f008 */
[----:B------:R-:W-:Y:S01]  /*3760*/  @P0 CALL.REL.NOINC `(.L_x_673) ;  /* 0x0000001000000944 */ /* 0x000fe20003c00000 */
[----:B------:R-:W-:Y:S05]  /*3770*/  BRA `(.L_x_700) ;  /* 0xffffcb1000007947 */ /* 0x000fea000383ffff */
.L_x_673:
        /* <DEDUP_REMOVED lines=18> */
.L_x_702:
[----:B------:R-:W-:Y:S05]  /*38a0*/  BSYNC B0 ;  /* 0x0000000000007941 */ /* 0x000fea0003800000 */
.L_x_701:
        /* <DEDUP_REMOVED lines=11> */
.L_x_704:
[----:B------:R-:W2:Y:S01]  /*3960*/  LDG.E.STRONG.GPU R6, [R4.64] ;  /* 0x0000000e04067981 */ /* 0x000ea2000c1ef900 */
[----:B------:R-:W-:Y:S01]  /*3970*/  YIELD ;  /* 0x0000000000007946 */ /* 0x000fe20003800000 */
[----:B--2---:R-:W-:Y:S01]  /*3980*/  ISETP.NE.AND P0, PT, R6, R3, PT ;  /* 0x000000030600720c */ /* 0x004fe20003f05270 */
[----:B------:R-:W-:-:S12]  /*3990*/  CCTL.IVALL ;  /* 0x00000000ff00798f */ /* 0x000fd80002000000 */
[----:B------:R-:W-:Y:S05]  /*39a0*/  @P0 BRA `(.L_x_704) ;  /* 0xffffffb000000947 */ /* 0x000fea000383ffff */
.L_x_703:
        /* <DEDUP_REMOVED lines=25> */
.L_x_705:
        /* <DEDUP_REMOVED lines=23> */
.L_x_706:
        /* <DEDUP_REMOVED lines=13> */
.L_x_3272:


//--------------------- .text._Z35group_norm_nhwc_bwd_one_pass_kernelI11Fp16IOFp32WLi128ELi40ELi640EEv26Group_norm_nhwc_bwd_params --------------------------
	.section	.text._Z35group_norm_nhwc_bwd_one_pass_kernelI11Fp16IOFp32WLi128ELi40ELi640EEv26Group_norm_nhwc_bwd_params,"ax",@progbits
	.sectioninfo	@"SHI_REGISTERS=48"
	.align	128
        .global         _Z35group_norm_nhwc_bwd_one_pass_kernelI11Fp16IOFp32WLi128ELi40ELi640EEv26Group_norm_nhwc_bwd_params
        .type           _Z35group_norm_nhwc_bwd_one_pass_kernelI11Fp16IOFp32WLi128ELi40ELi640EEv26Group_norm_nhwc_bwd_params,@function
        .size           _Z35group_norm_nhwc_bwd_one_pass_kernelI11Fp16IOFp32WLi128ELi40ELi640EEv26Group_norm_nhwc_bwd_params,(.L_x_3273 - _Z35group_norm_nhwc_bwd_one_pass_kernelI11Fp16IOFp32WLi128ELi40ELi640EEv26Group_norm_nhwc_bwd_params)
        .other          _Z35group_norm_nhwc_bwd_one_pass_kernelI11Fp16IOFp32WLi128ELi40ELi640EEv26Group_norm_nhwc_bwd_params,@"STO_CUDA_ENTRY STV_DEFAULT"
_Z35group_norm_nhwc_bwd_one_pass_kernelI11Fp16IOFp32WLi128ELi40ELi640EEv26Group_norm_nhwc_bwd_params:
.text._Z35group_norm_nhwc_bwd_one_pass_kernelI11Fp16IOFp32WLi128ELi40ELi640EEv26Group_norm_nhwc_bwd_params:
        /* <DEDUP_REMOVED lines=43> */
.L_x_742:
[----:B------:R-:W-:Y:S01]  /*02b0*/  IABS R6, c[0x0][0x1f0] ;  /* 0x00007c0000067a13 */ /* 0x000fe20000000000 */
[----:B------:R-:W-:Y:S01]  /*02c0*/  UMOV UR8, 0x8 ;  /* 0x0000000800087882 */ /* 0x000fe20000000000 */
[----:B------:R-:W-:Y:S01]  /*02d0*/  IABS R8, UR7 ;  /* 0x0000000700087c13 */ /* 0x000fe20008000000 */
[----:B------:R-:W-:Y:S01]  /*02e0*/  ULDC.64 UR4, c[0x0][0x198] ;  /* 0x0000660000047ab9 */ /* 0x000fe20000000a00 */
[----:B0-----:R-:W0:Y:S01]  /*02f0*/  I2F.RP R3, R6 ;  /* 0x0000000600037306 */ /* 0x001e220000209400 */
        /* <DEDUP_REMOVED lines=32> */
[----:B------:R-:W-:Y:S02]  /*0500*/  ISETP.GE.U32.AND P2, PT, R39, c[0x0][0x1e0], PT ;  /* 0x0000780027007a0c */ /* 0x000fe40003f46070 */
[----:B------:R-:W-:Y:S01]  /*0510*/  SHF.R.S32.HI R42, RZ, 0x1f, R39 ;  /* 0x0000001fff2a7819 */ /* 0x000fe20000011427 */
[----:B------:R-:W-:Y:S01]  /*0520*/  IMAD R3, R35, 0x28, RZ ;  /* 0x0000002823037824 */ /* 0x000fe200078e02ff */
[----:B------:R-:W-:Y:S02]  /*0530*/  SEL R7, R4, R5, !P0 ;  /* 0x0000000504077207 */ /* 0x000fe40004000000 */
[----:B------:R-:W-:Y:S02]  /*0540*/  ISETP.GE.U32.AND P0, PT, R40, c[0x0][0x1e0], PT ;  /* 0x0000780028007a0c */ /* 0x000fe40003f06070 */
[----:B------:R-:W-:-:S02]  /*0550*/  SHF.R.S32.HI R43, RZ, 0x1f, R40 ;  /* 0x0000001fff2b7819 */ /* 0x000fc40000011428 */
[----:B------:R-:W-:Y:S02]  /*0560*/  ISETP.GE.AND.EX P2, PT, R42, c[0x0][0x1e4], PT, P2 ;  /* 0x000079002a007a0c */ /* 0x000fe40003f46320 */
[----:B------:R-:W-:Y:S02]  /*0570*/  SHF.R.S32.HI R10, RZ, 0x1f, R36 ;  /* 0x0000001fff0a7819 */ /* 0x000fe40000011424 */
        /* <DEDUP_REMOVED lines=8> */
[----:B------:R-:W-:-:S05]  /*0600*/  IMAD.WIDE.U32 R4, R7, c[0x0][0x1e8], R4 ;  /* 0x00007a0007047a25 */ /* 0x000fca00078e0004 */
[----:B------:R-:W-:Y:S01]  /*0610*/  IADD3 R7, R5, R11, RZ ;  /* 0x0000000b05077210 */ /* 0x000fe20007ffe0ff */
[----:B------:R-:W-:Y:S01]  /*0620*/  @!P2 IMAD R10, R42, c[0x0][0x1d8], RZ ;  /* 0x000076002a0aaa24 */ /* 0x000fe200078e02ff */
[-C--:B------:R-:W-:Y:S01]  /*0630*/  @P1 MOV R6, R4.reuse ;  /* 0x0000000400061202 */ /* 0x080fe20000000f00 */
[----:B------:R-:W-:Y:S01]  /*0640*/  @P1 IMAD R13, R45, c[0x0][0x1d8], RZ ;  /* 0x000076002d0d1a24 */ /* 0x000fe200078e02ff */
[-C--:B------:R-:W-:Y:S01]  /*0650*/  @!P2 MOV R11, R7.reuse ;  /* 0x00000007000ba202 */ /* 0x080fe20000000f00 */
[----:B------:R-:W-:Y:S01]  /*0660*/  @!P2 IMAD R19, R39, c[0x0][0x1dc], R10 ;  /* 0x000077002713aa24 */ /* 0x000fe200078e020a */
[-C--:B------:R-:W-:Y:S01]  /*0670*/  @!P0 MOV R20, R4.reuse ;  /* 0x0000000400148202 */ /* 0x080fe20000000f00 */
[----:B------:R-:W-:Y:S01]  /*0680*/  @!P0 IMAD R17, R43, c[0x0][0x1d8], RZ ;  /* 0x000076002b118a24 */ /* 0x000fe200078e02ff */
[----:B------:R-:W-:Y:S02]  /*0690*/  @!P0 MOV R21, R7 ;  /* 0x0000000700158202 */ /* 0x000fe40000000f00 */
[----:B------:R-:W-:Y:S01]  /*06a0*/  @!P2 MOV R10, R4 ;  /* 0x00000004000aa202 */ /* 0x000fe20000000f00 */
[----:B------:R-:W-:-:S02]  /*06b0*/  @P1 IMAD R15, R2, c[0x0][0x1dc], R13 ;  /* 0x00007700020f1a24 */ /* 0x000fc400078e020d */
[----:B------:R-:W-:-:S04]  /*06c0*/  @P1 IMAD.WIDE.U32 R12, R2, c[0x0][0x1d8], R6 ;  /* 0x00007600020c1a25 */ /* 0x000fc800078e0006 */
[C---:B------:R-:W-:Y:S02]  /*06d0*/  @!P0 IMAD R17, R40.reuse, c[0x0][0x1dc], R17 ;  /* 0x0000770028118a24 */ /* 0x040fe400078e0211 */
[----:B------:R-:W-:Y:S01]  /*06e0*/  @!P0 IMAD.WIDE.U32 R20, R40, c[0x0][0x1d8], R20 ;  /* 0x0000760028148a25 */ /* 0x000fe200078e0014 */
[----:B------:R-:W-:-:S03]  /*06f0*/  @P1 IADD3 R13, R13, R15, RZ ;  /* 0x0000000f0d0d1210 */ /* 0x000fc60007ffe0ff */
[----:B------:R-:W-:Y:S01]  /*0700*/  @!P2 IMAD.WIDE.U32 R10, R39, c[0x0][0x1d8], R10 ;  /* 0x00007600270aaa25 */ /* 0x000fe200078e000a */
[----:B------:R-:W-:Y:S02]  /*0710*/  @!P0 IADD3 R15, R21, R17, RZ ;  /* 0x00000011150f8210 */ /* 0x000fe40007ffe0ff */
[----:B------:R-:W-:Y:S02]  /*0720*/  @P1 SHF.L.U32 R16, R12, 0x1, RZ ;  /* 0x000000010c101819 */ /* 0x000fe400000006ff */
[----:B------:R-:W-:Y:S02]  /*0730*/  @!P2 IADD3 R17, R11, R19, RZ ;  /* 0x000000130b11a210 */ /* 0x000fe40007ffe0ff */
[C---:B------:R-:W-:Y:S02]  /*0740*/  @!P2 SHF.L.U32 R19, R10.reuse, 0x1, RZ ;  /* 0x000000010a13a819 */ /* 0x040fe400000006ff */
[----:B------:R-:W-:Y:S02]  /*0750*/  @!P2 SHF.L.U64.HI R17, R10, 0x1, R17 ;  /* 0x000000010a11a819 */ /* 0x000fe40000010211 */
[----:B------:R-:W-:-:S02]  /*0760*/  @P1 SHF.L.U64.HI R13, R12, 0x1, R13 ;  /* 0x000000010c0d1819 */ /* 0x000fc4000001020d */
[----:B------:R-:W-:Y:S01]  /*0770*/  @P1 IADD3 R10, P4, R16, c[0x0][0x180], RZ ;  /* 0x00006000100a1a10 */ /* 0x000fe20007f9e0ff */
[----:B------:R-:W-:-:S03]  /*0780*/  CS2R R32, SRZ ;  /* 0x0000000000207805 */ /* 0x000fc6000001ff00 */
[----:B------:R-:W-:-:S05]  /*0790*/  @P1 IADD3.X R11, R13, c[0x0][0x184], RZ, P4, !PT ;  /* 0x000061000d0b1a10 */ /* 0x000fca00027fe4ff */
[----:B------:R0:W3:Y:S01]  /*07a0*/  @P1 LDG.E R33, [R10.64] ;  /* 0x0000000e0a211981 */ /* 0x0000e2000c1e1900 */
[----:B------:R-:W-:Y:S02]  /*07b0*/  ISETP.GE.U32.AND P3, PT, R38, c[0x0][0x1e0], PT ;  /* 0x0000780026007a0c */ /* 0x000fe40003f66070 */
[----:B------:R-:W-:-:S04]  /*07c0*/  SHF.R.S32.HI R41, RZ, 0x1f, R38 ;  /* 0x0000001fff297819 */ /* 0x000fc80000011426 */
[----:B------:R-:W-:-:S04]  /*07d0*/  ISETP.GE.AND.EX P3, PT, R41, c[0x0][0x1e4], PT, P3 ;  /* 0x0000790029007a0c */ /* 0x000fc80003f66330 */
[----:B------:R-:W-:Y:S02]  /*07e0*/  ISETP.GT.U32.OR P3, PT, R0, 0x27f, P3 ;  /* 0x0000027f0000780c */ /* 0x000fe40001f64470 */
[C---:B------:R-:W-:Y:S02]  /*07f0*/  @!P0 SHF.L.U32 R21, R20.reuse, 0x1, RZ ;  /* 0x0000000114158819 */ /* 0x040fe400000006ff */
[----:B------:R-:W-:Y:S02]  /*0800*/  @!P0 SHF.L.U64.HI R20, R20, 0x1, R15 ;  /* 0x0000000114148819 */ /* 0x000fe4000001020f */
[----:B------:R-:W-:-:S07]  /*0810*/  @P1 IADD3 R12, P5, R16, c[0x0][0x178], RZ ;  /* 0x00005e00100c1a10 */ /* 0x000fce0007fbe0ff */
[----:B------:R-:W-:Y:S01]  /*0820*/  @!P3 MOV R14, R4 ;  /* 0x00000004000eb202 */ /* 0x000fe20000000f00 */
[----:B------:R-:W-:Y:S01]  /*0830*/  @!P3 IMAD R23, R41, c[0x0][0x1d8], RZ ;  /* 0x000076002917ba24 */ /* 0x000fe200078e02ff */
[----:B------:R-:W-:-:S03]  /*0840*/  @!P3 MOV R15, R7 ;  /* 0x00000007000fb202 */ /* 0x000fc60000000f00 */
[C---:B------:R-:W-:Y:S02]  /*0850*/  @!P3 IMAD R23, R38.reuse, c[0x0][0x1dc], R23 ;  /* 0x000077002617ba24 */ /* 0x040fe400078e0217 */
[----:B------:R-:W-:Y:S01]  /*0860*/  @!P3 IMAD.WIDE.U32 R14, R38, c[0x0][0x1d8], R14 ;  /* 0x00007600260eba25 */ /* 0x000fe200078e000e */
[----:B------:R-:W-:-:S04]  /*0870*/  @P1 IADD3.X R13, R13, c[0x0][0x17c], RZ, P5, !PT ;  /* 0x00005f000d0d1a10 */ /* 0x000fc80002ffe4ff */
[----:B------:R-:W-:Y:S01]  /*0880*/  @!P3 IADD3 R15, R15, R23, RZ ;  /* 0x000000170f0fb210 */ /* 0x000fe20007ffe0ff */
[----:B------:R1:W5:Y:S01]  /*0890*/  @P1 LDG.E R32, [R12.64] ;  /* 0x0000000e0c201981 */ /* 0x000362000c1e1900 */
[C---:B------:R-:W-:Y:S02]  /*08a0*/  @!P3 SHF.L.U32 R18, R14.reuse, 0x1, RZ ;  /* 0x000000010e12b819 */ /* 0x040fe400000006ff */
[----:B------:R-:W-:Y:S02]  /*08b0*/  @!P3 SHF.L.U64.HI R16, R14, 0x1, R15 ;  /* 0x000000010e10b819 */ /* 0x000fe4000001020f */
[----:B------:R-:W-:Y:S01]  /*08c0*/  @!P2 IADD3 R14, P6, R19, c[0x0][0x180], RZ ;  /* 0x00006000130eaa10 */ /* 0x000fe20007fde0ff */
[----:B------:R-:W-:Y:S01]  /*08d0*/  CS2R R30, SRZ ;  /* 0x00000000001e7805 */ /* 0x000fe2000001ff00 */
[----:B------:R-:W-:Y:S01]  /*08e0*/  CS2R R26, SRZ ;  /* 0x00000000001a7805 */ /* 0x000fe2000001ff00 */
[----:B-1----:R-:W-:Y:S02]  /*08f0*/  @!P0 IADD3 R12, P5, R21, c[0x0][0x178], RZ ;  /* 0x00005e00150c8a10 */ /* 0x002fe40007fbe0ff */
[----:B------:R-:W-:-:S02]  /*0900*/  @!P2 IADD3.X R15, R17, c[0x0][0x184], RZ, P6, !PT ;  /* 0x00006100110faa10 */ /* 0x000fc400037fe4ff */
[C---:B------:R-:W-:Y:S02]  /*0910*/  @!P0 IADD3.X R13, R20.reuse, c[0x0][0x17c], RZ, P5, !PT ;  /* 0x00005f00140d8a10 */ /* 0x040fe40002ffe4ff */
[----:B0-----:R-:W-:Y:S01]  /*0920*/  @!P0 IADD3 R10, P4, R21, c[0x0][0x180], RZ ;  /* 0x00006000150a8a10 */ /* 0x001fe20007f9e0ff */
[----:B------:R0:W5:Y:S03]  /*0930*/  @!P2 LDG.E R26, [R14.64] ;  /* 0x0000000e0e1aa981 */ /* 0x000166000c1e1900 */
[----:B------:R-:W-:Y:S01]  /*0940*/  @!P0 IADD3.X R11, R20, c[0x0][0x184], RZ, P4, !PT ;  /* 0x00006100140b8a10 */ /* 0x000fe200027fe4ff */
[----:B------:R1:W5:Y:S01]  /*0950*/  @!P0 LDG.E R31, [R12.64] ;  /* 0x0000000e0c1f8981 */ /* 0x000362000c1e1900 */
[----:B------:R-:W-:Y:S01]  /*0960*/  CS2R R28, SRZ ;  /* 0x00000000001c7805 */ /* 0x000fe2000001ff00 */
[----:B0-----:R-:W-:-:S05]  /*0970*/  @!P3 IADD3 R14, P5, R18, c[0x0][0x178], RZ ;  /* 0x00005e00120eba10 */ /* 0x001fca0007fbe0ff */
[----:B------:R0:W5:Y:S01]  /*0980*/  @!P0 LDG.E R28, [R10.64] ;  /* 0x0000000e0a1c8981 */ /* 0x000162000c1e1900 */
[----:B-1----:R-:W-:Y:S02]  /*0990*/  @!P3 IADD3 R12, P4, R18, c[0x0][0x180], RZ ;  /* 0x00006000120cba10 */ /* 0x002fe40007f9e0ff */
[C---:B------:R-:W-:Y:S02]  /*09a0*/  @!P3 IADD3.X R15, R16.reuse, c[0x0][0x17c], RZ, P5, !PT ;  /* 0x00005f00100fba10 */ /* 0x040fe40002ffe4ff */
[----:B------:R-:W-:Y:S02]  /*09b0*/  @!P3 IADD3.X R13, R16, c[0x0][0x184], RZ, P4, !PT ;  /* 0x00006100100dba10 */ /* 0x000fe400027fe4ff */
[----:B0-----:R-:W-:Y:S01]  /*09c0*/  @!P2 IADD3 R10, P0, R19, c[0x0][0x178], RZ ;  /* 0x00005e00130aaa10 */ /* 0x001fe20007f1e0ff */
[----:B------:R-:W-:Y:S01]  /*09d0*/  UMOV UR8, 0x3f800000 ;  /* 0x3f80000000087882 */ /* 0x000fe20000000000 */
[----:B------:R-:W-:Y:S01]  /*09e0*/  BSSY B0, `(.L_x_708) ;  /* 0x000001f000007945 */ /* 0x000fe20003800000 */
[----:B------:R0:W5:Y:S01]  /*09f0*/  @!P3 LDG.E R27, [R12.64] ;  /* 0x0000000e0c1bb981 */ /* 0x000162000c1e1900 */
[----:B------:R-:W-:-:S03]  /*0a00*/  @!P2 IADD3.X R11, R17, c[0x0][0x17c], RZ, P0, !PT ;  /* 0x00005f00110baa10 */ /* 0x000fc600007fe4ff */
[----:B------:R3:W5:Y:S01]  /*0a10*/  @!P3 LDG.E R29, [R14.64] ;  /* 0x0000000e0e1db981 */ /* 0x000762000c1e1900 */
[----:B--2---:R-:W1:Y:S03]  /*0a20*/  R2UR UR17, R8 ;  /* 0x00000000081173c2 */ /* 0x004e6600000e0000 */
[----:B------:R2:W5:Y:S01]  /*0a30*/  @!P2 LDG.E R30, [R10.64] ;  /* 0x0000000e0a1ea981 */ /* 0x000562000c1e1900 */
        /* <DEDUP_REMOVED lines=10> */
[----:B------:R-:W-:Y:S01]  /*0ae0*/  ISETP.NE.AND P3, PT, RZ, UR16, PT ;  /* 0x00000010ff007c0c */ /* 0x000fe2000bf65270 */
[----:B--2---:R-:W-:Y:S01]  /*0af0*/  CS2R R10, SRZ ;  /* 0x00000000000a7805 */ /* 0x004fe2000001ff00 */
[----:B-1----:R-:W-:Y:S01]  /*0b00*/  @UP0 UMOV UR8, UR4 ;  /* 0x0000000400080c82 */ /* 0x002fe20008000000 */
[--C-:B---3--:R-:W-:Y:S02]  /*0b10*/  HADD2.F32 R14, -RZ, R33.reuse.H0_H0 ;  /* 0x20000021ff0e7230 */ /* 0x108fe40000004100 */
[----:B------:R-:W-:-:S06]  /*0b20*/  HADD2.F32 R15, -RZ, R33.H1_H1 ;  /* 0x30000021ff0f7230 */ /* 0x000fcc0000004100 */
        /* <DEDUP_REMOVED lines=10> */
.L_x_709:
[----:B0-----:R-:W-:Y:S05]  /*0bd0*/  BSYNC B0 ;  /* 0x0000000000007941 */ /* 0x001fea0003800000 */
.L_x_708:
[----:B------:R-:W-:Y:S01]  /*0be0*/  FADD.FTZ R14, R14, -UR17 ;  /* 0x800000110e0e7e21 */ /* 0x000fe20008010000 */
[--C-:B-----5:R-:W-:Y:S01]  /*0bf0*/  HADD2.F32 R3, -RZ, R32.reuse.H0_H0 ;  /* 0x20000020ff037230 */ /* 0x120fe20000004100 */
[----:B------:R-:W-:Y:S01]  /*0c00*/  FADD.FTZ R16, R15, -UR17 ;  /* 0x800000110f107e21 */ /* 0x000fe20008010000 */
[----:B------:R-:W-:Y:S01]  /*0c10*/  HADD2.F32 R13, -RZ, R32.H1_H1 ;  /* 0x30000020ff0d7230 */ /* 0x000fe20000004100 */
        /* <DEDUP_REMOVED lines=21> */
.L_x_710:
[----:B------:R-:W-:Y:S01]  /*0d70*/  FMUL.FTZ R12, R3, R8 ;  /* 0x00000008030c7220 */ /* 0x000fe20000410000 */
[--C-:B------:R-:W-:Y:S01]  /*0d80*/  HADD2.F32 R14, -RZ, R28.reuse.H0_H0 ;  /* 0x2000001cff0e7230 */ /* 0x100fe20000004100 */
[----:B------:R-:W-:Y:S01]  /*0d90*/  FMUL.FTZ R18, R13, R9 ;  /* 0x000000090d127220 */ /* 0x000fe20000410000 */
[----:B------:R-:W-:Y:S01]  /*0da0*/  HADD2.F32 R20, -RZ, R28.H1_H1 ;  /* 0x3000001cff147230 */ /* 0x000fe20000004100 */
[----:B------:R-:W-:Y:S02]  /*0db0*/  FFMA.FTZ R17, R15, R12, RZ ;  /* 0x0000000c0f117223 */ /* 0x000fe400000100ff */
[----:B------:R-:W-:Y:S01]  /*0dc0*/  FADD.FTZ R19, RZ, R12 ;  /* 0x0000000cff137221 */ /* 0x000fe20000010000 */
[----:B------:R-:W-:Y:S01]  /*0dd0*/  HADD2.F32 R12, -RZ, R31.H0_H0 ;  /* 0x2000001fff0c7230 */ /* 0x000fe20000004100 */
[----:B------:R-:W-:-:S02]  /*0de0*/  FADD.FTZ R14, R14, -UR17 ;  /* 0x800000110e0e7e21 */ /* 0x000fc40008010000 */
[----:B------:R-:W-:Y:S02]  /*0df0*/  FADD.FTZ R20, R20, -UR17 ;  /* 0x8000001114147e21 */ /* 0x000fe40008010000 */
[----:B------:R-:W-:Y:S02]  /*0e00*/  FFMA.FTZ R17, R16, R18, R17 ;  /* 0x0000001210117223 */ /* 0x000fe40000010011 */
[----:B------:R-:W-:Y:S02]  /*0e10*/  FADD.FTZ R18, R18, R19 ;  /* 0x0000001312127221 */ /* 0x000fe40000010000 */
[----:B------:R-:W-:Y:S02]  /*0e20*/  FMUL.FTZ R19, R14, UR8 ;  /* 0x000000080e137c20 */ /* 0x000fe40008410000 */
[----:B------:R-:W-:Y:S02]  /*0e30*/  FMUL.FTZ R14, R20, UR8 ;  /* 0x00000008140e7c20 */ /* 0x000fe40008410000 */
[----:B------:R-:W-:Y:S01]  /*0e40*/  FFMA.FTZ R20, R15, R3, RZ ;  /* 0x000000030f147223 */ /* 0x000fe200000100ff */
[----:B------:R-:W-:Y:S01]  /*0e50*/  HADD2.F32 R15, -RZ, R31.H1_H1 ;  /* 0x3000001fff0f7230 */ /* 0x000fe20000004100 */
        /* <DEDUP_REMOVED lines=19> */
.L_x_711:
[----:B------:R-:W-:Y:S02]  /*0f90*/  FMUL.FTZ R22, R12, R8 ;  /* 0x000000080c167220 */ /* 0x000fe40000410000 */
[----:B------:R-:W-:Y:S02]  /*0fa0*/  FADD.FTZ R21, RZ, R3 ;  /* 0x00000003ff157221 */ /* 0x000fe40000010000 */
[C---:B------:R-:W-:Y:S01]  /*0fb0*/  FFMA.FTZ R3, R19.reuse, R12, R20 ;  /* 0x0000000c13037223 */ /* 0x040fe20000010014 */
[----:B------:R-:W-:Y:S01]  /*0fc0*/  HADD2.F32 R20, -RZ, R26.H0_H0 ;  /* 0x2000001aff147230 */ /* 0x000fe20000004100 */
[----:B------:R-:W-:Y:S02]  /*0fd0*/  FFMA.FTZ R17, R19, R22, R17 ;  /* 0x0000001613117223 */ /* 0x000fe40000010011 */
[----:B------:R-:W-:Y:S02]  /*0fe0*/  FFMA.FTZ R19, R16, R13, RZ ;  /* 0x0000000d10137223 */ /* 0x000fe400000100ff */
[----:B------:R-:W-:-:S02]  /*0ff0*/  FADD.FTZ R16, RZ, R13 ;  /* 0x0000000dff107221 */ /* 0x000fc40000010000 */
[----:B------:R-:W-:Y:S01]  /*1000*/  FADD.FTZ R12, R21, R12 ;  /* 0x0000000c150c7221 */ /* 0x000fe20000010000 */
[----:B------:R-:W-:Y:S01]  /*1010*/  HADD2.F32 R21, -RZ, R26.H1_H1 ;  /* 0x3000001aff157230 */ /* 0x000fe20000004100 */
[----:B------:R-:W-:Y:S02]  /*1020*/  FFMA.FTZ R13, R14, R15, R19 ;  /* 0x0000000f0e0d7223 */ /* 0x000fe40000010013 */
[----:B------:R-:W-:Y:S02]  /*1030*/  FMUL.FTZ R19, R15, R9 ;  /* 0x000000090f137220 */ /* 0x000fe40000410000 */
[----:B------:R-:W-:Y:S02]  /*1040*/  FADD.FTZ R18, R18, R22 ;  /* 0x0000001612127221 */ /* 0x000fe40000010000 */
[----:B------:R-:W-:Y:S02]  /*1050*/  FADD.FTZ R16, R16, R15 ;  /* 0x0000000f10107221 */ /* 0x000fe40000010000 */
[----:B------:R-:W-:-:S02]  /*1060*/  FFMA.FTZ R15, R14, R19, R17 ;  /* 0x000000130e0f7223 */ /* 0x000fc40000010011 */
[----:B------:R-:W-:Y:S02]  /*1070*/  FADD.FTZ R20, R20, -UR17 ;  /* 0x8000001114147e21 */ /* 0x000fe40008010000 */
[----:B------:R-:W-:Y:S01]  /*1080*/  FADD.FTZ R14, R21, -UR17 ;  /* 0x80000011150e7e21 */ /* 0x000fe20008010000 */
[--C-:B------:R-:W-:Y:S01]  /*1090*/  HADD2.F32 R21, -RZ, R30.reuse.H0_H0 ;  /* 0x2000001eff157230 */ /* 0x100fe20000004100 */
[----:B------:R-:W-:Y:S01]  /*10a0*/  FADD.FTZ R17, R19, R18 ;  /* 0x0000001213117221 */ /* 0x000fe20000010000 */
[----:B------:R-:W-:Y:S01]  /*10b0*/  HADD2.F32 R18, -RZ, R30.H1_H1 ;  /* 0x3000001eff127230 */ /* 0x000fe20000004100 */
        /* <DEDUP_REMOVED lines=21> */
.L_x_712:
[----:B------:R-:W-:Y:S02]  /*1210*/  FMUL.FTZ R22, R21, R8 ;  /* 0x0000000815167220 */ /* 0x000fe40000410000 */
[C---:B------:R-:W-:Y:S02]  /*1220*/  FFMA.FTZ R3, R19.reuse, R21, R3 ;  /* 0x0000001513037223 */ /* 0x040fe40000010003 */
[----:B------:R-:W-:Y:S01]  /*1230*/  FFMA.FTZ R15, R19, R22, R15 ;  /* 0x00000016130f7223 */ /* 0x000fe2000001000f */
[--C-:B------:R-:W-:Y:S01]  /*1240*/  HADD2.F32 R19, -RZ, R27.reuse.H0_H0 ;  /* 0x2000001bff137230 */ /* 0x100fe20000004100 */
[----:B------:R-:W-:Y:S02]  /*1250*/  FADD.FTZ R16, R16, R18 ;  /* 0x0000001210107221 */ /* 0x000fe40000010000 */
[----:B------:R-:W-:Y:S02]  /*1260*/  FFMA.FTZ R13, R20, R18, R13 ;  /* 0x00000012140d7223 */ /* 0x000fe4000001000d */
[----:B------:R-:W-:Y:S01]  /*1270*/  FADD.FTZ R14, R12, R21 ;  /* 0x000000150c0e7221 */ /* 0x000fe20000010000 */
[----:B------:R-:W-:Y:S01]  /*1280*/  HADD2.F32 R21, -RZ, R27.H1_H1 ;  /* 0x3000001bff157230 */ /* 0x000fe20000004100 */
[----:B------:R-:W-:-:S02]  /*1290*/  FMUL.FTZ R18, R18, R9 ;  /* 0x0000000912127220 */ /* 0x000fc40000410000 */
[----:B------:R-:W-:Y:S02]  /*12a0*/  FADD.FTZ R17, R17, R22 ;  /* 0x0000001611117221 */ /* 0x000fe40000010000 */
[----:B------:R-:W-:Y:S01]  /*12b0*/  FFMA.FTZ R12, R20, R18, R15 ;  /* 0x00000012140c7223 */ /* 0x000fe2000001000f */
[--C-:B------:R-:W-:Y:S01]  /*12c0*/  HADD2.F32 R15, -RZ, R29.reuse.H0_H0 ;  /* 0x2000001dff0f7230 */ /* 0x100fe20000004100 */
[----:B------:R-:W-:Y:S02]  /*12d0*/  FADD.FTZ R20, R19, -UR17 ;  /* 0x8000001113147e21 */ /* 0x000fe40008010000 */
[----:B------:R-:W-:Y:S02]  /*12e0*/  FADD.FTZ R21, R21, -UR17 ;  /* 0x8000001115157e21 */ /* 0x000fe40008010000 */
[----:B------:R-:W-:Y:S01]  /*12f0*/  FADD.FTZ R19, R18, R17 ;  /* 0x0000001112137221 */ /* 0x000fe20000010000 */
[----:B------:R-:W-:Y:S01]  /*1300*/  HADD2.F32 R18, -RZ, R29.H1_H1 ;  /* 0x3000001dff127230 */ /* 0x000fe20000004100 */
        /* <DEDUP_REMOVED lines=21> */
.L_x_713:
        /* <DEDUP_REMOVED lines=10> */
[----:B------:R-:W-:Y:S01]  /*1500*/  FADD.FTZ R14, R14, R15 ;  /* 0x0000000f0e0e7221 */ /* 0x000fe20000010000 */
[----:B------:R-:W1:Y:S01]  /*1510*/  SHFL.DOWN PT, R19, R24, 0x1, 0x1f ;  /* 0x08201f0018137f89 */ /* 0x000e6200000e0000 */
[----:B------:R-:W-:-:S03]  /*1520*/  FFMA.FTZ R13, R20, R18, R13 ;  /* 0x00000012140d7223 */ /* 0x000fc6000001000d */
[----:B------:R-:W2:Y:S01]  /*1530*/  SHFL.DOWN PT, R12, R25, 0x1, 0x1f ;  /* 0x08201f00190c7f89 */ /* 0x000ea200000e0000 */
        /* <DEDUP_REMOVED lines=21> */
[----:B------:R-:W-:Y:S01]  /*1690*/  FFMA.FTZ R12, R17, R15, R3 ;  /* 0x0000000f110c7223 */ /* 0x000fe20000010003 */
[----:B------:R-:W-:Y:S01]  /*16a0*/  SHF.L.U32 R3, R0, 0x4, RZ ;  /* 0x0000000400037819 */ /* 0x000fe200000006ff */
[----:B------:R-:W1:Y:S01]  /*16b0*/  SHFL.DOWN PT, R22, R25, 0x10, 0x1f ;  /* 0x0a001f0019167f89 */ /* 0x000e6200000e0000 */
[----:B------:R-:W-:-:S05]  /*16c0*/  FADD.FTZ R15, R16, R18 ;  /* 0x00000012100f7221 */ /* 0x000fca0000010000 */
[----:B------:R2:W-:Y:S04]  /*16d0*/  STS.128 [R0.X16+0xd0], R12 ;  /* 0x0000d00c00007388 */ /* 0x0005e8000000cc00 */
[----:B0-----:R-:W-:Y:S02]  /*16e0*/  @!P0 FADD.FTZ R24, R24, R19 ;  /* 0x0000001318188221 */ /* 0x001fe40000010000 */
[----:B-1----:R-:W-:Y:S01]  /*16f0*/  @!P0 FADD.FTZ R25, R25, R22 ;  /* 0x0000001619198221 */ /* 0x002fe20000010000 */
[----:B------:R-:W-:-:S04]  /*1700*/  ISETP.GT.U32.AND P0, PT, R0, 0x13, PT ;  /* 0x000000130000780c */ /* 0x000fc80003f04070 */
[----:B------:R2:W-:Y:S04]  /*1710*/  @!P4 STS.64 [R44.X8+0x18], R24 ;  /* 0x000018182c00c388 */ /* 0x0005e80000008a00 */
[----:B------:R-:W-:Y:S06]  /*1720*/  BAR.SYNC.DEFER_BLOCKING 0x0 ;  /* 0x0000000000007b1d */ /* 0x000fec0000010000 */
[----:B------:R-:W-:Y:S05]  /*1730*/  @P2 BRA `(.L_x_715) ;  /* 0x0000030000002947 */ /* 0x000fea0003800000 */
[----:B------:R-:W0:Y:S02]  /*1740*/  LDS.128 R16, [0x20] ;  /* 0x00002000ff107984 */ /* 0x000e240000000c00 */
[----:B0-----:R-:W-:-:S02]  /*1750*/  FADD.FTZ R21, R24, R16 ;  /* 0x0000001018157221 */ /* 0x001fc40000010000 */
[----:B------:R-:W-:Y:S02]  /*1760*/  FADD.FTZ R16, R25, R17 ;  /* 0x0000001119107221 */ /* 0x000fe40000010000 */
[----:B------:R-:W-:Y:S01]  /*1770*/  FADD.FTZ R17, R21, R18 ;  /* 0x0000001215117221 */ /* 0x000fe20000010000 */
[----:B--2---:R-:W-:Y:S01]  /*1780*/  LDS.64 R24, [0xb0] ;  /* 0x0000b000ff187984 */ /* 0x004fe20000000a00 */
        /* <DEDUP_REMOVED lines=43> */
.L_x_715:
[----:B------:R-:W-:Y:S05]  /*1a40*/  BSYNC B0 ;  /* 0x0000000000007941 */ /* 0x000fea0003800000 */
.L_x_714:
[----:B------:R-:W-:Y:S06]  /*1a50*/  BAR.SYNC.DEFER_BLOCKING 0x0 ;  /* 0x0000000000007b1d */ /* 0x000fec0000010000 */
[----:B------:R-:W-:Y:S01]  /*1a60*/  BSSY B0, `(.L_x_716) ;  /* 0x000009d000007945 */ /* 0x000fe20003800000 */
[----:B------:R-:W-:Y:S05]  /*1a70*/  @P0 BRA `(.L_x_717) ;  /* 0x000009b000000947 */ /* 0x000fea0003800000 */
[----:B------:R-:W0:Y:S04]  /*1a80*/  LDS.128 R16, [R3+0x210] ;  /* 0x0002100003107984 */ /* 0x000e280000000c00 */
[----:B------:R-:W1:Y:S01]  /*1a90*/  LDS.128 R20, [R3+0x350] ;  /* 0x0003500003147984 */ /* 0x000e620000000c00 */
[----:B0-----:R-:W-:-:S02]  /*1aa0*/  FADD.FTZ R16, R12, R16 ;  /* 0x000000100c107221 */ /* 0x001fc40000010000 */
[----:B------:R-:W-:Y:S02]  /*1ab0*/  FADD.FTZ R17, R13, R17 ;  /* 0x000000110d117221 */ /* 0x000fe40000010000 */
[----:B------:R-:W-:Y:S02]  /*1ac0*/  FADD.FTZ R18, R14, R18 ;  /* 0x000000120e127221 */ /* 0x000fe40000010000 */
[----:B------:R-:W-:Y:S02]  /*1ad0*/  FADD.FTZ R19, R15, R19 ;  /* 0x000000130f137221 */ /* 0x000fe40000010000 */
[----:B--2---:R-:W0:Y:S01]  /*1ae0*/  LDS.128 R12, [R3+0x490] ;  /* 0x00049000030c7984 */ /* 0x004e220000000c00 */
[----:B-1----:R-:W-:Y:S02]  /*1af0*/  FADD.FTZ R16, R16, R20 ;  /* 0x0000001410107221 */ /* 0x002fe40000010000 */
[----:B------:R-:W-:Y:S02]  /*1b00*/  FADD.FTZ R17, R17, R21 ;  /* 0x0000001511117221 */ /* 0x000fe40000010000 */
[----:B------:R-:W-:-:S02]  /*1b10*/  FADD.FTZ R18, R18, R22 ;  /* 0x0000001612127221 */ /* 0x000fc40000010000 */
[----:B------:R-:W-:Y:S02]  /*1b20*/  FADD.FTZ R23, R19, R23 ;  /* 0x0000001713177221 */ /* 0x000fe40000010000 */
[----:B0-----:R-:W-:Y:S02]  /*1b30*/  FADD.FTZ R12, R16, R12 ;  /* 0x0000000c100c7221 */ /* 0x001fe40000010000 */
[----:B------:R-:W-:Y:S02]  /*1b40*/  FADD.FTZ R13, R17, R13 ;  /* 0x0000000d110d7221 */ /* 0x000fe40000010000 */
[----:B------:R-:W-:Y:S02]  /*1b50*/  FADD.FTZ R14, R18, R14 ;  /* 0x0000000e120e7221 */ /* 0x000fe40000010000 */
[----:B------:R-:W0:Y:S01]  /*1b60*/  LDS.128 R16, [R3+0x5d0] ;  /* 0x0005d00003107984 */ /* 0x000e220000000c00 */
[----:B------:R-:W-:Y:S02]  /*1b70*/  FADD.FTZ R23, R23, R15 ;  /* 0x0000000f17177221 */ /* 0x000fe40000010000 */
[----:B0-----:R-:W-:-:S02]  /*1b80*/  FADD.FTZ R16, R12, R16 ;  /* 0x000000100c107221 */ /* 0x001fc40000010000 */
[----:B------:R-:W-:Y:S02]  /*1b90*/  FADD.FTZ R17, R13, R17 ;  /* 0x000000110d117221 */ /* 0x000fe40000010000 */
[----:B------:R-:W-:Y:S02]  /*1ba0*/  FADD.FTZ R18, R14, R18 ;  /* 0x000000120e127221 */ /* 0x000fe40000010000 */
[----:B------:R-:W0:Y:S01]  /*1bb0*/  LDS.128 R12, [R3+0x710] ;  /* 0x00071000030c7984 */ /* 0x000e220000000c00 */
[----:B------:R-:W-:Y:S02]  /*1bc0*/  FADD.FTZ R23, R23, R19 ;  /* 0x0000001317177221 */ /* 0x000fe40000010000 */
[----:B0-----:R-:W-:Y:S02]  /*1bd0*/  FADD.FTZ R12, R16, R12 ;  /* 0x0000000c100c7221 */ /* 0x001fe40000010000 */
[----:B------:R-:W-:Y:S02]  /*1be0*/  FADD.FTZ R13, R17, R13 ;  /* 0x0000000d110d7221 */ /* 0x000fe40000010000 */
[----:B------:R-:W-:-:S02]  /*1bf0*/  FADD.FTZ R14, R18, R14 ;  /* 0x0000000e120e7221 */ /* 0x000fc40000010000 */
[----:B------:R-:W0:Y:S01]  /*1c00*/  LDS.128 R16, [R3+0x850] ;  /* 0x0008500003107984 */ /* 0x000e220000000c00 */
[----:B------:R-:W-:Y:S02]  /*1c10*/  FADD.FTZ R23, R23, R15 ;  /* 0x0000000f17177221 */ /* 0x000fe40000010000 */
[----:B0-----:R-:W-:Y:S02]  /*1c20*/  FADD.FTZ R16, R12, R16 ;  /* 0x000000100c107221 */ /* 0x001fe40000010000 */
[----:B------:R-:W-:Y:S02]  /*1c30*/  FADD.FTZ R17, R13, R17 ;  /* 0x000000110d117221 */ /* 0x000fe40000010000 */
[----:B------:R-:W-:Y:S02]  /*1c40*/  FADD.FTZ R18, R14, R18 ;  /* 0x000000120e127221 */ /* 0x000fe40000010000 */
[----:B------:R-:W0:Y:S01]  /*1c50*/  LDS.128 R12, [R3+0x990] ;  /* 0x00099000030c7984 */ /* 0x000e220000000c00 */
[----:B------:R-:W-:-:S02]  /*1c60*/  FADD.FTZ R23, R23, R19 ;  /* 0x0000001317177221 */ /* 0x000fc40000010000 */
[----:B0-----:R-:W-:Y:S02]  /*1c70*/  FADD.FTZ R12, R16, R12 ;  /* 0x0000000c100c7221 */ /* 0x001fe40000010000 */
[----:B------:R-:W-:Y:S02]  /*1c80*/  FADD.FTZ R13, R17, R13 ;  /* 0x0000000d110d7221 */ /* 0x000fe40000010000 */
[----:B------:R-:W-:Y:S02]  /*1c90*/  FADD.FTZ R14, R18, R14 ;  /* 0x0000000e120e7221 */ /* 0x000fe40000010000 */
[----:B------:R-:W0:Y:S01]  /*1ca0*/  LDS.128 R16, [R3+0xad0] ;  /* 0x000ad00003107984 */ /* 0x000e220000000c00 */
[----:B------:R-:W-:Y:S02]  /*1cb0*/  FADD.FTZ R23, R23, R15 ;  /* 0x0000000f17177221 */ /* 0x000fe40000010000 */
[----:B0-----:R-:W-:Y:S02]  /*1cc0*/  FADD.FTZ R16, R12, R16 ;  /* 0x000000100c107221 */ /* 0x001fe40000010000 */
[----:B------:R-:W-:-:S02]  /*1cd0*/  FADD.FTZ R17, R13, R17 ;  /* 0x000000110d117221 */ /* 0x000fc40000010000 */
[----:B------:R-:W-:Y:S02]  /*1ce0*/  FADD.FTZ R18, R14, R18 ;  /* 0x000000120e127221 */ /* 0x000fe40000010000 */
        /* <DEDUP_REMOVED lines=109> */
[----:B------:R-:W0:Y:S01]  /*23c0*/  LDS.128 R12, [R3+0x2790] ;  /* 0x00279000030c7984 */ /* 0x000e220000000c00 */
[----:B------:R-:W-:-:S02]  /*23d0*/  FADD.FTZ R17, R20, R18 ;  /* 0x0000001214117221 */ /* 0x000fc40000010000 */
[----:B------:R-:W-:Y:S02]  /*23e0*/  FADD.FTZ R18, R23, R19 ;  /* 0x0000001317127221 */ /* 0x000fe40000010000 */
[----:B0-----:R-:W-:Y:S02]  /*23f0*/  FADD.FTZ R12, R21, R12 ;  /* 0x0000000c150c7221 */ /* 0x001fe40000010000 */
[----:B------:R-:W-:Y:S02]  /*2400*/  FADD.FTZ R13, R16, R13 ;  /* 0x0000000d100d7221 */ /* 0x000fe40000010000 */
[----:B------:R-:W-:Y:S02]  /*2410*/  FADD.FTZ R14, R17, R14 ;  /* 0x0000000e110e7221 */ /* 0x000fe40000010000 */
[----:B------:R-:W-:Y:S02]  /*2420*/  FADD.FTZ R15, R18, R15 ;  /* 0x0000000f120f7221 */ /* 0x000fe40000010000 */
.L_x_717:
[----:B------:R-:W-:Y:S05]  /*2430*/  BSYNC B0 ;  /* 0x0000000000007941 */ /* 0x000fea0003800000 */
.L_x_716:
        /* <DEDUP_REMOVED lines=13> */
[-C--:B0-2---:R-:W-:Y:S02]  /*2510*/  LEA R12, P0, R3, R16.reuse, 0x2 ;  /* 0x00000010030c7211 */ /* 0x085fe400078010ff */
[----:B------:R-:W-:Y:S02]  /*2520*/  LEA R16, P4, R23, R16, 0x2 ;  /* 0x0000001017107211 */ /* 0x000fe400078810ff */
[----:B-1----:R-:W-:Y:S02]  /*2530*/  LEA.HI.X R13, R3, R17, R21, 0x2, P0 ;  /* 0x00000011030d7211 */ /* 0x002fe400000f1415 */
[----:B------:R-:W-:-:S03]  /*2540*/  IADD3.X R17, R17, UR9, RZ, P4, !PT ;  /* 0x0000000911117c10 */ /* 0x000fc6000a7fe4ff */
[----:B------:R0:W-:Y:S04]  /*2550*/  RED.E.ADD.F32.FTZ.RN.STRONG.GPU [R12.64], R14 ;  /* 0x0000000e0c00798e */ /* 0x0001e8000c10e78e */
[----:B------:R0:W-:Y:S02]  /*2560*/  RED.E.ADD.F32.FTZ.RN.STRONG.GPU [R16.64], R15 ;  /* 0x0000000f1000798e */ /* 0x0001e4000c10e78e */
.L_x_719:
[----:B------:R-:W-:Y:S05]  /*2570*/  BSYNC B0 ;  /* 0x0000000000007941 */ /* 0x000fea0003800000 */
.L_x_718:
[----:B------:R-:W-:-:S06]  /*2580*/  UISETP.GE.U32.AND UP0, UPT, UR5, 0x2, UPT ;  /* 0x000000020500788c */ /* 0x000fcc000bf06070 */
[----:B------:R-:W-:-:S13]  /*2590*/  PLOP3.LUT P0, PT, PT, PT, UP0, 0x80, 0x0 ;  /* 0x000000000000781c */ /* 0x000fda0003f0f008 */
[----:B------:R-:W-:Y:S05]  /*25a0*/  @!P0 BRA `(.L_x_720) ;  /* 0x0000124000008947 */ /* 0x000fea0003800000 */
[----:B------:R-:W1:Y:S01]  /*25b0*/  S2R R3, SR_CTAID.Y ;  /* 0x0000000000037919 */ /* 0x000e620000002600 */
[----:B0-2---:R-:W-:-:S05]  /*25c0*/  LOP3.LUT R12, R34, 0x1, RZ, 0xc0, !PT ;  /* 0x00000001220c7812 */ /* 0x005fca00078ec0ff */
[----:B------:R-:W-:-:S04]  /*25d0*/  IMAD R12, R12, c[0x0][0x10], RZ ;  /* 0x000004000c0c7a24 */ /* 0x000fc800078e02ff */
[----:B------:R-:W-:-:S05]  /*25e0*/  IMAD R13, R12, c[0x0][0xc], RZ ;  /* 0x000003000c0d7a24 */ /* 0x000fca00078e02ff */
[----:B------:R-:W-:Y:S02]  /*25f0*/  SHF.L.U32 R13, R13, 0x1, RZ ;  /* 0x000000010d0d7819 */ /* 0x000fe400000006ff */
[----:B-1----:R-:W-:-:S03]  /*2600*/  IADD3 R15, R12, R3, RZ ;  /* 0x000000030c0f7210 */ /* 0x002fc60007ffe0ff */
[----:B------:R-:W-:-:S04]  /*2610*/  IMAD.WIDE R12, R13, R20, c[0x0][0x1b0] ;  /* 0x00006c000d0c7625 */ /* 0x000fc800078e0214 */
        /* <DEDUP_REMOVED lines=20> */
.L_x_722:
[----:B------:R-:W2:Y:S01]  /*2760*/  LDG.E.STRONG.GPU R16, [R14.64] ;  /* 0x0000000e0e107981 */ /* 0x000ea2000c1ef900 */
[----:B------:R-:W-:Y:S01]  /*2770*/  YIELD ;  /* 0x0000000000007946 */ /* 0x000fe20003800000 */
[----:B--2---:R-:W-:Y:S01]  /*2780*/  ISETP.NE.AND P0, PT, R16, R19, PT ;  /* 0x000000131000720c */ /* 0x004fe20003f05270 */
[----:B------:R-:W-:-:S12]  /*2790*/  CCTL.IVALL ;  /* 0x00000000ff00798f */ /* 0x000fd80002000000 */
[----:B------:R-:W-:Y:S05]  /*27a0*/  @P0 BRA `(.L_x_722) ;  /* 0xffffffb000000947 */ /* 0x000fea000383ffff */
.L_x_721:
        /* <DEDUP_REMOVED lines=20> */
.L_x_726:
[----:B------:R-:W-:-:S13]  /*28f0*/  ISETP.EQ.OR P6, PT, R22, R37, P2 ;  /* 0x000000251600720c */ /* 0x000fda00017c2670 */
[----:B0-----:R-:W-:-:S04]  /*2900*/  @!P6 IMAD R15, R22, c[0x0][0x10], R3 ;  /* 0x00000400160fea24 */ /* 0x001fc800078e0203 */
        /* <DEDUP_REMOVED lines=10> */
[----:B--2---:R-:W-:Y:S02]  /*29b0*/  @!P6 FADD.FTZ R24, R24, R14 ;  /* 0x0000000e1818e221 */ /* 0x004fe40000010000 */
        /* <DEDUP_REMOVED lines=103> */
.L_x_725:
[----:B------:R-:W-:-:S06]  /*3030*/  UISETP.GT.AND UP0, UPT, UR4, 0x4, UPT ;  /* 0x000000040400788c */ /* 0x000fcc000bf04270 */
[----:B------:R-:W-:-:S13]  /*3040*/  PLOP3.LUT P4, PT, PT, PT, UP0, 0x80, 0x0 ;  /* 0x000000000000781c */ /* 0x000fda0003f8f008 */
[----:B------:R-:W-:Y:S05]  /*3050*/  @!P4 BRA `(.L_x_727) ;  /* 0x000003b00000c947 */ /* 0x000fea0003800000 */
[C---:B------:R-:W-:Y:S02]  /*3060*/  ISETP.EQ.OR P0, PT, R22.reuse, R37, P2 ;  /* 0x000000251600720c */ /* 0x040fe40001702670 */
[----:B------:R-:W-:-:S11]  /*3070*/  IADD3 R16, R22, 0x1, RZ ;  /* 0x0000000116107810 */ /* 0x000fd60007ffe0ff */
[----:B0-----:R-:W-:-:S04]  /*3080*/  @!P0 IMAD R15, R22, c[0x0][0x10], R3 ;  /* 0x00000400160f8a24 */ /* 0x001fc800078e0203 */
        /* <DEDUP_REMOVED lines=14> */
[----:B--2---:R-:W-:Y:S02]  /*3170*/  @!P0 FADD.FTZ R25, R25, R15 ;  /* 0x0000000f19198221 */ /* 0x004fe40000010000 */
        /* <DEDUP_REMOVED lines=41> */
.L_x_727:
[----:B------:R-:W-:-:S13]  /*3410*/  ISETP.NE.OR P0, PT, RZ, UR4, P0 ;  /* 0x00000004ff007c0c */ /* 0x000fda0008705670 */
[----:B------:R-:W-:Y:S05]  /*3420*/  @!P0 BRA `(.L_x_723) ;  /* 0x000001f000008947 */ /* 0x000fea0003800000 */
.L_x_724:
[CC--:B------:R-:W-:Y:S02]  /*3430*/  ISETP.EQ.OR P5, PT, R22.reuse, R37.reuse, P2 ;  /* 0x000000251600720c */ /* 0x0c0fe400017a2670 */
[C---:B------:R-:W-:Y:S02]  /*3440*/  IADD3 R16, R22.reuse, 0x1, RZ ;  /* 0x0000000116107810 */ /* 0x040fe40007ffe0ff */
[----:B0-----:R-:W-:Y:S02]  /*3450*/  IADD3 R17, R22, 0x2, RZ ;  /* 0x0000000216117810 */ /* 0x001fe40007ffe0ff */
        /* <DEDUP_REMOVED lines=18> */
[----:B--2---:R-:W-:Y:S02]  /*3580*/  @!P5 FADD.FTZ R24, R24, R14 ;  /* 0x0000000e1818d221 */ /* 0x004fe40000010000 */
        /* <DEDUP_REMOVED lines=9> */
.L_x_723:
[----:B------:R-:W-:-:S04]  /*3620*/  MOV R16, c[0x0][0xc] ;  /* 0x0000030000107a02 */ /* 0x000fc80000000f00 */
[----:B------:R-:W-:-:S13]  /*3630*/  LOP3.LUT P0, R16, R16, 0x3, RZ, 0xc0, !PT ;  /* 0x0000000310107812 */ /* 0x000fda000780c0ff */
[----:B------:R-:W-:Y:S05]  /*3640*/  @!P0 BRA `(.L_x_720) ;  /* 0x000001a000008947 */ /* 0x000fea0003800000 */
[----:B------:R-:W-:Y:S01]  /*3650*/  ISETP.EQ.OR P0, PT, R22, R37, P2 ;  /* 0x000000251600720c */ /* 0x000fe20001702670 */
[----:B------:R-:W-:Y:S01]  /*3660*/  BSSY B0, `(.L_x_728) ;  /* 0x0000008000007945 */ /* 0x000fe20003800000 */
[----:B------:R-:W-:-:S11]  /*3670*/  ISETP.NE.AND P4, PT, R16, 0x1, PT ;  /* 0x000000011000780c */ /* 0x000fd60003f85270 */
[----:B------:R-:W-:Y:S05]  /*3680*/  @P0 BRA `(.L_x_729) ;  /* 0x0000005000000947 */ /* 0x000fea0003800000 */
[----:B0-----:R-:W-:-:S04]  /*3690*/  IMAD R15, R22, c[0x0][0x10], R3 ;  /* 0x00000400160f7a24 */ /* 0x001fc800078e0203 */
[----:B------:R-:W-:-:S06]  /*36a0*/  IMAD.WIDE.U32 R14, R15, 0x8, R12 ;  /* 0x000000080f0e7825 */ /* 0x000fcc00078e000c */
[----:B------:R-:W2:Y:S02]  /*36b0*/  LDG.E.64 R14, [R14.64] ;  /* 0x0000000e0e0e7981 */ /* 0x000ea4000c1e1b00 */
[----:B--2---:R-:W-:Y:S02]  /*36c0*/  FADD.FTZ R24, R24, R14 ;  /* 0x0000000e18187221 */ /* 0x004fe40000010000 */
[----:B------:R-:W-:Y:S02]  /*36d0*/  FADD.FTZ R25, R25, R15 ;  /* 0x0000000f19197221 */ /* 0x000fe40000010000 */
.L_x_729:
[----:B------:R-:W-:Y:S05]  /*36e0*/  BSYNC B0 ;  /* 0x0000000000007941 */ /* 0x000fea0003800000 */
.L_x_728:
[----:B------:R-:W-:Y:S05]  /*36f0*/  @!P4 BRA `(.L_x_720) ;  /* 0x000000f00000c947 */ /* 0x000fea0003800000 */
[C---:B0-----:R-:W-:Y:S02]  /*3700*/  IADD3 R14, R22.reuse, 0x2, RZ ;  /* 0x00000002160e7810 */ /* 0x041fe40007ffe0ff */
        /* <DEDUP_REMOVED lines=14> */
.L_x_720:
[----:B------:R-:W-:Y:S04]  /*37f0*/  @!P2 STS.64 [0xc0], R24 ;  /* 0x0000c018ff00a388 */ /* 0x000fe80000000a00 */
[----:B------:R-:W-:Y:S01]  /*3800*/  BAR.SYNC.DEFER_BLOCKING 0x0 ;  /* 0x0000000000007b1d */ /* 0x000fe20000010000 */
[----:B------:R-:W-:Y:S01]  /*3810*/  ISETP.GE.U32.AND P0, PT, R40, c[0x0][0x1e0], PT ;  /* 0x0000780028007a0c */ /* 0x000fe20003f06070 */
[--C-:B0-----:R-:W-:Y:S01]  /*3820*/  HADD2.F32 R17, -RZ, R28.reuse.H0_H0 ;  /* 0x2000001cff117230 */ /* 0x101fe20000004100 */
[----:B------:R-:W-:Y:S01]  /*3830*/  ISETP.GE.U32.AND P2, PT, R39, c[0x0][0x1e0], PT ;  /* 0x0000780027007a0c */ /* 0x000fe20003f46070 */
[----:B------:R-:W-:Y:S01]  /*3840*/  HADD2.F32 R28, -RZ, R28.H1_H1 ;  /* 0x3000001cff1c7230 */ /* 0x000fe20000004100 */
[----:B------:R-:W-:Y:S02]  /*3850*/  ISETP.GE.AND.EX P4, PT, R43, c[0x0][0x1e4], PT, P0 ;  /* 0x000079002b007a0c */ /* 0x000fe40003f86300 */
[----:B------:R-:W-:-:S02]  /*3860*/  ISETP.GE.U32.AND P0, PT, R38, c[0x0][0x1e0], PT ;  /* 0x0000780026007a0c */ /* 0x000fc40003f06070 */
[----:B------:R-:W-:Y:S01]  /*3870*/  ISETP.GT.U32.OR P4, PT, R0, 0x27f, P4 ;  /* 0x0000027f0000780c */ /* 0x000fe20002784470 */
[----:B--2---:R-:W0:Y:S02]  /*3880*/  LDS.64 R12, [0xc0] ;  /* 0x0000c000ff0c7984 */ /* 0x004e240000000a00 */
[----:B0-----:R-:W-:Y:S01]  /*3890*/  FMUL.FTZ R3, R12, c[0x0][0x20c] ;  /* 0x000083000c037a20 */ /* 0x001fe20000410000 */
[--C-:B------:R-:W-:Y:S01]  /*38a0*/  HADD2.F32 R12, -RZ, R33.reuse.H0_H0 ;  /* 0x20000021ff0c7230 */ /* 0x100fe20000004100 */
[----:B------:R-:W-:Y:S01]  /*38b0*/  FMUL.FTZ R16, R13, c[0x0][0x20c] ;  /* 0x000083000d107a20 */ /* 0x000fe20000410000 */
[----:B------:R-:W-:Y:S02]  /*38c0*/  HADD2.F32 R33, -RZ, R33.H1_H1 ;  /* 0x30000021ff217230 */ /* 0x000fe40000004100 */
[--C-:B------:R-:W-:Y:S01]  /*38d0*/  HADD2.F32 R13, -RZ, R32.reuse.H0_H0 ;  /* 0x20000020ff0d7230 */ /* 0x100fe20000004100 */
[----:B------:R-:W-:Y:S01]  /*38e0*/  FADD.FTZ R12, R12, -UR17 ;  /* 0x800000110c0c7e21 */ /* 0x000fe20008010000 */
[----:B------:R-:W-:Y:S01]  /*38f0*/  HADD2.F32 R32, -RZ, R32.H1_H1 ;  /* 0x30000020ff207230 */ /* 0x000fe20000004100 */
        /* <DEDUP_REMOVED lines=22> */
.L_x_730:
        /* <DEDUP_REMOVED lines=15> */
[----:B------:R-:W-:Y:S02]  /*3b50*/  F2FP.PACK_AB R13, R18, R19 ;  /* 0x00000013120d723e */ /* 0x000fe400000000ff */
[----:B------:R-:W-:-:S05]  /*3b60*/  LEA.HI.X R15, R12, c[0x0][0x164], R21, 0x1, P5 ;  /* 0x000059000c0f7a11 */ /* 0x000fca00028f0c15 */
[----:B------:R0:W-:Y:S02]  /*3b70*/  STG.E [R14.64], R13 ;  /* 0x0000000d0e007986 */ /* 0x0001e4000c10190e */
.L_x_732:
[----:B------:R-:W-:Y:S05]  /*3b80*/  BSYNC B0 ;  /* 0x0000000000007941 */ /* 0x000fea0003800000 */
.L_x_731:
[----:B0-----:R-:W-:Y:S01]  /*3b90*/  FADD.FTZ R13, R17, -UR17 ;  /* 0x80000011110d7e21 */ /* 0x001fe20008010000 */
[--C-:B------:R-:W-:Y:S01]  /*3ba0*/  HADD2.F32 R17, -RZ, R31.reuse.H0_H0 ;  /* 0x2000001fff117230 */ /* 0x100fe20000004100 */
        /* <DEDUP_REMOVED lines=23> */
.L_x_733:
        /* <DEDUP_REMOVED lines=15> */
[----:B------:R-:W-:Y:S02]  /*3e10*/  F2FP.PACK_AB R17, R17, R18 ;  /* 0x000000121111723e */ /* 0x000fe400000000ff */
[----:B------:R-:W-:-:S05]  /*3e20*/  LEA.HI.X R15, R12, c[0x0][0x164], R43, 0x1, P4 ;  /* 0x000059000c0f7a11 */ /* 0x000fca00020f0c2b */
[----:B------:R0:W-:Y:S04]  /*3e30*/  STG.E [R14.64], R17 ;  /* 0x000000110e007986 */ /* 0x0001e8000c10190e */
.L_x_735:
[----:B------:R-:W-:Y:S05]  /*3e40*/  BSYNC B0 ;  /* 0x0000000000007941 */ /* 0x000fea0003800000 */
.L_x_734:
[--C-:B------:R-:W-:Y:S01]  /*3e50*/  HADD2.F32 R12, -RZ, R26.reuse.H0_H0 ;  /* 0x2000001aff0c7230 */ /* 0x100fe20000004100 */
[----:B------:R-:W-:Y:S01]  /*3e60*/  ISETP.GE.AND.EX P2, PT, R42, c[0x0][0x1e4], PT, P2 ;  /* 0x000079002a007a0c */ /* 0x000fe20003f46320 */
[----:B------:R-:W-:Y:S01]  /*3e70*/  HADD2.F32 R26, -RZ, R26.H1_H1 ;  /* 0x3000001aff1a7230 */ /* 0x000fe20000004100 */
[----:B------:R-:W-:Y:S01]  /*3e80*/  ISETP.GE.AND.EX P0, PT, R41, c[0x0][0x1e4], PT, P0 ;  /* 0x0000790029007a0c */ /* 0x000fe20003f06300 */
[--C-:B------:R-:W-:Y:S01]  /*3e90*/  HADD2.F32 R13, -RZ, R30.reuse.H0_H0 ;  /* 0x2000001eff0d7230 */ /* 0x100fe20000004100 */
[----:B------:R-:W-:Y:S01]  /*3ea0*/  FADD.FTZ R12, R12, -UR17 ;  /* 0x800000110c0c7e21 */ /* 0x000fe20008010000 */
[--C-:B0-----:R-:W-:Y:S01]  /*3eb0*/  HADD2.F32 R17, -RZ, R27.reuse.H0_H0 ;  /* 0x2000001bff117230 */ /* 0x101fe20000004100 */
[----:B------:R-:W-:Y:S01]  /*3ec0*/  FADD.FTZ R26, R26, -UR17 ;  /* 0x800000111a1a7e21 */ /* 0x000fe20008010000 */
[----:B------:R-:W-:Y:S01]  /*3ed0*/  ISETP.GT.U32.OR P2, PT, R0, 0x27f, P2 ;  /* 0x0000027f0000780c */ /* 0x000fe20001744470 */
[----:B------:R-:W-:Y:S01]  /*3ee0*/  FMUL.FTZ R15, R12, UR8 ;  /* 0x000000080c0f7c20 */ /* 0x000fe20008410000 */
[----:B------:R-:W-:Y:S01]  /*3ef0*/  ISETP.GT.U32.OR P0, PT, R0, 0x27f, P0 ;  /* 0x0000027f0000780c */ /* 0x000fe20000704470 */
[----:B------:R-:W-:Y:S01]  /*3f00*/  HADD2.F32 R30, -RZ, R30.H1_H1 ;  /* 0x3000001eff1e7230 */ /* 0x000fe20000004100 */
[----:B------:R-:W-:Y:S01]  /*3f10*/  FMUL.FTZ R12, R26, UR8 ;  /* 0x000000081a0c7c20 */ /* 0x000fe20008410000 */
[----:B------:R-:W-:Y:S01]  /*3f20*/  HADD2.F32 R27, -RZ, R27.H1_H1 ;  /* 0x3000001bff1b7230 */ /* 0x000fe20000004100 */
        /* <DEDUP_REMOVED lines=19> */
.L_x_736:
        /* <DEDUP_REMOVED lines=15> */
[----:B------:R-:W-:Y:S02]  /*4150*/  F2FP.PACK_AB R13, R18, R19 ;  /* 0x00000013120d723e */ /* 0x000fe400000000ff */
[----:B------:R-:W-:-:S05]  /*4160*/  LEA.HI.X R15, R12, c[0x0][0x164], R21, 0x1, P2 ;  /* 0x000059000c0f7a11 */ /* 0x000fca00010f0c15 */
[----:B------:R0:W-:Y:S04]  /*4170*/  STG.E [R14.64], R13 ;  /* 0x0000000d0e007986 */ /* 0x0001e8000c10190e */
.L_x_738:
[----:B------:R-:W-:Y:S05]  /*4180*/  BSYNC B0 ;  /* 0x0000000000007941 */ /* 0x000fea0003800000 */
.L_x_737:
        /* <DEDUP_REMOVED lines=25> */
.L_x_739:
        /* <DEDUP_REMOVED lines=17> */
.L_x_741:
[----:B------:R-:W-:Y:S05]  /*4430*/  BSYNC B0 ;  /* 0x0000000000007941 */ /* 0x000fea0003800000 */
.L_x_740:
[----:B------:R-:W-:Y:S01]  /*4440*/  ULDC UR4, c[0x0][0x10] ;  /* 0x0000040000047ab9 */ /* 0x000fe20000000800 */
[----:B------:R-:W-:Y:S01]  /*4450*/  IADD3 R34, R34, 0x1, RZ ;  /* 0x0000000122227810 */ /* 0x000fe20007ffe0ff */
[----:B------:R-:W-:-:S04]  /*4460*/  UIADD3 UR7, UR7, UR4, URZ ;  /* 0x0000000407077290 */ /* 0x000fc8000fffe03f */
[----:B------:R-:W-:-:S06]  /*4470*/  UISETP.GE.AND UP0, UPT, UR7, UR6, UPT ;  /* 0x000000060700728c */ /* 0x000fcc000bf06270 */
[----:B------:R-:W-:-:S13]  /*4480*/  PLOP3.LUT P0, PT, PT, PT, UP0, 0x80, 0x0 ;  /* 0x000000000000781c */ /* 0x000fda0003f0f008 */
[----:B------:R-:W-:Y:S01]  /*4490*/  @P0 CALL.REL.NOINC `(.L_x_707) ;  /* 0x0000001000000944 */ /* 0x000fe20003c00000 */
[----:B------:R-:W-:Y:S05]  /*44a0*/  BRA `(.L_x_742) ;  /* 0xffffbe0000007947 */ /* 0x000fea000383ffff */
.L_x_707:
[----:B-1----:R-:W-:Y:S01]  /*44b0*/  ISETP.NE.AND P1, PT, R0, RZ, PT ;  /* 0x000000ff0000720c */ /* 0x002fe20003f25270 */
[----:B------:R-:W-:Y:S01]  /*44c0*/  HFMA2.MMA R2, -RZ, RZ, 0, 2.384185791015625e-07 ;  /* 0x00000004ff027435 */ /* 0x000fe200000001ff */
[----:B------:R-:W-:Y:S01]  /*44d0*/  MOV R7, c[0x0][0xc] ;  /* 0x0000030000077a02 */ /* 0x000fe20000000f00 */
[----:B------:R-:W-:Y:S01]  /*44e0*/  BSSY B0, `(.L_x_743) ;  /* 0x000000f000007945 */ /* 0x000fe20003800000 */
[----:B------:R-:W-:Y:S02]  /*44f0*/  MOV R6, c[0x0][0x10] ;  /* 0x0000040000067a02 */ /* 0x000fe40000000f00 */
[----:B------:R-:W-:Y:S02]  /*4500*/  ISETP.NE.AND P0, PT, R7, 0x1, PT ;  /* 0x000000010700780c */ /* 0x000fe40003f05270 */
[----:B0-----:R-:W-:-:S04]  /*4510*/  SHF.L.U32 R3, R6, 0x1, RZ ;  /* 0x0000000106037819 */ /* 0x001fc800000006ff */
        /* <DEDUP_REMOVED lines=11> */
.L_x_744:
[----:B------:R-:W-:Y:S05]  /*45d0*/  BSYNC B0 ;  /* 0x0000000000007941 */ /* 0x000fea0003800000 */
.L_x_743:
        /* <DEDUP_REMOVED lines=11> */
.L_x_746:
[----:B------:R-:W2:Y:S01]  /*4690*/  LDG.E.STRONG.GPU R6, [R4.64] ;  /* 0x0000000e04067981 */ /* 0x000ea2000c1ef900 */
[----:B------:R-:W-:Y:S01]  /*46a0*/  YIELD ;  /* 0x0000000000007946 */ /* 0x000fe20003800000 */
[----:B--2---:R-:W-:Y:S01]  /*46b0*/  ISETP.NE.AND P0, PT, R6, R3, PT ;  /* 0x000000030600720c */ /* 0x004fe20003f05270 */
[----:B------:R-:W-:-:S12]  /*46c0*/  CCTL.IVALL ;  /* 0x00000000ff00798f */ /* 0x000fd80002000000 */
[----:B------:R-:W-:Y:S05]  /*46d0*/  @P0 BRA `(.L_x_746) ;  /* 0xffffffb000000947 */ /* 0x000fea000383ffff */
.L_x_745:
        /* <DEDUP_REMOVED lines=25> */
.L_x_747:
        /* <DEDUP_REMOVED lines=23> */
.L_x_748:
        /* <DEDUP_REMOVED lines=10> */
.L_x_3273:


//--------------------- .text._Z35group_norm_nhwc_bwd_one_pass_kernelI11Fp16IOFp32WLi256ELi40ELi640EEv26Group_norm_nhwc_bwd_params --------------------------
	.section	.text._Z35group_norm_nhwc_bwd_one_pass_kernelI11Fp16IOFp32WLi256ELi40ELi640EEv26Group_norm_nhwc_bwd_params,"ax",@progbits
	.sectioninfo	@"SHI_REGISTERS=96"
	.align	128
        .global         _Z35group_norm_nhwc_bwd_one_pass_kernelI11Fp16IOFp32WLi256ELi40ELi640EEv26Group_norm_nhwc_bwd_params
        .type           _Z35group_norm_nhwc_bwd_one_pass_kernelI11Fp16IOFp32WLi256ELi40ELi640EEv26Group_norm_nhwc_bwd_params,@function
        .size           _Z35group_norm_nhwc_bwd_one_pass_kernelI11Fp16IOFp32WLi256ELi40ELi640EEv26Group_norm_nhwc_bwd_params,(.L_x_3274 - _Z35group_norm_nhwc_bwd_one_pass_kernelI11Fp16IOFp32WLi256ELi40ELi640EEv26Group_norm_nhwc_bwd_params)
        .other          _Z35group_norm_nhwc_bwd_one_pass_kernelI11Fp16IOFp32WLi256ELi40ELi640EEv26Group_norm_nhwc_bwd_params,@"STO_CUDA_ENTRY STV_DEFAULT"
_Z35group_norm_nhwc_bwd_one_pass_kernelI11Fp16IOFp32WLi256ELi40ELi640EEv26Group_norm_nhwc_bwd_params:
.text._Z35group_norm_nhwc_bwd_one_pass_kernelI11Fp16IOFp32WLi256ELi40ELi640EEv26Group_norm_nhwc_bwd_params:
        /* <DEDUP_REMOVED lines=47> */
.L_x_800:
        /* <DEDUP_REMOVED lines=208> */
.L_x_751:
[----:B0-----:R-:W-:Y:S05]  /*0ff0*/  BSYNC B0 ;  /* 0x0000000000007941 */ /* 0x001fea0003800000 */
.L_x_750:
[----:B------:R-:W-:Y:S01]  /*1000*/  ISETP.NE.AND P5, PT, RZ, UR9, PT ;  /* 0x00000009ff007c0c */ /* 0x000fe2000bfa5270 */
[--C-:B-----5:R-:W-:Y:S02]  /*1010*/  HADD2.F32 R19, -RZ, R66.reuse.H0_H0 ;  /* 0x20000042ff137230 */ /* 0x120fe40000004100 */
[----:B------:R-:W-:Y:S02]  /*1020*/  HADD2.F32 R21, -RZ, R66.H1_H1 ;  /* 0x30000042ff157230 */ /* 0x000fe40000004100 */
[----:B------:R-:W-:Y:S01]  /*1030*/  HADD2.F32 R23, -RZ, R67.H0_H0 ;  /* 0x20000043ff177230 */ /* 0x000fe20000004100 */
[C---:B------:R-:W-:Y:S01]  /*1040*/  FADD.FTZ R18, -R12.reuse, R19 ;  /* 0x000000130c127221 */ /* 0x040fe20000010100 */
[--C-:B------:R-:W-:Y:S01]  /*1050*/  HADD2.F32 R35, -RZ, R65.reuse.H0_H0 ;  /* 0x20000041ff237230 */ /* 0x100fe20000004100 */
[C---:B------:R-:W-:Y:S01]  /*1060*/  FADD.FTZ R30, -R12.reuse, R21 ;  /* 0x000000150c1e7221 */ /* 0x040fe20000010100 */
[----:B------:R-:W-:Y:S01]  /*1070*/  HADD2.F32 R34, -RZ, R65.H1_H1 ;  /* 0x30000041ff227230 */ /* 0x000fe20000004100 */
[----:B------:R-:W-:Y:S01]  /*1080*/  FADD.FTZ R28, -R12, R23 ;  /* 0x000000170c1c7221 */ /* 0x000fe20000010100 */
[----:B------:R-:W-:Y:S01]  /*1090*/  HADD2.F32 R29, -RZ, R67.H1_H1 ;  /* 0x30000043ff1d7230 */ /* 0x000fe20000004100 */
[-C--:B-1----:R-:W-:Y:S01]  /*10a0*/  FMUL.FTZ R31, R18, R13.reuse ;  /* 0x0000000d121f7220 */ /* 0x082fe20000410000 */
[--C-:B------:R-:W-:Y:S01]  /*10b0*/  HADD2.F32 R33, -RZ, R64.reuse.H0_H0 ;  /* 0x20000040ff217230 */ /* 0x100fe20000004100 */
[----:B------:R-:W-:Y:S01]  /*10c0*/  FMUL.FTZ R30, R30, R13 ;  /* 0x0000000d1e1e7220 */ /* 0x000fe20000410000 */
        /* <DEDUP_REMOVED lines=20> */
.L_x_752:
        /* <DEDUP_REMOVED lines=26> */
.L_x_753:
[----:B------:R-:W-:Y:S01]  /*13b0*/  FFMA.FTZ R19, R30, R20, R19 ;  /* 0x000000141e137223 */ /* 0x000fe20000010013 */
[--C-:B------:R-:W-:Y:S01]  /*13c0*/  HADD2.F32 R23, -RZ, R62.reuse.H0_H0 ;  /* 0x2000003eff177230 */ /* 0x100fe20000004100 */
[----:B------:R-:W-:Y:S01]  /*13d0*/  FMUL.FTZ R18, R33, R14 ;  /* 0x0000000e21127220 */ /* 0x000fe20000410000 */
[----:B------:R-:W-:Y:S01]  /*13e0*/  HADD2.F32 R25, -RZ, R62.H1_H1 ;  /* 0x3000003eff197230 */ /* 0x000fe20000004100 */
[----:B------:R-:W-:Y:S01]  /*13f0*/  FADD.FTZ R21, R20, R21 ;  /* 0x0000001514157221 */ /* 0x000fe20000010000 */
[--C-:B------:R-:W-:Y:S01]  /*1400*/  HADD2.F32 R27, -RZ, R61.reuse.H0_H0 ;  /* 0x2000003dff1b7230 */ /* 0x100fe20000004100 */
[----:B------:R-:W-:Y:S01]  /*1410*/  FFMA.FTZ R19, R29, R18, R19 ;  /* 0x000000121d137223 */ /* 0x000fe20000010013 */
[----:B------:R-:W-:Y:S01]  /*1420*/  HADD2.F32 R26, -RZ, R61.H1_H1 ;  /* 0x3000003dff1a7230 */ /* 0x000fe20000004100 */
[----:B------:R-:W-:-:S02]  /*1430*/  FADD.FTZ R21, R21, R18 ;  /* 0x0000001215157221 */ /* 0x000fc40000010000 */
[----:B------:R-:W-:Y:S02]  /*1440*/  FMUL.FTZ R18, R32, R15 ;  /* 0x0000000f20127220 */ /* 0x000fe40000410000 */
[----:B------:R-:W-:Y:S02]  /*1450*/  FADD.FTZ R24, -R12, R25 ;  /* 0x000000190c187221 */ /* 0x000fe40000010100 */
[----:B------:R-:W-:Y:S02]  /*1460*/  FFMA.FTZ R40, R28, R18, R19 ;  /* 0x000000121c287223 */ /* 0x000fe40000010013 */
[----:B------:R-:W-:Y:S02]  /*1470*/  FADD.FTZ R41, R18, R21 ;  /* 0x0000001512297221 */ /* 0x000fe40000010000 */
        /* <DEDUP_REMOVED lines=22> */
.L_x_754:
[--C-:B------:R-:W-:Y:S01]  /*15e0*/  HADD2.F32 R21, -RZ, R63.reuse.H0_H0 ;  /* 0x2000003fff157230 */ /* 0x100fe20000004100 */
[----:B------:R-:W-:Y:S01]  /*15f0*/  FMUL.FTZ R18, R27, R14 ;  /* 0x0000000e1b127220 */ /* 0x000fe20000410000 */
[----:B------:R-:W-:Y:S02]  /*1600*/  HADD2.F32 R37, -RZ, R63.H1_H1 ;  /* 0x3000003fff257230 */ /* 0x000fe40000004100 */
[--C-:B------:R-:W-:Y:S01]  /*1610*/  HADD2.F32 R23, -RZ, R60.reuse.H0_H0 ;  /* 0x2000003cff177230 */ /* 0x100fe20000004100 */
[C---:B------:R-:W-:Y:S01]  /*1620*/  FADD.FTZ R20, -R12.reuse, R21 ;  /* 0x000000150c147221 */ /* 0x040fe20000010100 */
[----:B------:R-:W-:Y:S01]  /*1630*/  HADD2.F32 R22, -RZ, R60.H1_H1 ;  /* 0x3000003cff167230 */ /* 0x000fe20000004100 */
[----:B------:R-:W-:Y:S02]  /*1640*/  FADD.FTZ R36, -R12, R37 ;  /* 0x000000250c247221 */ /* 0x000fe40000010100 */
[----:B------:R-:W-:-:S02]  /*1650*/  FFMA.FTZ R19, R25, R18, R40 ;  /* 0x0000001219137223 */ /* 0x000fc40000010028 */
[----:B------:R-:W-:Y:S02]  /*1660*/  FMUL.FTZ R21, R20, R13 ;  /* 0x0000000d14157220 */ /* 0x000fe40000410000 */
[----:B------:R-:W-:Y:S02]  /*1670*/  FADD.FTZ R18, R41, R18 ;  /* 0x0000001229127221 */ /* 0x000fe40000010000 */
[----:B------:R-:W-:Y:S02]  /*1680*/  FMUL.FTZ R37, R26, R15 ;  /* 0x0000000f1a257220 */ /* 0x000fe40000410000 */
[----:B------:R-:W-:Y:S01]  /*1690*/  FMUL.FTZ R20, R36, R13 ;  /* 0x0000000d24147220 */ /* 0x000fe20000410000 */
        /* <DEDUP_REMOVED lines=19> */
.L_x_755:
[----:B------:R-:W-:Y:S01]  /*17d0*/  FFMA.FTZ R19, R24, R37, R19 ;  /* 0x0000002518137223 */ /* 0x000fe20000010013 */
[--C-:B------:R-:W-:Y:S01]  /*17e0*/  HADD2.F32 R39, -RZ, R58.reuse.H0_H0 ;  /* 0x2000003aff277230 */ /* 0x100fe20000004100 */
[----:B------:R-:W-:Y:S01]  /*17f0*/  FMUL.FTZ R36, R23, R14 ;  /* 0x0000000e17247220 */ /* 0x000fe20000410000 */
[----:B------:R-:W-:Y:S01]  /*1800*/  HADD2.F32 R41, -RZ, R58.H1_H1 ;  /* 0x3000003aff297230 */ /* 0x000fe20000004100 */
[----:B------:R-:W-:Y:S01]  /*1810*/  FADD.FTZ R37, R37, R18 ;  /* 0x0000001225257221 */ /* 0x000fe20000010000 */
[----:B------:R-:W-:Y:S01]  /*1820*/  HADD2.F32 R38, -RZ, R57.H1_H1 ;  /* 0x30000039ff267230 */ /* 0x000fe20000004100 */
[----:B------:R-:W-:Y:S02]  /*1830*/  FFMA.FTZ R19, R21, R36, R19 ;  /* 0x0000002415137223 */ /* 0x000fe40000010013 */
[----:B------:R-:W-:-:S02]  /*1840*/  FADD.FTZ R37, R37, R36 ;  /* 0x0000002425257221 */ /* 0x000fc40000010000 */
[----:B------:R-:W-:Y:S02]  /*1850*/  FMUL.FTZ R36, R22, R15 ;  /* 0x0000000f16247220 */ /* 0x000fe40000410000 */
[----:B------:R-:W-:Y:S02]  /*1860*/  FADD.FTZ R40, -R12, R41 ;  /* 0x000000290c287221 */ /* 0x000fe40000010100 */
[----:B------:R-:W-:Y:S02]  /*1870*/  FFMA.FTZ R18, R20, R36, R19 ;  /* 0x0000002414127223 */ /* 0x000fe40000010013 */
[----:B------:R-:W-:Y:S02]  /*1880*/  FADD.FTZ R19, R36, R37 ;  /* 0x0000002524137221 */ /* 0x000fe40000010000 */
[----:B------:R-:W-:Y:S01]  /*1890*/  FADD.FTZ R36, -R12, R39 ;  /* 0x000000270c247221 */ /* 0x000fe20000010100 */
[----:B------:R-:W-:-:S03]  /*18a0*/  HADD2.F32 R39, -RZ, R57.H0_H0 ;  /* 0x20000039ff277230 */ /* 0x000fc60000004100 */
        /* <DEDUP_REMOVED lines=21> */
.L_x_756:
[----:B------:R-:W-:Y:S01]  /*1a00*/  FMUL.FTZ R40, R39, R14 ;  /* 0x0000000e27287220 */ /* 0x000fe20000410000 */
[--C-:B------:R-:W-:Y:S02]  /*1a10*/  HADD2.F32 R41, -RZ, R59.reuse.H0_H0 ;  /* 0x2000003bff297230 */ /* 0x100fe40000004100 */
[----:B------:R-:W-:Y:S01]  /*1a20*/  HADD2.F32 R47, -RZ, R59.H1_H1 ;  /* 0x3000003bff2f7230 */ /* 0x000fe20000004100 */
[----:B------:R-:W-:Y:S01]  /*1a30*/  FFMA.FTZ R45, R37, R40, R18 ;  /* 0x00000028252d7223 */ /* 0x000fe20000010012 */
[----:B------:R-:W-:Y:S01]  /*1a40*/  HADD2.F32 R43, -RZ, R56.H0_H0 ;  /* 0x20000038ff2b7230 */ /* 0x000fe20000004100 */
[C---:B------:R-:W-:Y:S02]  /*1a50*/  FADD.FTZ R18, -R12.reuse, R41 ;  /* 0x000000290c127221 */ /* 0x040fe40000010100 */
[----:B------:R-:W-:-:S02]  /*1a60*/  FADD.FTZ R42, -R12, R47 ;  /* 0x0000002f0c2a7221 */ /* 0x000fc40000010100 */
[----:B------:R-:W-:Y:S01]  /*1a70*/  FADD.FTZ R19, R19, R40 ;  /* 0x0000002813137221 */ /* 0x000fe20000010000 */
[----:B------:R-:W-:Y:S01]  /*1a80*/  HADD2.F32 R40, -RZ, R56.H1_H1 ;  /* 0x30000038ff287230 */ /* 0x000fe20000004100 */
[----:B------:R-:W-:Y:S02]  /*1a90*/  FMUL.FTZ R41, R18, R13 ;  /* 0x0000000d12297220 */ /* 0x000fe40000410000 */
        /* <DEDUP_REMOVED lines=21> */
.L_x_757:
[----:B------:R-:W-:Y:S01]  /*1bf0*/  FFMA.FTZ R45, R36, R18, R45 ;  /* 0x00000012242d7223 */ /* 0x000fe2000001002d */
[--C-:B------:R-:W-:Y:S01]  /*1c00*/  HADD2.F32 R83, -RZ, R54.reuse.H1_H1 ;  /* 0x30000036ff537230 */ /* 0x100fe20000004100 */
[----:B------:R-:W-:Y:S01]  /*1c10*/  FMUL.FTZ R44, R43, R14 ;  /* 0x0000000e2b2c7220 */ /* 0x000fe20000410000 */
[----:B------:R-:W-:Y:S01]  /*1c20*/  HADD2.F32 R46, -RZ, R53.H1_H1 ;  /* 0x30000035ff2e7230 */ /* 0x000fe20000004100 */
[----:B------:R-:W-:Y:S02]  /*1c30*/  FADD.FTZ R47, R18, R19 ;  /* 0x00000013122f7221 */ /* 0x000fe40000010000 */
[----:B------:R-:W-:Y:S02]  /*1c40*/  FFMA.FTZ R19, R41, R44, R45 ;  /* 0x0000002c29137223 */ /* 0x000fe4000001002d */
[----:B------:R-:W-:Y:S01]  /*1c50*/  FADD.FTZ R45, R47, R44 ;  /* 0x0000002c2f2d7221 */ /* 0x000fe20000010000 */
[----:B------:R-:W-:Y:S01]  /*1c60*/  HADD2.F32 R47, -RZ, R54.H0_H0 ;  /* 0x20000036ff2f7230 */ /* 0x000fe20000004100 */
[----:B------:R-:W-:-:S02]  /*1c70*/  FMUL.FTZ R44, R40, R15 ;  /* 0x0000000f282c7220 */ /* 0x000fc40000410000 */
        /* <DEDUP_REMOVED lines=26> */
.L_x_758:
[----:B------:R-:W-:Y:S01]  /*1e20*/  FMUL.FTZ R80, R47, R14 ;  /* 0x0000000e2f507220 */ /* 0x000fe20000410000 */
[----:B------:R-:W-:-:S03]  /*1e30*/  HADD2.F32 R89, -RZ, R55.H1_H1 ;  /* 0x30000037ff597230 */ /* 0x000fc60000004100 */
[----:B------:R-:W-:Y:S02]  /*1e40*/  FFMA.FTZ R83, R45, R80, R18 ;  /* 0x000000502d537223 */ /* 0x000fe40000010012 */
[----:B------:R-:W-:Y:S02]  /*1e50*/  FADD.FTZ R80, R19, R80 ;  /* 0x0000005013507221 */ /* 0x000fe40000010000 */
[----:B------:R-:W-:Y:S02]  /*1e60*/  FMUL.FTZ R19, R46, R15 ;  /* 0x0000000f2e137220 */ /* 0x000fe40000410000 */
[----:B------:R-:W-:Y:S02]  /*1e70*/  FADD.FTZ R82, -R12, R89 ;  /* 0x000000590c527221 */ /* 0x000fe40000010100 */
[----:B------:R-:W-:Y:S01]  /*1e80*/  FFMA.FTZ R18, R44, R19, R83 ;  /* 0x000000132c127223 */ /* 0x000fe20000010053 */
[----:B------:R-:W-:Y:S01]  /*1e90*/  HADD2.F32 R83, -RZ, R55.H0_H0 ;  /* 0x20000037ff537230 */ /* 0x000fe20000004100 */
[----:B------:R-:W-:-:S04]  /*1ea0*/  FADD.FTZ R19, R19, R80 ;  /* 0x0000005013137221 */ /* 0x000fc80000010000 */
[----:B------:R-:W-:Y:S01]  /*1eb0*/  FADD.FTZ R80, -R12, R83 ;  /* 0x000000530c507221 */ /* 0x000fe20000010100 */
[----:B------:R-:W-:-:S03]  /*1ec0*/  HADD2.F32 R83, -RZ, R52.H0_H0 ;  /* 0x20000034ff537230 */ /* 0x000fc60000004100 */
[-C--:B------:R-:W-:Y:S02]  /*1ed0*/  FMUL.FTZ R89, R80, R13.reuse ;  /* 0x0000000d50597220 */ /* 0x080fe40000410000 */
[----:B------:R-:W-:Y:S01]  /*1ee0*/  FMUL.FTZ R80, R82, R13 ;  /* 0x0000000d52507220 */ /* 0x000fe20000410000 */
        /* <DEDUP_REMOVED lines=20> */
.L_x_759:
        /* <DEDUP_REMOVED lines=121> */
.L_x_761:
[----:B------:R-:W-:Y:S05]  /*27c0*/  BSYNC B0 ;  /* 0x0000000000007941 */ /* 0x000fea0003800000 */
.L_x_760:
        /* <DEDUP_REMOVED lines=160> */
.L_x_763:
[----:B------:R-:W-:Y:S05]  /*31d0*/  BSYNC B0 ;  /* 0x0000000000007941 */ /* 0x000fea0003800000 */
.L_x_762:
        /* <DEDUP_REMOVED lines=16> */
.L_x_765:
[----:B------:R-:W-:Y:S05]  /*32e0*/  BSYNC B0 ;  /* 0x0000000000007941 */ /* 0x000fea0003800000 */
.L_x_764:
        /* <DEDUP_REMOVED lines=28> */
.L_x_768:
[----:B------:R-:W2:Y:S01]  /*34b0*/  LDG.E.STRONG.GPU R22, [R20.64] ;  /* 0x0000000614167981 */ /* 0x000ea2000c1ef900 */
[----:B------:R-:W-:Y:S01]  /*34c0*/  YIELD ;  /* 0x0000000000007946 */ /* 0x000fe20003800000 */
[----:B--2---:R-:W-:Y:S01]  /*34d0*/  ISETP.NE.AND P0, PT, R22, R25, PT ;  /* 0x000000191600720c */ /* 0x004fe20003f05270 */
[----:B------:R-:W-:-:S12]  /*34e0*/  CCTL.IVALL ;  /* 0x00000000ff00798f */ /* 0x000fd80002000000 */
[----:B------:R-:W-:Y:S05]  /*34f0*/  @P0 BRA `(.L_x_768) ;  /* 0xffffffb000000947 */ /* 0x000fea000383ffff */
.L_x_767:
        /* <DEDUP_REMOVED lines=17> */
.L_x_772:
        /* <DEDUP_REMOVED lines=115> */
.L_x_771:
        /* <DEDUP_REMOVED lines=61> */
.L_x_773:
[----:B------:R-:W-:-:S13]  /*4110*/  ISETP.NE.OR P0, PT, R29, RZ, P0 ;  /* 0x000000ff1d00720c */ /* 0x000fda0000705670 */
[----:B------:R-:W-:Y:S05]  /*4120*/  @!P0 BRA `(.L_x_769) ;  /* 0x000001f000008947 */ /* 0x000fea0003800000 */
.L_x_770:
        /* <DEDUP_REMOVED lines=31> */
.L_x_769:
        /* <DEDUP_REMOVED lines=12> */
.L_x_775:
[----:B------:R-:W-:Y:S05]  /*43e0*/  BSYNC B0 ;  /* 0x0000000000007941 */ /* 0x000fea0003800000 */
.L_x_774:
        /* <DEDUP_REMOVED lines=16> */
.L_x_766:
[----:B------:R2:W-:Y:S01]  /*44f0*/  @!P2 STS.64 [0xc0], R18 ;  /* 0x0000c012ff00a388 */ /* 0x0005e20000000a00 */
[----:B-1----:R-:W-:-:S03]  /*4500*/  HADD2.F32 R25, -RZ, R66.H0_H0 ;  /* 0x20000042ff197230 */ /* 0x002fc60000004100 */
[----:B------:R-:W-:Y:S01]  /*4510*/  BAR.SYNC.DEFER_BLOCKING 0x0 ;  /* 0x0000000000007b1d */ /* 0x000fe20000010000 */
[----:B------:R-:W-:Y:S01]  /*4520*/  HADD2.F32 R27, -RZ, R66.H1_H1 ;  /* 0x30000042ff1b7230 */ /* 0x000fe20000004100 */
[----:B------:R-:W-:Y:S02]  /*4530*/  ISETP.GE.U32.AND P0, PT, R75, c[0x0][0x1e0], PT ;  /* 0x000078004b007a0c */ /* 0x000fe40003f06070 */
[----:B------:R-:W-:Y:S02]  /*4540*/  ISETP.GE.U32.AND P2, PT, R74, c[0x0][0x1e0], PT ;  /* 0x000078004a007a0c */ /* 0x000fe40003f46070 */
[----:B------:R-:W-:Y:S01]  /*4550*/  FADD.FTZ R24, -R12, R27 ;  /* 0x0000001b0c187221 */ /* 0x000fe20000010100 */
[----:B------:R-:W-:Y:S01]  /*4560*/  ISETP.GE.AND.EX P0, PT, R48, c[0x0][0x1e4], PT, P0 ;  /* 0x0000790030007a0c */ /* 0x000fe20003f06300 */
[--C-:B0-2---:R-:W-:Y:S02]  /*4570*/  HADD2.F32 R19, -RZ, R65.reuse.H0_H0 ;  /* 0x20000041ff137230 */ /* 0x105fe40000004100 */
[----:B------:R-:W-:Y:S01]  /*4580*/  HADD2.F32 R18, -RZ, R65.H1_H1 ;  /* 0x30000041ff127230 */ /* 0x000fe20000004100 */
[----:B------:R-:W-:Y:S01]  /*4590*/  FMUL.FTZ R32, R24, R13 ;  /* 0x0000000d18207220 */ /* 0x000fe20000410000 */
[----:B------:R-:W0:Y:S02]  /*45a0*/  LDS.64 R20, [0xc0] ;  /* 0x0000c000ff147984 */ /* 0x000e240000000a00 */
[----:B0-----:R-:W-:-:S02]  /*45b0*/  FMUL.FTZ R22, R20, c[0x0][0x20c] ;  /* 0x0000830014167a20 */ /* 0x001fc40000410000 */
[----:B------:R-:W-:Y:S02]  /*45c0*/  FADD.FTZ R20, -R12, R25 ;  /* 0x000000190c147221 */ /* 0x000fe40000010100 */
[----:B------:R-:W-:Y:S02]  /*45d0*/  FMUL.FTZ R23, R21, c[0x0][0x20c] ;  /* 0x0000830015177a20 */ /* 0x000fe40000410000 */
        /* <DEDUP_REMOVED lines=20> */
.L_x_776:
        /* <DEDUP_REMOVED lines=15> */
[----:B------:R-:W-:Y:S02]  /*4810*/  F2FP.PACK_AB R19, R24, R25 ;  /* 0x000000191813723e */ /* 0x000fe400000000ff */
[----:B------:R-:W-:-:S05]  /*4820*/  LEA.HI.X R21, R18, c[0x0][0x164], R21, 0x1, P3 ;  /* 0x0000590012157a11 */ /* 0x000fca00018f0c15 */
[----:B------:R0:W-:Y:S02]  /*4830*/  STG.E [R20.64], R19 ;  /* 0x0000001314007986 */ /* 0x0001e4000c101906 */
.L_x_778:
[----:B------:R-:W-:Y:S05]  /*4840*/  BSYNC B0 ;  /* 0x0000000000007941 */ /* 0x000fea0003800000 */
.L_x_777:
[--C-:B0-----:R-:W-:Y:S01]  /*4850*/  HADD2.F32 R21, -RZ, R67.reuse.H0_H0 ;  /* 0x20000043ff157230 */ /* 0x101fe20000004100 */
[----:B------:R-:W-:Y:S01]  /*4860*/  ISETP.GE.AND.EX P2, PT, R6, c[0x0][0x1e4], PT, P2 ;  /* 0x0000790006007a0c */ /* 0x000fe20003f46320 */
[----:B------:R-:W-:Y:S01]  /*4870*/  HADD2.F32 R67, -RZ, R67.H1_H1 ;  /* 0x30000043ff437230 */ /* 0x000fe20000004100 */
[----:B------:R-:W-:Y:S01]  /*4880*/  ISETP.GT.U32.OR P0, PT, R78, 0x27f, P0 ;  /* 0x0000027f4e00780c */ /* 0x000fe20000704470 */
[--C-:B------:R-:W-:Y:S01]  /*4890*/  HADD2.F32 R19, -RZ, R64.reuse.H0_H0 ;  /* 0x20000040ff137230 */ /* 0x100fe20000004100 */
[C---:B------:R-:W-:Y:S01]  /*48a0*/  FADD.FTZ R18, -R12.reuse, R21 ;  /* 0x000000150c127221 */ /* 0x040fe20000010100 */
[----:B------:R-:W-:Y:S01]  /*48b0*/  HADD2.F32 R64, -RZ, R64.H1_H1 ;  /* 0x30000040ff407230 */ /* 0x000fe20000004100 */
[----:B------:R-:W-:Y:S01]  /*48c0*/  FADD.FTZ R20, -R12, R67 ;  /* 0x000000430c147221 */ /* 0x000fe20000010100 */
[----:B------:R-:W-:Y:S01]  /*48d0*/  HADD2.F32 R35, -RZ, R62.H0_H0 ;  /* 0x2000003eff237230 */ /* 0x000fe20000004100 */
        /* <DEDUP_REMOVED lines=21> */
.L_x_779:
        /* <DEDUP_REMOVED lines=16> */
[----:B------:R-:W-:-:S05]  /*4b30*/  F2FP.PACK_AB R19, R24, R25 ;  /* 0x000000191813723e */ /* 0x000fca00000000ff */
[----:B------:R0:W-:Y:S02]  /*4b40*/  STG.E [R20.64], R19 ;  /* 0x0000001314007986 */ /* 0x0001e4000c101906 */
.L_x_781:
[----:B------:R-:W-:Y:S05]  /*4b50*/  BSYNC B0 ;  /* 0x0000000000007941 */ /* 0x000fea0003800000 */
.L_x_780:
[----:B0-----:R-:W-:Y:S01]  /*4b60*/  HADD2.F32 R21, -RZ, R62.H1_H1 ;  /* 0x3000003eff157230 */ /* 0x001fe20000004100 */
[----:B------:R-:W-:Y:S01]  /*4b70*/  FADD.FTZ R20, -R12, R35 ;  /* 0x000000230c147221 */ /* 0x000fe20000010100 */
[----:B------:R-:W-:Y:S01]  /*4b80*/  HADD2.F32 R25, -RZ, R63.H0_H0 ;  /* 0x2000003fff197230 */ /* 0x000fe20000004100 */
[----:B------:R-:W-:Y:S01]  /*4b90*/  ISETP.GT.U32.OR P2, PT, R78, 0x27f, P2 ;  /* 0x0000027f4e00780c */ /* 0x000fe20001744470 */
[--C-:B------:R-:W-:Y:S01]  /*4ba0*/  HADD2.F32 R19, -RZ, R61.reuse.H0_H0 ;  /* 0x2000003dff137230 */ /* 0x100fe20000004100 */
[----:B------:R-:W-:Y:S01]  /*4bb0*/  FADD.FTZ R24, -R12, R21 ;  /* 0x000000150c187221 */ /* 0x000fe20000010100 */
[----:B------:R-:W-:Y:S01]  /*4bc0*/  HADD2.F32 R18, -RZ, R61.H1_H1 ;  /* 0x3000003dff127230 */ /* 0x000fe20000004100 */
[-C--:B------:R-:W-:Y:S01]  /*4bd0*/  FMUL.FTZ R33, R20, R13.reuse ;  /* 0x0000000d14217220 */ /* 0x080fe20000410000 */
[----:B------:R-:W-:Y:S01]  /*4be0*/  HADD2.F32 R63, -RZ, R63.H1_H1 ;  /* 0x3000003fff3f7230 */ /* 0x000fe20000004100 */
        /* <DEDUP_REMOVED lines=20> */
.L_x_782:
        /* <DEDUP_REMOVED lines=15> */
[----:B------:R-:W-:Y:S02]  /*4e20*/  F2FP.PACK_AB R19, R6, R27 ;  /* 0x0000001b0613723e */ /* 0x000fe400000000ff */
[----:B------:R-:W-:-:S05]  /*4e30*/  LEA.HI.X R21, R18, c[0x0][0x164], R21, 0x1, P0 ;  /* 0x0000590012157a11 */ /* 0x000fca00000f0c15 */
[----:B------:R0:W-:Y:S04]  /*4e40*/  STG.E [R20.64], R19 ;  /* 0x0000001314007986 */ /* 0x0001e8000c101906 */
.L_x_784:
[----:B------:R-:W-:Y:S05]  /*4e50*/  BSYNC B0 ;  /* 0x0000000000007941 */ /* 0x000fea0003800000 */
.L_x_783:
[----:B------:R-:W-:Y:S01]  /*4e60*/  ISETP.GE.U32.AND P6, PT, R73, c[0x0][0x1e0], PT ;  /* 0x0000780049007a0c */ /* 0x000fe20003fc6070 */
[--C-:B0-----:R-:W-:Y:S01]  /*4e70*/  HADD2.F32 R19, -RZ, R58.reuse.H0_H0 ;  /* 0x2000003aff137230 */ /* 0x101fe20000004100 */
[----:B------:R-:W-:Y:S01]  /*4e80*/  ISETP.GE.U32.AND P0, PT, R72, c[0x0][0x1e0], PT ;  /* 0x0000780048007a0c */ /* 0x000fe20003f06070 */
[--C-:B------:R-:W-:Y:S01]  /*4e90*/  HADD2.F32 R27, -RZ, R59.reuse.H0_H0 ;  /* 0x2000003bff1b7230 */ /* 0x100fe20000004100 */
[----:B------:R-:W-:Y:S01]  /*4ea0*/  ISETP.GE.U32.AND P2, PT, R71, c[0x0][0x1e0], PT ;  /* 0x0000780047007a0c */ /* 0x000fe20003f46070 */
[----:B------:R-:W-:Y:S01]  /*4eb0*/  HADD2.F32 R21, -RZ, R58.H1_H1 ;  /* 0x3000003aff157230 */ /* 0x000fe20000004100 */
[----:B------:R-:W-:Y:S01]  /*4ec0*/  ISETP.GE.U32.AND P3, PT, R70, c[0x0][0x1e0], PT ;  /* 0x0000780046007a0c */ /* 0x000fe20003f66070 */
[----:B------:R-:W-:Y:S01]  /*4ed0*/  HADD2.F32 R59, -RZ, R59.H1_H1 ;  /* 0x3000003bff3b7230 */ /* 0x000fe20000004100 */
[----:B------:R-:W-:Y:S01]  /*4ee0*/  ISETP.GE.U32.AND P4, PT, R69, c[0x0][0x1e0], PT ;  /* 0x0000780045007a0c */ /* 0x000fe20003f86070 */
[--C-:B------:R-:W-:Y:S01]  /*4ef0*/  HADD2.F32 R29, -RZ, R54.reuse.H0_H0 ;  /* 0x20000036ff1d7230 */ /* 0x100fe20000004100 */
[C---:B------:R-:W-:Y:S01]  /*4f00*/  FADD.FTZ R18, -R12.reuse, R25 ;  /* 0x000000190c127221 */ /* 0x040fe20000010100 */
[----:B------:R-:W-:Y:S01]  /*4f10*/  HADD2.F32 R31, -RZ, R54.H1_H1 ;  /* 0x30000036ff1f7230 */ /* 0x000fe20000004100 */
[----:B------:R-:W-:Y:S01]  /*4f20*/  FADD.FTZ R30, -R12, R63 ;  /* 0x0000003f0c1e7221 */ /* 0x000fe20000010100 */
[--C-:B------:R-:W-:Y:S01]  /*4f30*/  HADD2.F32 R33, -RZ, R55.reuse.H0_H0 ;  /* 0x20000037ff217230 */ /* 0x100fe20000004100 */
[----:B------:R-:W-:Y:S01]  /*4f40*/  ISETP.GE.AND.EX P6, PT, R7, c[0x0][0x1e4], PT, P6 ;  /* 0x0000790007007a0c */ /* 0x000fe20003fc6360 */
[----:B------:R-:W-:Y:S01]  /*4f50*/  HADD2.F32 R55, -RZ, R55.H1_H1 ;  /* 0x30000037ff377230 */ /* 0x000fe20000004100 */
[----:B------:R-:W-:Y:S01]  /*4f60*/  ISETP.GE.AND.EX P0, PT, R8, c[0x0][0x1e4], PT, P0 ;  /* 0x0000790008007a0c */ /* 0x000fe20003f06300 */
[C---:B------:R-:W-:Y:S01]  /*4f70*/  FADD.FTZ R34, -R12.reuse, R19 ;  /* 0x000000130c227221 */ /* 0x040fe20000010100 */
[----:B------:R-:W-:Y:S01]  /*4f80*/  ISETP.GE.AND.EX P2, PT, R9, c[0x0][0x1e4], PT, P2 ;  /* 0x0000790009007a0c */ /* 0x000fe20003f46320 */
[----:B------:R-:W-:Y:S01]  /*4f90*/  FADD.FTZ R32, -R12, R21 ;  /* 0x000000150c207221 */ /* 0x000fe20000010100 */
[----:B------:R-:W-:Y:S01]  /*4fa0*/  ISETP.GE.AND.EX P3, PT, R10, c[0x0][0x1e4], PT, P3 ;  /* 0x000079000a007a0c */ /* 0x000fe20003f66330 */
[C---:B------:R-:W-:Y:S01]  /*4fb0*/  FADD.FTZ R26, -R12.reuse, R27 ;  /* 0x0000001b0c1a7221 */ /* 0x040fe20000010100 */
[----:B------:R-:W-:Y:S01]  /*4fc0*/  ISETP.GE.AND.EX P4, PT, R11, c[0x0][0x1e4], PT, P4 ;  /* 0x000079000b007a0c */ /* 0x000fe20003f86340 */
[C---:B------:R-:W-:Y:S01]  /*4fd0*/  FADD.FTZ R28, -R12.reuse, R59 ;  /* 0x0000003b0c1c7221 */ /* 0x040fe20000010100 */
[--C-:B------:R-:W-:Y:S01]  /*4fe0*/  HADD2.F32 R19, -RZ, R60.reuse.H0_H0 ;  /* 0x2000003cff137230 */ /* 0x100fe20000004100 */
[----:B------:R-:W-:Y:S01]  /*4ff0*/  FADD.FTZ R20, -R12, R29 ;  /* 0x0000001d0c147221 */ /* 0x000fe20000010100 */
[----:B------:R-:W-:Y:S01]  /*5000*/  ISETP.GT.U32.OR P6, PT, R78, 0x27f, P6 ;  /* 0x0000027f4e00780c */ /* 0x000fe200037c4470 */
[----:B------:R-:W-:Y:S01]  /*5010*/  FADD.FTZ R24, -R12, R31 ;  /* 0x0000001f0c187221 */ /* 0x000fe20000010100 */
[----:B------:R-:W-:Y:S01]  /*5020*/  ISETP.GT.U32.OR P0, PT, R78, 0x27f, P0 ;  /* 0x0000027f4e00780c */ /* 0x000fe20000704470 */
[----:B------:R-:W-:Y:S01]  /*5030*/  FADD.FTZ R6, -R12, R33 ;  /* 0x000000210c067221 */ /* 0x000fe20000010100 */
[----:B------:R-:W-:Y:S01]  /*5040*/  ISETP.GT.U32.OR P2, PT, R78, 0x27f, P2 ;  /* 0x0000027f4e00780c */ /* 0x000fe20001744470 */
[----:B------:R-:W-:Y:S01]  /*5050*/  FADD.FTZ R12, -R12, R55 ;  /* 0x000000370c0c7221 */ /* 0x000fe20000010100 */
[C---:B------:R-:W-:Y:S01]  /*5060*/  ISETP.GT.U32.OR P3, PT, R78.reuse, 0x27f, P3 ;  /* 0x0000027f4e00780c */ /* 0x040fe20001f64470 */
[----:B------:R-:W-:Y:S01]  /*5070*/  HADD2.F32 R60, -RZ, R60.H1_H1 ;  /* 0x3000003cff3c7230 */ /* 0x000fe20000004100 */
[----:B------:R-:W-:Y:S01]  /*5080*/  ISETP.GT.U32.OR P4, PT, R78, 0x27f, P4 ;  /* 0x0000027f4e00780c */ /* 0x000fe20002784470 */
        /* <DEDUP_REMOVED lines=21> */
.L_x_785:
        /* <DEDUP_REMOVED lines=18> */
.L_x_787:
[----:B------:R-:W-:Y:S05]  /*5300*/  BSYNC B0 ;  /* 0x0000000000007941 */ /* 0x000fea0003800000 */
.L_x_786:
[--C-:B0-----:R-:W-:Y:S01]  /*5310*/  HADD2.F32 R7, -RZ, R57.reuse.H0_H0 ;  /* 0x20000039ff077230 */ /* 0x101fe20000004100 */
[-C--:B------:R-:W-:Y:S01]  /*5320*/  FMUL.FTZ R33, R34, R13.reuse ;  /* 0x0000000d22217220 */ /* 0x080fe20000410000 */
[----:B------:R-:W-:Y:S01]  /*5330*/  HADD2.F32 R18, -RZ, R57.H1_H1 ;  /* 0x30000039ff127230 */ /* 0x000fe20000004100 */
        /* <DEDUP_REMOVED lines=20> */
.L_x_788:
        /* <DEDUP_REMOVED lines=15> */
[----:B------:R-:W-:Y:S02]  /*5570*/  F2FP.PACK_AB R7, R7, R8 ;  /* 0x000000080707723e */ /* 0x000fe400000000ff */
[----:B------:R-:W-:-:S05]  /*5580*/  LEA.HI.X R31, R18, c[0x0][0x164], R25, 0x1, P0 ;  /* 0x00005900121f7a11 */ /* 0x000fca00000f0c19 */
[----:B------:R0:W-:Y:S04]  /*5590*/  STG.E [R30.64], R7 ;  /* 0x000000071e007986 */ /* 0x0001e8000c101906 */
.L_x_790:
[----:B------:R-:W-:Y:S05]  /*55a0*/  BSYNC B0 ;  /* 0x0000000000007941 */ /* 0x000fea0003800000 */
.L_x_789:
        /* <DEDUP_REMOVED lines=23> */
.L_x_791:
        /* <DEDUP_REMOVED lines=18> */
.L_x_793:
[----:B------:R-:W-:Y:S05]  /*5840*/  BSYNC B0 ;  /* 0x0000000000007941 */ /* 0x000fea0003800000 */
.L_x_792:
        /* <DEDUP_REMOVED lines=23> */
.L_x_794:
        /* <DEDUP_REMOVED lines=18> */
.L_x_796:
[----:B------:R-:W-:Y:S05]  /*5ae0*/  BSYNC B0 ;  /* 0x0000000000007941 */ /* 0x000fea0003800000 */
.L_x_795:
        /* <DEDUP_REMOVED lines=23> */
.L_x_797:
        /* <DEDUP_REMOVED lines=15> */
[----:B------:R-:W-:-:S05]  /*5d50*/  F2FP.PACK_AB R9, R22, R9 ;  /* 0x000000091609723e */ /* 0x000fca00000000ff */
[----:B------:R0:W-:Y:S02]  /*5d60*/  STG.E [R6.64], R9 ;  /* 0x0000000906007986 */ /* 0x0001e4000c101906 */
.L_x_799:
[----:B------:R-:W-:Y:S05]  /*5d70*/  BSYNC B0 ;  /* 0x0000000000007941 */ /* 0x000fea0003800000 */
.L_x_798:
[----:B------:R-:W-:Y:S02]  /*5d80*/  IADD3 R77, R77, c[0x0][0x10], RZ ;  /* 0x000004004d4d7a10 */ /* 0x000fe40007ffe0ff */
[----:B------:R-:W-:Y:S02]  /*5d90*/  IADD3 R68, R68, 0x1, RZ ;  /* 0x0000000144447810 */ /* 0x000fe40007ffe0ff */
[----:B------:R-:W-:-:S13]  /*5da0*/  ISETP.GE.AND P0, PT, R77, UR4, PT ;  /* 0x000000044d007c0c */ /* 0x000fda000bf06270 */
[----:B------:R-:W-:Y:S01]  /*5db0*/  @P0 CALL.REL.NOINC `(.L_x_749) ;  /* 0x0000001000000944 */ /* 0x000fe20003c00000 */
[----:B------:R-:W-:Y:S05]  /*5dc0*/  BRA `(.L_x_800) ;  /* 0xffffa52000007947 */ /* 0x000fea000383ffff */
.L_x_749:
        /* <DEDUP_REMOVED lines=18> */
.L_x_802:
[----:B------:R-:W-:Y:S05]  /*5ef0*/  BSYNC B0 ;  /* 0x0000000000007941 */ /* 0x000fea0003800000 */
.L_x_801:
        /* <DEDUP_REMOVED lines=11> */
.L_x_804:
[----:B------:R-:W2:Y:S01]  /*5fb0*/  LDG.E.STRONG.GPU R5, [R2.64] ;  /* 0x0000000602057981 */ /* 0x000ea2000c1ef900 */
[----:B------:R-:W-:Y:S01]  /*5fc0*/  YIELD ;  /* 0x0000000000007946 */ /* 0x000fe20003800000 */
[----:B--2---:R-:W-:Y:S01]  /*5fd0*/  ISETP.NE.AND P0, PT, R5, R0, PT ;  /* 0x000000000500720c */ /* 0x004fe20003f05270 */
[----:B------:R-:W-:-:S12]  /*5fe0*/  CCTL.IVALL ;  /* 0x00000000ff00798f */ /* 0x000fd80002000000 */
[----:B------:R-:W-:Y:S05]  /*5ff0*/  @P0 BRA `(.L_x_804) ;  /* 0xffffffb000000947 */ /* 0x000fea000383ffff */
.L_x_803:
        /* <DEDUP_REMOVED lines=25> */
.L_x_805:
        /* <DEDUP_REMOVED lines=23> */
.L_x_806:
        /* <DEDUP_REMOVED lines=16> */
.L_x_3274:


//--------------------- .text._Z35group_norm_nhwc_bwd_one_pass_kernelI11Fp16IOFp32WLi512ELi40ELi640EEv26Group_norm_nhwc_bwd_params --------------------------
	.section	.text._Z35group_norm_nhwc_bwd_one_pass_kernelI11Fp16IOFp32WLi512ELi40ELi640EEv26Group_norm_nhwc_bwd_params,"ax",@progbits
	.sectioninfo	@"SHI_REGISTERS=96"
	.align	128
        .global         _Z35group_norm_nhwc_bwd_one_pass_kernelI11Fp16IOFp32WLi512ELi40ELi640EEv26Group_norm_nhwc_bwd_params
        .type           _Z35group_norm_nhwc_bwd_one_pass_kernelI11Fp16IOFp32WLi512ELi40ELi640EEv26Group_norm_nhwc_bwd_params,@function
        .size           _Z35group_norm_nhwc_bwd_one_pass_kernelI11Fp16IOFp32WLi512ELi40ELi640EEv26Group_norm_nhwc_bwd_params,(.L_x_3275 - _Z35group_norm_nhwc_bwd_one_pass_kernelI11Fp16IOFp32WLi512ELi40ELi640EEv26Group_norm_nhwc_bwd_params)
        .other          _Z35group_norm_nhwc_bwd_one_pass_kernelI11Fp16IOFp32WLi512ELi40ELi640EEv26Group_norm_nhwc_bwd_params,@"STO_CUDA_ENTRY STV_DEFAULT"
_Z35group_norm_nhwc_bwd_one_pass_kernelI11Fp16IOFp32WLi512ELi40ELi640EEv26Group_norm_nhwc_bwd_params:
.text._Z35group_norm_nhwc_bwd_one_pass_kernelI11Fp16IOFp32WLi512ELi40ELi640EEv26Group_norm_nhwc_bwd_params:
        /* <DEDUP_REMOVED lines=55> */
.L_x_890:
[----:B------:R-:W-:Y:S01]  /*0370*/  IABS R6, c[0x0][0x1f0] ;  /* 0x00007c0000067a13 */ /* 0x000fe20000000000 */
[----:B------:R-:W-:Y:S01]  /*0380*/  ULDC UR4, c[0x0][0x1f0] ;  /* 0x00007c0000047ab9 */ /* 0x000fe20000000800 */
[----:B------:R-:W-:Y:S01]  /*0390*/  IABS R8, UR7 ;  /* 0x0000000700087c13 */ /* 0x000fe20008000000 */
[----:B------:R-:W-:Y:S01]  /*03a0*/  ULOP3.LUT UR4, UR7, UR4, URZ, 0x3c, !UPT ;  /* 0x0000000407047292 */ /* 0x000fe2000f8e3c3f */
[----:B0-----:R-:W0:Y:S01]  /*03b0*/  I2F.RP R3, R6 ;  /* 0x0000000600037306 */ /* 0x001e220000209400 */
[----:B------:R-:W-:Y:S01]  /*03c0*/  ISETP.LE.AND P3, PT, RZ, UR7, PT ;  /* 0x00000007ff007c0c */ /* 0x000fe2000bf63270 */
[----:B------:R-:W-:Y:S01]  /*03d0*/  CS2R R54, SRZ ;  /* 0x0000000000367805 */ /* 0x000fe2000001ff00 */
[----:B------:R-:W-:Y:S02]  /*03e0*/  SHF.R.S32.HI R78, RZ, 0x1f, R75 ;  /* 0x0000001fff4e7819 */ /* 0x000fe4000001144b */
        /* <DEDUP_REMOVED lines=9> */
[----:B------:R-:W-:Y:S02]  /*0480*/  MOV R40, RZ ;  /* 0x000000ff00287202 */ /* 0x000fe40000000f00 */
        /* <DEDUP_REMOVED lines=87> */
[----:B------:R-:W-:Y:S02]  /*0a00*/  @!P3 IADD3 R10, P6, R14, c[0x0][0x180], RZ ;  /* 0x000060000e0aba10 */ /* 0x000fe40007fde0ff */
        /* <DEDUP_REMOVED lines=41> */
[C---:B0-----:R-:W-:Y:S01]  /*0ca0*/  @!P2 IADD3 R6, P6, R5.reuse, c[0x0][0x180], RZ ;  /* 0x000060000506aa10 */ /* 0x041fe20007fde0ff */
        /* <DEDUP_REMOVED lines=24> */
[----:B------:R-:W-:Y:S02]  /*0e30*/  ISETP.GE.U32.AND P0, PT, R67, c[0x0][0x1e0], PT ;  /* 0x0000780043007a0c */ /* 0x000fe40003f06070 */
[----:B------:R-:W-:Y:S02]  /*0e40*/  SHF.R.S32.HI R89, RZ, 0x1f, R67 ;  /* 0x0000001fff597819 */ /* 0x000fe40000011443 */
[----:B------:R-:W-:Y:S01]  /*0e50*/  @!P4 SHF.L.U64.HI R22, R12, 0x1, R5 ;  /* 0x000000010c16c819 */ /* 0x000fe20000010205 */
[----:B------:R-:W-:Y:S01]  /*0e60*/  @!P5 IMAD.WIDE.U32 R14, R71, c[0x0][0x1d8], R14 ;  /* 0x00007600470eda25 */ /* 0x000fe200078e000e */
[----:B------:R-:W-:Y:S02]  /*0e70*/  MOV R5, RZ ;  /* 0x000000ff00057202 */ /* 0x000fe40000000f00 */
[----:B------:R-:W-:Y:S01]  /*0e80*/  ISETP.GE.AND.EX P0, PT, R89, c[0x0][0x1e4], PT, P0 ;  /* 0x0000790059007a0c */ /* 0x000fe20003f06300 */
[----:B------:R-:W-:Y:S01]  /*0e90*/  @!P3 IMAD.WIDE.U32 R10, R69, c[0x0][0x1d8], R10 ;  /* 0x00007600450aba25 */ /* 0x000fe200078e000a */
[----:B------:R-:W-:-:S02]  /*0ea0*/  @!P5 IADD3 R29, R15, R29, RZ ;  /* 0x0000001d0f1dd210 */ /* 0x000fc40007ffe0ff */
[----:B------:R-:W-:Y:S01]  /*0eb0*/  ISETP.GT.U32.OR P0, PT, R0, 0x27f, P0 ;  /* 0x0000027f0000780c */ /* 0x000fe20000704470 */
[----:B------:R0:W5:Y:S01]  /*0ec0*/  @!P2 LDG.E R5, [R6.64] ;  /* 0x0000000e0605a981 */ /* 0x000162000c1e1900 */
[----:B------:R-:W-:Y:S01]  /*0ed0*/  @!P3 IADD3 R15, R11, R23, RZ ;  /* 0x000000170b0fb210 */ /* 0x000fe20007ffe0ff */
[----:B------:R-:W-:Y:S01]  /*0ee0*/  @!P6 IMAD R11, R91, c[0x0][0x1d8], RZ ;  /* 0x000076005b0bea24 */ /* 0x000fe200078e02ff */
[----:B------:R-:W-:Y:S01]  /*0ef0*/  CS2R R50, SRZ ;  /* 0x0000000000327805 */ /* 0x000fe2000001ff00 */
[----:B0-----:R-:W-:Y:S02]  /*0f00*/  @!P6 MOV R6, R16 ;  /* 0x000000100006e202 */ /* 0x001fe40000000f00 */
[----:B------:R-:W-:Y:S01]  /*0f10*/  @!P6 MOV R7, R19 ;  /* 0x000000130007e202 */ /* 0x000fe20000000f00 */
[----:B------:R-:W-:Y:S01]  /*0f20*/  @!P6 IMAD R11, R68, c[0x0][0x1dc], R11 ;  /* 0x00007700440bea24 */ /* 0x000fe200078e020b */
[----:B------:R-:W-:Y:S01]  /*0f30*/  @!P5 SHF.L.U32 R24, R14, 0x1, RZ ;  /* 0x000000010e18d819 */ /* 0x000fe200000006ff */
[----:B------:R0:W5:Y:S02]  /*0f40*/  @!P2 LDG.E R51, [R8.64] ;  /* 0x0000000e0833a981 */ /* 0x000164000c1e1900 */
[----:B------:R-:W-:Y:S01]  /*0f50*/  @!P6 IMAD.WIDE.U32 R6, R68, c[0x0][0x1d8], R6 ;  /* 0x000076004406ea25 */ /* 0x000fe200078e0006 */
[----:B------:R-:W-:-:S02]  /*0f60*/  @!P5 SHF.L.U64.HI R29, R14, 0x1, R29 ;  /* 0x000000010e1dd819 */ /* 0x000fc4000001021d */
[----:B------:R-:W-:Y:S02]  /*0f70*/  @!P4 SHF.L.U32 R27, R12, 0x1, RZ ;  /* 0x000000010c1bc819 */ /* 0x000fe400000006ff */
[----:B------:R-:W-:Y:S02]  /*0f80*/  @!P6 IADD3 R11, R7, R11, RZ ;  /* 0x0000000b070be210 */ /* 0x000fe40007ffe0ff */
[C---:B------:R-:W-:Y:S02]  /*0f90*/  @!P3 SHF.L.U32 R14, R10.reuse, 0x1, RZ ;  /* 0x000000010a0eb819 */ /* 0x040fe400000006ff */
[----:B------:R-:W-:Y:S01]  /*0fa0*/  @!P3 SHF.L.U64.HI R15, R10, 0x1, R15 ;  /* 0x000000010a0fb819 */ /* 0x000fe2000001020f */
[----:B------:R-:W-:Y:S01]  /*0fb0*/  @!P0 IMAD R10, R89, c[0x0][0x1d8], RZ ;  /* 0x00007600590a8a24 */ /* 0x000fe200078e02ff */
[----:B------:R-:W-:Y:S02]  /*0fc0*/  @!P0 MOV R12, R16 ;  /* 0x00000010000c8202 */ /* 0x000fe40000000f00 */
[----:B------:R-:W-:-:S02]  /*0fd0*/  @!P0 MOV R13, R19 ;  /* 0x00000013000d8202 */ /* 0x000fc40000000f00 */
[----:B0-----:R-:W-:Y:S02]  /*0fe0*/  @!P5 IADD3 R8, P2, R24, c[0x0][0x180], RZ ;  /* 0x000060001808da10 */ /* 0x001fe40007f5e0ff */
[C---:B------:R-:W-:Y:S02]  /*0ff0*/  @!P6 SHF.L.U32 R23, R6.reuse, 0x1, RZ ;  /* 0x000000010617e819 */ /* 0x040fe400000006ff */
[----:B------:R-:W-:Y:S01]  /*1000*/  @!P6 SHF.L.U64.HI R26, R6, 0x1, R11 ;  /* 0x00000001061ae819 */ /* 0x000fe2000001020b */
[----:B------:R-:W-:Y:S01]  /*1010*/  @!P0 IMAD R25, R67, c[0x0][0x1dc], R10 ;  /* 0x0000770043198a24 */ /* 0x000fe200078e020a */
[----:B------:R-:W-:Y:S01]  /*1020*/  CS2R R6, SRZ ;  /* 0x0000000000067805 */ /* 0x000fe2000001ff00 */
[----:B------:R-:W-:Y:S01]  /*1030*/  @!P5 IADD3.X R9, R29, c[0x0][0x184], RZ, P2, !PT ;  /* 0x000061001d09da10 */ /* 0x000fe200017fe4ff */
[----:B------:R-:W-:Y:S01]  /*1040*/  @!P0 IMAD.WIDE.U32 R12, R67, c[0x0][0x1d8], R12 ;  /* 0x00007600430c8a25 */ /* 0x000fe200078e000c */
[----:B------:R-:W-:-:S03]  /*1050*/  @!P5 IADD3 R10, P2, R24, c[0x0][0x178], RZ ;  /* 0x00005e00180ada10 */ /* 0x000fc60007f5e0ff */
        /* <DEDUP_REMOVED lines=10> */
[----:B------:R-:W-:Y:S01]  /*1100*/  CS2R R48, SRZ ;  /* 0x0000000000307805 */ /* 0x000fe2000001ff00 */
[----:B------:R-:W-:Y:S01]  /*1110*/  @!P4 IADD3.X R13, R22, c[0x0][0x17c], RZ, P5, !PT ;  /* 0x00005f00160dca10 */ /* 0x000fe20002ffe4ff */
[----:B------:R0:W5:Y:S01]  /*1120*/  @!P4 LDG.E R7, [R8.64] ;  /* 0x0000000e0807c981 */ /* 0x000162000c1e1900 */
[C---:B------:R-:W-:Y:S02]  /*1130*/  @!P3 IADD3.X R11, R15.reuse, c[0x0][0x184], RZ, P2, !PT ;  /* 0x000061000f0bba10 */ /* 0x040fe400017fe4ff */
[----:B------:R-:W-:Y:S01]  /*1140*/  @!P3 IADD3 R14, P2, R14, c[0x0][0x178], RZ ;  /* 0x00005e000e0eba10 */ /* 0x000fe20007f5e0ff */
[----:B------:R1:W5:Y:S03]  /*1150*/  @!P4 LDG.E R49, [R12.64] ;  /* 0x0000000e0c31c981 */ /* 0x000366000c1e1900 */
[----:B------:R-:W-:Y:S01]  /*1160*/  @!P3 IADD3.X R15, R15, c[0x0][0x17c], RZ, P2, !PT ;  /* 0x00005f000f0fba10 */ /* 0x000fe200017fe4ff */
[----:B0-----:R-:W-:Y:S01]  /*1170*/  CS2R R8, SRZ ;  /* 0x0000000000087805 */ /* 0x001fe2000001ff00 */
[----:B------:R-:W-:Y:S01]  /*1180*/  CS2R R46, SRZ ;  /* 0x00000000002e7805 */ /* 0x000fe2000001ff00 */
[----:B------:R-:W-:-:S02]  /*1190*/  UMOV UR12, 0x8 ;  /* 0x00000008000c7882 */ /* 0x000fc40000000000 */
[----:B------:R0:W5:Y:S01]  /*11a0*/  @!P3 LDG.E R48, [R14.64] ;  /* 0x0000000e0e30b981 */ /* 0x000162000c1e1900 */
[----:B-1----:R-:W-:-:S03]  /*11b0*/  @!P6 IADD3 R12, P2, R23, c[0x0][0x178], RZ ;  /* 0x00005e00170cea10 */ /* 0x002fc60007f5e0ff */
[----:B------:R1:W5:Y:S01]  /*11c0*/  @!P3 LDG.E R8, [R10.64] ;  /* 0x0000000e0a08b981 */ /* 0x000362000c1e1900 */
[----:B------:R-:W-:Y:S01]  /*11d0*/  @!P6 IADD3.X R13, R26, c[0x0][0x17c], RZ, P2, !PT ;  /* 0x00005f001a0dea10 */ /* 0x000fe200017fe4ff */
[----:B------:R-:W-:Y:S01]  /*11e0*/  ULDC.64 UR4, c[0x0][0x198] ;  /* 0x0000660000047ab9 */ /* 0x000fe20000000a00 */
[----:B------:R-:W-:Y:S01]  /*11f0*/  @P1 IADD3 R22, P2, R21, c[0x0][0x180], RZ ;  /* 0x0000600015161a10 */ /* 0x000fe20007f5e0ff */
[----:B------:R-:W-:Y:S02]  /*1200*/  UIMAD.WIDE UR4, UR7, UR12, UR4 ;  /* 0x0000000c070472a5 */ /* 0x000fe4000f8e0204 */
[----:B------:R2:W5:Y:S01]  /*1210*/  @!P6 LDG.E R47, [R12.64] ;  /* 0x0000000e0c2fe981 */ /* 0x000562000c1e1900 */
[----:B-1----:R-:W-:-:S04]  /*1220*/  @!P6 IADD3 R10, P4, R23, c[0x0][0x180], RZ ;  /* 0x00006000170aea10 */ /* 0x002fc80007f9e0ff */
[----:B------:R-:W-:Y:S02]  /*1230*/  @!P6 IADD3.X R11, R26, c[0x0][0x184], RZ, P4, !PT ;  /* 0x000061001a0bea10 */ /* 0x000fe400027fe4ff */
[----:B--2---:R-:W-:Y:S02]  /*1240*/  @P1 IADD3 R12, P4, R21, c[0x0][0x178], RZ ;  /* 0x00005e00150c1a10 */ /* 0x004fe40007f9e0ff */
[C---:B------:R-:W-:Y:S01]  /*1250*/  @P1 IADD3.X R23, R20.reuse, c[0x0][0x184], RZ, P2, !PT ;  /* 0x0000610014171a10 */ /* 0x040fe200017fe4ff */
[----:B------:R1:W5:Y:S01]  /*1260*/  @!P6 LDG.E R9, [R10.64] ;  /* 0x0000000e0a09e981 */ /* 0x000362000c1e1900 */
[----:B------:R-:W-:Y:S02]  /*1270*/  @P1 IADD3.X R13, R20, c[0x0][0x17c], RZ, P4, !PT ;  /* 0x00005f00140d1a10 */ /* 0x000fe400027fe4ff */
[----:B------:R-:W-:Y:S02]  /*1280*/  MOV R20, UR4 ;  /* 0x0000000400147c02 */ /* 0x000fe40008000f00 */
[----:B------:R-:W-:-:S06]  /*1290*/  MOV R21, UR5 ;  /* 0x0000000500157c02 */ /* 0x000fcc0008000f00 */
[----:B------:R-:W2:Y:S01]  /*12a0*/  LDG.E.64 R20, [R20.64] ;  /* 0x0000000e14147981 */ /* 0x000ea2000c1e1b00 */
[----:B------:R-:W-:Y:S02]  /*12b0*/  @!P0 IADD3 R26, P3, R24, c[0x0][0x180], RZ ;  /* 0x00006000181a8a10 */ /* 0x000fe40007f7e0ff */
[----:B------:R-:W-:Y:S02]  /*12c0*/  SHF.R.S32.HI R82, RZ, 0x1f, R63 ;  /* 0x0000001fff527819 */ /* 0x000fe4000001143f */
[----:B------:R-:W-:Y:S02]  /*12d0*/  @!P0 IADD3.X R27, R25, c[0x0][0x184], RZ, P3, !PT ;  /* 0x00006100191b8a10 */ /* 0x000fe40001ffe4ff */
[----:B------:R-:W-:Y:S02]  /*12e0*/  ISETP.GE.U32.AND P3, PT, R63, c[0x0][0x1e0], PT ;  /* 0x000078003f007a0c */ /* 0x000fe40003f66070 */
[----:B------:R-:W-:Y:S02]  /*12f0*/  ISETP.GE.U32.AND P5, PT, R65, c[0x0][0x1e0], PT ;  /* 0x0000780041007a0c */ /* 0x000fe40003fa6070 */
[----:B------:R-:W-:-:S02]  /*1300*/  ISETP.GE.AND.EX P3, PT, R82, c[0x0][0x1e4], PT, P3 ;  /* 0x0000790052007a0c */ /* 0x000fc40003f66330 */
[----:B------:R-:W-:Y:S02]  /*1310*/  SHF.R.S32.HI R85, RZ, 0x1f, R65 ;  /* 0x0000001fff557819 */ /* 0x000fe40000011441 */
[----:B------:R-:W-:Y:S02]  /*1320*/  ISETP.GE.U32.AND P6, PT, R66, c[0x0][0x1e0], PT ;  /* 0x0000780042007a0c */ /* 0x000fe40003fc6070 */
[----:B------:R-:W-:Y:S02]  /*1330*/  ISETP.GE.U32.AND P4, PT, R64, c[0x0][0x1e0], PT ;  /* 0x0000780040007a0c */ /* 0x000fe40003f86070 */
[----:B------:R-:W-:Y:S02]  /*1340*/  SHF.R.S32.HI R86, RZ, 0x1f, R66 ;  /* 0x0000001fff567819 */ /* 0x000fe40000011442 */
[----:B------:R-:W-:Y:S02]  /*1350*/  SHF.R.S32.HI R84, RZ, 0x1f, R64 ;  /* 0x0000001fff547819 */ /* 0x000fe40000011440 */
[----:B------:R-:W-:-:S02]  /*1360*/  ISETP.GT.U32.OR P3, PT, R0, 0x27f, P3 ;  /* 0x0000027f0000780c */ /* 0x000fc40001f64470 */
[----:B------:R-:W-:Y:S02]  /*1370*/  ISETP.GE.AND.EX P5, PT, R85, c[0x0][0x1e4], PT, P5 ;  /* 0x0000790055007a0c */ /* 0x000fe40003fa6350 */
[----:B------:R-:W-:Y:S02]  /*1380*/  ISETP.GE.AND.EX P6, PT, R86, c[0x0][0x1e4], PT, P6 ;  /* 0x0000790056007a0c */ /* 0x000fe40003fc6360 */
[----:B------:R-:W-:Y:S02]  /*1390*/  ISETP.GE.AND.EX P4, PT, R84, c[0x0][0x1e4], PT, P4 ;  /* 0x0000790054007a0c */ /* 0x000fe40003f86340 */
[C---:B------:R-:W-:Y:S02]  /*13a0*/  ISETP.GT.U32.OR P5, PT, R0.reuse, 0x27f, P5 ;  /* 0x0000027f0000780c */ /* 0x040fe40002fa4470 */
[C---:B------:R-:W-:Y:S02]  /*13b0*/  ISETP.GT.U32.OR P6, PT, R0.reuse, 0x27f, P6 ;  /* 0x0000027f0000780c */ /* 0x040fe400037c4470 */
[----:B------:R-:W-:Y:S01]  /*13c0*/  ISETP.GT.U32.OR P4, PT, R0, 0x27f, P4 ;  /* 0x0000027f0000780c */ /* 0x000fe20002784470 */
[----:B0-----:R-:W-:Y:S01]  /*13d0*/  @!P3 IMAD R14, R82, c[0x0][0x1d8], RZ ;  /* 0x00007600520eba24 */ /* 0x001fe200078e02ff */
[----:B------:R-:W-:-:S02]  /*13e0*/  @!P0 IADD3 R24, P2, R24, c[0x0][0x178], RZ ;  /* 0x00005e0018188a10 */ /* 0x000fc40007f5e0ff */
[----:B------:R-:W-:Y:S01]  /*13f0*/  SHF.R.S32.HI R81, RZ, 0x1f, R62 ;  /* 0x0000001fff517819 */ /* 0x000fe2000001143e */
[----:B------:R-:W-:Y:S01]  /*1400*/  @!P3 IMAD R29, R63, c[0x0][0x1dc], R14 ;  /* 0x000077003f1dba24 */ /* 0x000fe200078e020e */
[----:B------:R-:W-:Y:S02]  /*1410*/  @!P0 IADD3.X R25, R25, c[0x0][0x17c], RZ, P2, !PT ;  /* 0x00005f0019198a10 */ /* 0x000fe400017fe4ff */
[----:B------:R-:W-:Y:S01]  /*1420*/  ISETP.GE.U32.AND P2, PT, R62, c[0x0][0x1e0], PT ;  /* 0x000078003e007a0c */ /* 0x000fe20003f46070 */
[----:B-1----:R-:W-:Y:S01]  /*1430*/  @!P5 IMAD R10, R85, c[0x0][0x1d8], RZ ;  /* 0x00007600550ada24 */ /* 0x002fe200078e02ff */
        /* <DEDUP_REMOVED lines=37> */
[----:B0-----:R-:W-:Y:S02]  /*1690*/  @!P6 IADD3 R24, P0, R11, c[0x0][0x180], RZ ;  /* 0x000060000b18ea10 */ /* 0x001fe40007f1e0ff */
[----:B------:R-:W-:Y:S01]  /*16a0*/  @!P2 IADD3 R31, R15, R31, RZ ;  /* 0x0000001f0f1fa210 */ /* 0x000fe20007ffe0ff */
[----:B------:R-:W-:Y:S01]  /*16b0*/  CS2R R56, SRZ ;  /* 0x0000000000387805 */ /* 0x000fe2000001ff00 */
[C---:B------:R-:W-:Y:S02]  /*16c0*/  @!P4 SHF.L.U32 R34, R32.reuse, 0x1, RZ ;  /* 0x000000012022c819 */ /* 0x040fe400000006ff */
[----:B------:R-:W-:Y:S02]  /*16d0*/  @!P4 SHF.L.U64.HI R32, R32, 0x1, R33 ;  /* 0x000000012020c819 */ /* 0x000fe40000010221 */
[C---:B------:R-:W-:Y:S01]  /*16e0*/  @!P2 SHF.L.U32 R33, R14.reuse, 0x1, RZ ;  /* 0x000000010e21a819 */ /* 0x040fe200000006ff */
[----:B------:R0:W3:Y:S01]  /*16f0*/  @P1 LDG.E R57, [R22.64] ;  /* 0x0000000e16391981 */ /* 0x0000e2000c1e1900 */
[----:B------:R-:W-:-:S02]  /*1700*/  @!P2 SHF.L.U64.HI R31, R14, 0x1, R31 ;  /* 0x000000010e1fa819 */ /* 0x000fc4000001021f */
[----:B------:R-:W-:Y:S01]  /*1710*/  @!P6 IADD3.X R25, R37, c[0x0][0x184], RZ, P0, !PT ;  /* 0x000061002519ea10 */ /* 0x000fe200007fe4ff */
[----:B------:R4:W5:Y:S01]  /*1720*/  @P1 LDG.E R56, [R12.64] ;  /* 0x0000000e0c381981 */ /* 0x000962000c1e1900 */
[----:B------:R-:W-:Y:S02]  /*1730*/  @!P6 IADD3 R14, P0, R11, c[0x0][0x178], RZ ;  /* 0x00005e000b0eea10 */ /* 0x000fe40007f1e0ff */
[----:B------:R-:W-:Y:S02]  /*1740*/  MOV R11, RZ ;  /* 0x000000ff000b7202 */ /* 0x000fe40000000f00 */
[----:B------:R-:W-:Y:S02]  /*1750*/  @!P6 IADD3.X R15, R37, c[0x0][0x17c], RZ, P0, !PT ;  /* 0x00005f00250fea10 */ /* 0x000fe400007fe4ff */
[----:B0-----:R-:W-:Y:S02]  /*1760*/  @!P5 IADD3 R22, P0, R36, c[0x0][0x180], RZ ;  /* 0x000060002416da10 */ /* 0x001fe40007f1e0ff */
[----:B------:R0:W5:Y:S02]  /*1770*/  @!P6 LDG.E R11, [R24.64] ;  /* 0x0000000e180be981 */ /* 0x000164000c1e1900 */
[----:B------:R-:W-:Y:S01]  /*1780*/  @!P5 IADD3.X R23, R35, c[0x0][0x184], RZ, P0, !PT ;  /* 0x000061002317da10 */ /* 0x000fe200007fe4ff */
[----:B------:R-:W-:Y:S01]  /*1790*/  CS2R R44, SRZ ;  /* 0x00000000002c7805 */ /* 0x000fe2000001ff00 */
[----:B----4-:R-:W-:Y:S01]  /*17a0*/  CS2R R12, SRZ ;  /* 0x00000000000c7805 */ /* 0x010fe2000001ff00 */
[----:B------:R-:W-:-:S04]  /*17b0*/  CS2R R42, SRZ ;  /* 0x00000000002a7805 */ /* 0x000fc8000001ff00 */
[----:B------:R4:W5:Y:S01]  /*17c0*/  @!P6 LDG.E R45, [R14.64] ;  /* 0x0000000e0e2de981 */ /* 0x000962000c1e1900 */
[----:B0-----:R-:W-:-:S03]  /*17d0*/  @!P5 IADD3 R24, P0, R36, c[0x0][0x178], RZ ;  /* 0x00005e002418da10 */ /* 0x001fc60007f1e0ff */
[----:B------:R0:W5:Y:S01]  /*17e0*/  @!P5 LDG.E R12, [R22.64] ;  /* 0x0000000e160cd981 */ /* 0x000162000c1e1900 */
[----:B------:R-:W-:-:S05]  /*17f0*/  @!P5 IADD3.X R25, R35, c[0x0][0x17c], RZ, P0, !PT ;  /* 0x00005f002319da10 */ /* 0x000fca00007fe4ff */
[----:B------:R1:W5:Y:S01]  /*1800*/  @!P5 LDG.E R44, [R24.64] ;  /* 0x0000000e182cd981 */ /* 0x000362000c1e1900 */
[C---:B0-----:R-:W-:Y:S02]  /*1810*/  @!P4 IADD3 R22, P0, R34.reuse, c[0x0][0x180], RZ ;  /* 0x000060002216ca10 */ /* 0x041fe40007f1e0ff */
[----:B-1----:R-:W-:Y:S02]  /*1820*/  @!P4 IADD3 R24, P5, R34, c[0x0][0x178], RZ ;  /* 0x00005e002218ca10 */ /* 0x002fe40007fbe0ff */
[C---:B------:R-:W-:Y:S02]  /*1830*/  @!P4 IADD3.X R23, R32.reuse, c[0x0][0x184], RZ, P0, !PT ;  /* 0x000061002017ca10 */ /* 0x040fe400007fe4ff */
[----:B------:R-:W-:-:S03]  /*1840*/  @!P4 IADD3.X R25, R32, c[0x0][0x17c], RZ, P5, !PT ;  /* 0x00005f002019ca10 */ /* 0x000fc60002ffe4ff */
[----:B------:R0:W5:Y:S04]  /*1850*/  @!P4 LDG.E R13, [R22.64] ;  /* 0x0000000e160dc981 */ /* 0x000168000c1e1900 */
[----:B------:R1:W5:Y:S01]  /*1860*/  @!P4 LDG.E R43, [R24.64] ;  /* 0x0000000e182bc981 */ /* 0x000362000c1e1900 */
[----:B----4-:R-:W-:Y:S01]  /*1870*/  CS2R R14, SRZ ;  /* 0x00000000000e7805 */ /* 0x010fe2000001ff00 */
[----:B-1----:R-:W-:-:S04]  /*1880*/  @!P2 IADD3 R24, P4, R33, c[0x0][0x180], RZ ;  /* 0x000060002118aa10 */ /* 0x002fc80007f9e0ff */
[----:B------:R-:W-:-:S05]  /*1890*/  @!P2 IADD3.X R25, R31, c[0x0][0x184], RZ, P4, !PT ;  /* 0x000061001f19aa10 */ /* 0x000fca00027fe4ff */
[----:B------:R1:W5:Y:S01]  /*18a0*/  @!P2 LDG.E R15, [R24.64] ;  /* 0x0000000e180fa981 */ /* 0x000362000c1e1900 */
[C---:B------:R-:W-:Y:S02]  /*18b0*/  @!P3 IADD3 R26, P6, R29.reuse, c[0x0][0x180], RZ ;  /* 0x000060001d1aba10 */ /* 0x040fe40007fde0ff */
[----:B0-----:R-:W-:Y:S02]  /*18c0*/  @!P3 IADD3 R22, P0, R29, c[0x0][0x178], RZ ;  /* 0x00005e001d16ba10 */ /* 0x001fe40007f1e0ff */
[C---:B------:R-:W-:Y:S02]  /*18d0*/  @!P3 IADD3.X R27, R30.reuse, c[0x0][0x184], RZ, P6, !PT ;  /* 0x000061001e1bba10 */ /* 0x040fe400037fe4ff */
[----:B------:R-:W-:-:S03]  /*18e0*/  @!P3 IADD3.X R23, R30, c[0x0][0x17c], RZ, P0, !PT ;  /* 0x00005f001e17ba10 */ /* 0x000fc600007fe4ff */
[----:B------:R0:W5:Y:S01]  /*18f0*/  @!P3 LDG.E R14, [R26.64] ;  /* 0x0000000e1a0eb981 */ /* 0x000162000c1e1900 */
[----:B------:R-:W-:Y:S01]  /*1900*/  MOV R41, RZ ;  /* 0x000000ff00297202 */ /* 0x000fe20000000f00 */
[----:B------:R-:W-:Y:S01]  /*1910*/  UMOV UR5, 0x3f800000 ;  /* 0x3f80000000057882 */ /* 0x000fe20000000000 */
[----:B------:R-:W-:Y:S01]  /*1920*/  BSSY B0, `(.L_x_808) ;  /* 0x000001f000007945 */ /* 0x000fe20003800000 */
[----:B------:R4:W5:Y:S01]  /*1930*/  @!P3 LDG.E R42, [R22.64] ;  /* 0x0000000e162ab981 */ /* 0x000962000c1e1900 */
[----:B0-----:R-:W-:Y:S01]  /*1940*/  @!P2 IADD3 R26, P5, R33, c[0x0][0x178], RZ ;  /* 0x00005e00211aaa10 */ /* 0x001fe20007fbe0ff */
        /* <DEDUP_REMOVED lines=9> */
[----:B------:R-:W-:Y:S02]  /*19e0*/  ISETP.GT.U32.AND P0, PT, R0, 0x27f, PT ;  /* 0x0000027f0000780c */ /* 0x000fe40003f04070 */
[----:B------:R-:W-:Y:S01]  /*19f0*/  @!P2 IADD3.X R27, R31, c[0x0][0x17c], RZ, P5, !PT ;  /* 0x00005f001f1baa10 */ /* 0x000fe20002ffe4ff */
[----:B------:R-:W-:Y:S01]  /*1a00*/  CS2R R20, SRZ ;  /* 0x0000000000147805 */ /* 0x000fe2000001ff00 */
[----:B------:R-:W-:Y:S01]  /*1a10*/  ISETP.NE.AND P4, PT, RZ, UR13, PT ;  /* 0x0000000dff007c0c */ /* 0x000fe2000bf85270 */
[----:B----4-:R-:W-:Y:S02]  /*1a20*/  CS2R R22, SRZ ;  /* 0x0000000000167805 */ /* 0x010fe4000001ff00 */
[----:B------:R3:W5:Y:S01]  /*1a30*/  @!P2 LDG.E R41, [R26.64] ;  /* 0x0000000e1a29a981 */ /* 0x000762000c1e1900 */
[----:B0-----:R-:W-:Y:S01]  /*1a40*/  @UP0 UMOV UR5, UR4 ;  /* 0x0000000400050c82 */ /* 0x001fe20008000000 */
[----:B---3--:R-:W-:-:S02]  /*1a50*/  HADD2.F32 R26, -RZ, R57.H0_H0 ;  /* 0x20000039ff1a7230 */ /* 0x008fc40000004100 */
[----:B------:R-:W-:Y:S02]  /*1a60*/  HADD2.F32 R27, -RZ, R57.H1_H1 ;  /* 0x30000039ff1b7230 */ /* 0x000fe40000004100 */
        /* <DEDUP_REMOVED lines=10> */
.L_x_809:
[----:B-1----:R-:W-:Y:S05]  /*1b10*/  BSYNC B0 ;  /* 0x0000000000007941 */ /* 0x002fea0003800000 */
.L_x_808:
[----:B------:R-:W-:Y:S01]  /*1b20*/  FADD.FTZ R26, R26, -UR16 ;  /* 0x800000101a1a7e21 */ /* 0x000fe20008010000 */
[--C-:B0----5:R-:W-:Y:S01]  /*1b30*/  HADD2.F32 R25, -RZ, R56.reuse.H1_H1 ;  /* 0x30000038ff197230 */ /* 0x121fe20000004100 */
[----:B------:R-:W-:Y:S01]  /*1b40*/  FADD.FTZ R28, R27, -UR16 ;  /* 0x800000101b1c7e21 */ /* 0x000fe20008010000 */
[----:B------:R-:W-:Y:S01]  /*1b50*/  HADD2.F32 R27, -RZ, R56.H0_H0 ;  /* 0x20000038ff1b7230 */ /* 0x000fe20000004100 */
        /* <DEDUP_REMOVED lines=21> */
.L_x_810:
[----:B------:R-:W-:Y:S01]  /*1cb0*/  FMUL.FTZ R24, R27, R20 ;  /* 0x000000141b187220 */ /* 0x000fe20000410000 */
[--C-:B------:R-:W-:Y:S01]  /*1cc0*/  HADD2.F32 R26, -RZ, R40.reuse.H1_H1 ;  /* 0x30000028ff1a7230 */ /* 0x100fe20000004100 */
[----:B------:R-:W-:Y:S01]  /*1cd0*/  FMUL.FTZ R30, R25, R21 ;  /* 0x00000015191e7220 */ /* 0x000fe20000410000 */
[----:B------:R-:W-:Y:S01]  /*1ce0*/  HADD2.F32 R32, -RZ, R55.H1_H1 ;  /* 0x30000037ff207230 */ /* 0x000fe20000004100 */
[----:B------:R-:W-:Y:S02]  /*1cf0*/  FFMA.FTZ R29, R33, R24, RZ ;  /* 0x00000018211d7223 */ /* 0x000fe400000100ff */
[----:B------:R-:W-:Y:S01]  /*1d00*/  FADD.FTZ R31, RZ, R24 ;  /* 0x00000018ff1f7221 */ /* 0x000fe20000010000 */
[----:B------:R-:W-:Y:S01]  /*1d10*/  HADD2.F32 R24, -RZ, R40.H0_H0 ;  /* 0x20000028ff187230 */ /* 0x000fe20000004100 */
[----:B------:R-:W-:-:S02]  /*1d20*/  FFMA.FTZ R29, R28, R30, R29 ;  /* 0x0000001e1c1d7223 */ /* 0x000fc4000001001d */
[----:B------:R-:W-:Y:S02]  /*1d30*/  FADD.FTZ R26, R26, -UR16 ;  /* 0x800000101a1a7e21 */ /* 0x000fe40008010000 */
[----:B------:R-:W-:Y:S02]  /*1d40*/  FADD.FTZ R24, R24, -UR16 ;  /* 0x8000001018187e21 */ /* 0x000fe40008010000 */
[----:B------:R-:W-:Y:S02]  /*1d50*/  FADD.FTZ R30, R30, R31 ;  /* 0x0000001f1e1e7221 */ /* 0x000fe40000010000 */
[----:B------:R-:W-:Y:S02]  /*1d60*/  FMUL.FTZ R31, R24, UR5 ;  /* 0x00000005181f7c20 */ /* 0x000fe40008410000 */
[----:B------:R-:W-:Y:S01]  /*1d70*/  FFMA.FTZ R24, R33, R27, RZ ;  /* 0x0000001b21187223 */ /* 0x000fe200000100ff */
[----:B------:R-:W-:Y:S01]  /*1d80*/  HADD2.F32 R33, -RZ, R55.H0_H0 ;  /* 0x20000037ff217230 */ /* 0x000fe20000004100 */
        /* <DEDUP_REMOVED lines=20> */
.L_x_811:
[----:B------:R-:W-:Y:S02]  /*1ed0*/  FADD.FTZ R34, RZ, R27 ;  /* 0x0000001bff227221 */ /* 0x000fe40000010000 */
[----:B------:R-:W-:Y:S02]  /*1ee0*/  FMUL.FTZ R36, R33, R20 ;  /* 0x0000001421247220 */ /* 0x000fe40000410000 */
[C---:B------:R-:W-:Y:S02]  /*1ef0*/  FFMA.FTZ R24, R31.reuse, R33, R24 ;  /* 0x000000211f187223 */ /* 0x040fe40000010018 */
[----:B------:R-:W-:Y:S02]  /*1f00*/  FADD.FTZ R27, R34, R33 ;  /* 0x00000021221b7221 */ /* 0x000fe40000010000 */
[----:B------:R-:W-:Y:S02]  /*1f10*/  FADD.FTZ R33, R30, R36 ;  /* 0x000000241e217221 */ /* 0x000fe40000010000 */
[----:B------:R-:W-:-:S02]  /*1f20*/  FFMA.FTZ R29, R31, R36, R29 ;  /* 0x000000241f1d7223 */ /* 0x000fc4000001001d */
[----:B------:R-:W-:Y:S01]  /*1f30*/  FFMA.FTZ R35, R28, R25, RZ ;  /* 0x000000191c237223 */ /* 0x000fe200000100ff */
[--C-:B------:R-:W-:Y:S01]  /*1f40*/  HADD2.F32 R28, -RZ, R3.reuse.H1_H1 ;  /* 0x30000003ff1c7230 */ /* 0x100fe20000004100 */
[----:B------:R-:W-:Y:S02]  /*1f50*/  FMUL.FTZ R30, R32, R21 ;  /* 0x00000015201e7220 */ /* 0x000fe40000410000 */
[----:B------:R-:W-:Y:S02]  /*1f60*/  FADD.FTZ R31, RZ, R25 ;  /* 0x00000019ff1f7221 */ /* 0x000fe40000010000 */
[C---:B------:R-:W-:Y:S02]  /*1f70*/  FFMA.FTZ R25, R26.reuse, R32, R35 ;  /* 0x000000201a197223 */ /* 0x040fe40000010023 */
[----:B------:R-:W-:Y:S01]  /*1f80*/  FFMA.FTZ R29, R26, R30, R29 ;  /* 0x0000001e1a1d7223 */ /* 0x000fe2000001001d */
[----:B------:R-:W-:Y:S01]  /*1f90*/  HADD2.F32 R26, -RZ, R3.H0_H0 ;  /* 0x20000003ff1a7230 */ /* 0x000fe20000004100 */
[----:B------:R-:W-:-:S02]  /*1fa0*/  FADD.FTZ R28, R28, -UR16 ;  /* 0x800000101c1c7e21 */ /* 0x000fc40008010000 */
[----:B------:R-:W-:Y:S02]  /*1fb0*/  FADD.FTZ R32, R31, R32 ;  /* 0x000000201f207221 */ /* 0x000fe40000010000 */
[----:B------:R-:W-:Y:S02]  /*1fc0*/  FADD.FTZ R26, R26, -UR16 ;  /* 0x800000101a1a7e21 */ /* 0x000fe40008010000 */
[----:B------:R-:W-:Y:S01]  /*1fd0*/  FADD.FTZ R30, R30, R33 ;  /* 0x000000211e1e7221 */ /* 0x000fe20000010000 */
[--C-:B------:R-:W-:Y:S01]  /*1fe0*/  HADD2.F32 R33, -RZ, R54.reuse.H0_H0 ;  /* 0x20000036ff217230 */ /* 0x100fe20000004100 */
[----:B------:R-:W-:Y:S02]  /*1ff0*/  FMUL.FTZ R31, R26, UR5 ;  /* 0x000000051a1f7c20 */ /* 0x000fe40008410000 */
[----:B------:R-:W-:Y:S01]  /*2000*/  FMUL.FTZ R26, R28, UR5 ;  /* 0x000000051c1a7c20 */ /* 0x000fe20008410000 */
        /* <DEDUP_REMOVED lines=20> */
.L_x_812:
[----:B------:R-:W-:Y:S02]  /*2150*/  FMUL.FTZ R34, R33, R20 ;  /* 0x0000001421227220 */ /* 0x000fe40000410000 */
[C---:B------:R-:W-:Y:S02]  /*2160*/  FFMA.FTZ R24, R31.reuse, R33, R24 ;  /* 0x000000211f187223 */ /* 0x040fe40000010018 */
[----:B------:R-:W-:Y:S02]  /*2170*/  FFMA.FTZ R29, R31, R34, R29 ;  /* 0x000000221f1d7223 */ /* 0x000fe4000001001d */
[----:B------:R-:W-:Y:S02]  /*2180*/  FADD.FTZ R31, R30, R34 ;  /* 0x000000221e1f7221 */ /* 0x000fe40000010000 */
[----:B------:R-:W-:Y:S02]  /*2190*/  FMUL.FTZ R30, R28, R21 ;  /* 0x000000151c1e7220 */ /* 0x000fe40000410000 */
[----:B------:R-:W-:-:S02]  /*21a0*/  FFMA.FTZ R25, R26, R28, R25 ;  /* 0x0000001c1a197223 */ /* 0x000fc40000010019 */
[----:B------:R-:W-:Y:S01]  /*21b0*/  FFMA.FTZ R29, R26, R30, R29 ;  /* 0x0000001e1a1d7223 */ /* 0x000fe2000001001d */
[--C-:B------:R-:W-:Y:S01]  /*21c0*/  HADD2.F32 R26, -RZ, R39.reuse.H0_H0 ;  /* 0x20000027ff1a7230 */ /* 0x100fe20000004100 */
[----:B------:R-:W-:Y:S01]  /*21d0*/  FADD.FTZ R32, R32, R28 ;  /* 0x0000001c20207221 */ /* 0x000fe20000010000 */
[----:B------:R-:W-:Y:S01]  /*21e0*/  HADD2.F32 R28, -RZ, R39.H1_H1 ;  /* 0x30000027ff1c7230 */ /* 0x000fe20000004100 */
[----:B------:R-:W-:Y:S02]  /*21f0*/  FADD.FTZ R30, R30, R31 ;  /* 0x0000001f1e1e7221 */ /* 0x000fe40000010000 */
[----:B------:R-:W-:Y:S02]  /*2200*/  FADD.FTZ R26, R26, -UR16 ;  /* 0x800000101a1a7e21 */ /* 0x000fe40008010000 */
[----:B------:R-:W-:Y:S02]  /*2210*/  FADD.FTZ R28, R28, -UR16 ;  /* 0x800000101c1c7e21 */ /* 0x000fe40008010000 */
[----:B------:R-:W-:-:S02]  /*2220*/  FMUL.FTZ R31, R26, UR5 ;  /* 0x000000051a1f7c20 */ /* 0x000fc40008410000 */
[----:B------:R-:W-:Y:S01]  /*2230*/  FADD.FTZ R27, R27, R33 ;  /* 0x000000211b1b7221 */ /* 0x000fe20000010000 */
[--C-:B------:R-:W-:Y:S01]  /*2240*/  HADD2.F32 R33, -RZ, R53.reuse.H0_H0 ;  /* 0x20000035ff217230 */ /* 0x100fe20000004100 */
        /* <DEDUP_REMOVED lines=21> */
.L_x_813:
        /* <DEDUP_REMOVED lines=37> */
.L_x_814:
        /* <DEDUP_REMOVED lines=37> */
.L_x_815:
        /* <DEDUP_REMOVED lines=37> */
.L_x_816:
        /* <DEDUP_REMOVED lines=37> */
.L_x_817:
        /* <DEDUP_REMOVED lines=37> */
.L_x_818:
        /* <DEDUP_REMOVED lines=37> */
.L_x_819:
        /* <DEDUP_REMOVED lines=37> */
.L_x_820:
        /* <DEDUP_REMOVED lines=37> */
.L_x_821:
        /* <DEDUP_REMOVED lines=37> */
.L_x_822:
[----:B------:R-:W-:Y:S02]  /*3870*/  FMUL.FTZ R34, R33, R20 ;  /* 0x0000001421227220 */ /* 0x000fe40000410000 */
[C---:B------:R-:W-:Y:S02]  /*3880*/  FFMA.FTZ R24, R31.reuse, R33, R24 ;  /* 0x000000211f187223 */ /* 0x040fe40000010018 */
[----:B------:R-:W-:Y:S02]  /*3890*/  FFMA.FTZ R29, R31, R34, R29 ;  /* 0x000000221f1d7223 */ /* 0x000fe4000001001d */
[----:B------:R-:W-:Y:S02]  /*38a0*/  FMUL.FTZ R31, R28, R21 ;  /* 0x000000151c1f7220 */ /* 0x000fe40000410000 */
[----:B------:R-:W-:Y:S02]  /*38b0*/  FADD.FTZ R34, R30, R34 ;  /* 0x000000221e227221 */ /* 0x000fe40000010000 */
[----:B------:R-:W-:-:S02]  /*38c0*/  FADD.FTZ R32, R32, R28 ;  /* 0x0000001c20207221 */ /* 0x000fc40000010000 */
[C---:B------:R-:W-:Y:S01]  /*38d0*/  FFMA.FTZ R25, R26.reuse, R28, R25 ;  /* 0x0000001c1a197223 */ /* 0x040fe20000010019 */
[--C-:B------:R-:W-:Y:S01]  /*38e0*/  HADD2.F32 R28, -RZ, R13.reuse.H1_H1 ;  /* 0x3000000dff1c7230 */ /* 0x100fe20000004100 */
[----:B------:R-:W-:Y:S01]  /*38f0*/  FFMA.FTZ R30, R26, R31, R29 ;  /* 0x0000001f1a1e7223 */ /* 0x000fe2000001001d */
[----:B------:R-:W-:Y:S01]  /*3900*/  HADD2.F32 R26, -RZ, R13.H0_H0 ;  /* 0x2000000dff1a7230 */ /* 0x000fe20000004100 */
[----:B------:R-:W-:Y:S01]  /*3910*/  FADD.FTZ R27, R27, R33 ;  /* 0x000000211b1b7221 */ /* 0x000fe20000010000 */
[--C-:B------:R-:W-:Y:S01]  /*3920*/  HADD2.F32 R29, -RZ, R43.reuse.H1_H1 ;  /* 0x3000002bff1d7230 */ /* 0x100fe20000004100 */
[----:B------:R-:W-:Y:S02]  /*3930*/  FADD.FTZ R28, R28, -UR16 ;  /* 0x800000101c1c7e21 */ /* 0x000fe40008010000 */
[----:B------:R-:W-:Y:S02]  /*3940*/  FADD.FTZ R26, R26, -UR16 ;  /* 0x800000101a1a7e21 */ /* 0x000fe40008010000 */
[----:B------:R-:W-:Y:S01]  /*3950*/  FADD.FTZ R31, R31, R34 ;  /* 0x000000221f1f7221 */ /* 0x000fe20000010000 */
[----:B------:R-:W-:Y:S01]  /*3960*/  HADD2.F32 R34, -RZ, R43.H0_H0 ;  /* 0x2000002bff227230 */ /* 0x000fe20000004100 */
        /* <DEDUP_REMOVED lines=21> */
.L_x_823:
[----:B------:R-:W-:Y:S01]  /*3ac0*/  FMUL.FTZ R36, R34, R20 ;  /* 0x0000001422247220 */ /* 0x000fe20000410000 */
[----:B------:R-:W-:Y:S01]  /*3ad0*/  HADD2.F32 R35, -RZ, R42.H0_H0 ;  /* 0x2000002aff237230 */ /* 0x000fe20000004100 */
[C---:B------:R-:W-:Y:S02]  /*3ae0*/  FFMA.FTZ R24, R33.reuse, R34, R24 ;  /* 0x0000002221187223 */ /* 0x040fe40000010018 */
[----:B------:R-:W-:Y:S01]  /*3af0*/  FFMA.FTZ R33, R33, R36, R30 ;  /* 0x0000002421217223 */ /* 0x000fe2000001001e */
[----:B------:R-:W-:Y:S01]  /*3b00*/  HADD2.F32 R30, -RZ, R14.H1_H1 ;  /* 0x3000000eff1e7230 */ /* 0x000fe20000004100 */
[----:B------:R-:W-:Y:S02]  /*3b10*/  FADD.FTZ R36, R31, R36 ;  /* 0x000000241f247221 */ /* 0x000fe40000010000 */
[----:B------:R-:W-:Y:S02]  /*3b20*/  FMUL.FTZ R31, R29, R21 ;  /* 0x000000151d1f7220 */ /* 0x000fe40000410000 */
[----:B------:R-:W-:-:S02]  /*3b30*/  FADD.FTZ R26, R27, R34 ;  /* 0x000000221b1a7221 */ /* 0x000fc40000010000 */
[----:B------:R-:W-:Y:S02]  /*3b40*/  FADD.FTZ R27, R32, R29 ;  /* 0x0000001d201b7221 */ /* 0x000fe40000010000 */
[C---:B------:R-:W-:Y:S02]  /*3b50*/  FFMA.FTZ R25, R28.reuse, R29, R25 ;  /* 0x0000001d1c197223 */ /* 0x040fe40000010019 */
[----:B------:R-:W-:Y:S01]  /*3b60*/  FFMA.FTZ R29, R28, R31, R33 ;  /* 0x0000001f1c1d7223 */ /* 0x000fe20000010021 */
[----:B------:R-:W-:Y:S01]  /*3b70*/  HADD2.F32 R28, -RZ, R14.H0_H0 ;  /* 0x2000000eff1c7230 */ /* 0x000fe20000004100 */
[----:B------:R-:W-:Y:S02]  /*3b80*/  FADD.FTZ R30, R30, -UR16 ;  /* 0x800000101e1e7e21 */ /* 0x000fe40008010000 */
[----:B------:R-:W-:Y:S02]  /*3b90*/  FADD.FTZ R31, R31, R36 ;  /* 0x000000241f1f7221 */ /* 0x000fe40000010000 */
[----:B------:R-:W-:-:S04]  /*3ba0*/  FADD.FTZ R28, R28, -UR16 ;  /* 0x800000101c1c7e21 */ /* 0x000fc80008010000 */
        /* <DEDUP_REMOVED lines=22> */
.L_x_824:
[----:B------:R-:W-:Y:S02]  /*3d10*/  FMUL.FTZ R32, R35, R20 ;  /* 0x0000001423207220 */ /* 0x000fe40000410000 */
[----:B------:R-:W-:Y:S02]  /*3d20*/  FADD.FTZ R27, R27, R30 ;  /* 0x0000001e1b1b7221 */ /* 0x000fe40000010000 */
        /* <DEDUP_REMOVED lines=8> */
[----:B------:R-:W-:Y:S02]  /*3db0*/  FFMA.FTZ R24, R33, R35, R24 ;  /* 0x0000002321187223 */ /* 0x000fe40000010018 */
[----:B------:R-:W-:Y:S02]  /*3dc0*/  FADD.FTZ R28, R28, -UR16 ;  /* 0x800000101c1c7e21 */ /* 0x000fe40008010000 */
[----:B------:R-:W-:Y:S02]  /*3dd0*/  FADD.FTZ R31, R31, -UR16 ;  /* 0x800000101f1f7e21 */ /* 0x000fe40008010000 */
[----:B------:R-:W-:Y:S01]  /*3de0*/  FMUL.FTZ R33, R28, UR5 ;  /* 0x000000051c217c20 */ /* 0x000fe20008410000 */
[--C-:B------:R-:W-:Y:S01]  /*3df0*/  HADD2.F32 R28, -RZ, R41.reuse.H1_H1 ;  /* 0x30000029ff1c7230 */ /* 0x100fe20000004100 */
[----:B------:R-:W-:Y:S01]  /*3e00*/  FMUL.FTZ R32, R31, UR5 ;  /* 0x000000051f207c20 */ /* 0x000fe20008410000 */
[----:B------:R-:W-:Y:S01]  /*3e10*/  HADD2.F32 R31, -RZ, R41.H0_H0 ;  /* 0x20000029ff1f7230 */ /* 0x000fe20000004100 */
[----:B------:R-:W-:Y:S01]  /*3e20*/  FADD.FTZ R26, R26, R35 ;  /* 0x000000231a1a7221 */ /* 0x000fe20000010000 */
        /* <DEDUP_REMOVED lines=19> */
.L_x_825:
        /* <DEDUP_REMOVED lines=92> */
.L_x_827:
[----:B------:R-:W-:Y:S05]  /*4520*/  BSYNC B0 ;  /* 0x0000000000007941 */ /* 0x000fea0003800000 */
.L_x_826:
        /* <DEDUP_REMOVED lines=159> */
.L_x_829:
[----:B------:R-:W-:Y:S05]  /*4f20*/  BSYNC B0 ;  /* 0x0000000000007941 */ /* 0x000fea0003800000 */
.L_x_828:
        /* <DEDUP_REMOVED lines=21> */
.L_x_831:
[----:B------:R-:W-:Y:S05]  /*5080*/  BSYNC B0 ;  /* 0x0000000000007941 */ /* 0x000fea0003800000 */
.L_x_830:
        /* <DEDUP_REMOVED lines=28> */
.L_x_834:
[----:B------:R-:W2:Y:S01]  /*5250*/  LDG.E.STRONG.GPU R24, [R26.64] ;  /* 0x0000000e1a187981 */ /* 0x000ea2000c1ef900 */
[----:B------:R-:W-:Y:S01]  /*5260*/  YIELD ;  /* 0x0000000000007946 */ /* 0x000fe20003800000 */
[----:B--2---:R-:W-:Y:S01]  /*5270*/  ISETP.NE.AND P0, PT, R24, R35, PT ;  /* 0x000000231800720c */ /* 0x004fe20003f05270 */
[----:B------:R-:W-:-:S12]  /*5280*/  CCTL.IVALL ;  /* 0x00000000ff00798f */ /* 0x000fd80002000000 */
[----:B------:R-:W-:Y:S05]  /*5290*/  @P0 BRA `(.L_x_834) ;  /* 0xffffffb000000947 */ /* 0x000fea000383ffff */
.L_x_833:
        /* <DEDUP_REMOVED lines=17> */
.L_x_838:
        /* <DEDUP_REMOVED lines=115> */
.L_x_837:
        /* <DEDUP_REMOVED lines=61> */
.L_x_839:
[----:B------:R-:W-:-:S13]  /*5eb0*/  ISETP.NE.OR P0, PT, R24, RZ, P0 ;  /* 0x000000ff1800720c */ /* 0x000fda0000705670 */
[----:B------:R-:W-:Y:S05]  /*5ec0*/  @!P0 BRA `(.L_x_835) ;  /* 0x000001f000008947 */ /* 0x000fea0003800000 */
.L_x_836:
        /* <DEDUP_REMOVED lines=31> */
.L_x_835:
        /* <DEDUP_REMOVED lines=12> */
.L_x_841:
[----:B------:R-:W-:Y:S05]  /*6180*/  BSYNC B0 ;  /* 0x0000000000007941 */ /* 0x000fea0003800000 */
.L_x_840:
        /* <DEDUP_REMOVED lines=16> */
.L_x_832:
[----:B------:R-:W-:Y:S04]  /*6290*/  @!P2 STS.64 [0xc0], R36 ;  /* 0x0000c024ff00a388 */ /* 0x000fe80000000a00 */
[----:B------:R-:W-:Y:S01]  /*62a0*/  BAR.SYNC.DEFER_BLOCKING 0x0 ;  /* 0x0000000000007b1d */ /* 0x000fe20000010000 */
[----:B------:R-:W-:Y:S01]  /*62b0*/  ISETP.GE.U32.AND P0, PT, R76, c[0x0][0x1e0], PT ;  /* 0x000078004c007a0c */ /* 0x000fe20003f06070 */
[--C-:B-1----:R-:W-:Y:S01]  /*62c0*/  HADD2.F32 R29, -RZ, R40.reuse.H0_H0 ;  /* 0x20000028ff1d7230 */ /* 0x102fe20000004100 */
[----:B------:R-:W-:Y:S01]  /*62d0*/  ISETP.GE.U32.AND P3, PT, R75, c[0x0][0x1e0], PT ;  /* 0x000078004b007a0c */ /* 0x000fe20003f66070 */
[----:B------:R-:W-:Y:S01]  /*62e0*/  HADD2.F32 R40, -RZ, R40.H1_H1 ;  /* 0x30000028ff287230 */ /* 0x000fe20000004100 */
[----:B------:R-:W-:Y:S02]  /*62f0*/  ISETP.GE.AND.EX P0, PT, R77, c[0x0][0x1e4], PT, P0 ;  /* 0x000079004d007a0c */ /* 0x000fe40003f06300 */
[----:B------:R-:W-:-:S02]  /*6300*/  ISETP.GE.U32.AND P2, PT, R74, c[0x0][0x1e0], PT ;  /* 0x000078004a007a0c */ /* 0x000fc40003f46070 */
[----:B------:R-:W-:Y:S01]  /*6310*/  ISETP.GT.U32.OR P0, PT, R0, 0x27f, P0 ;  /* 0x0000027f0000780c */ /* 0x000fe20000704470 */
[----:B------:R-:W1:Y:S02]  /*6320*/  LDS.64 R24, [0xc0] ;  /* 0x0000c000ff187984 */ /* 0x000e640000000a00 */
[----:B-1----:R-:W-:Y:S01]  /*6330*/  FMUL.FTZ R26, R24, c[0x0][0x20c] ;  /* 0x00008300181a7a20 */ /* 0x002fe20000410000 */
[--C-:B------:R-:W-:Y:S01]  /*6340*/  HADD2.F32 R24, -RZ, R57.reuse.H0_H0 ;  /* 0x20000039ff187230 */ /* 0x100fe20000004100 */
[----:B------:R-:W-:Y:S01]  /*6350*/  FMUL.FTZ R28, R25, c[0x0][0x20c] ;  /* 0x00008300191c7a20 */ /* 0x000fe20000410000 */
[----:B------:R-:W-:Y:S01]  /*6360*/  HADD2.F32 R57, -RZ, R57.H1_H1 ;  /* 0x30000039ff397230 */ /* 0x000fe20000004100 */
[----:B------:R1:W2:Y:S01]  /*6370*/  R2UR UR4, R26 ;  /* 0x000000001a0473c2 */ /* 0x0002a200000e0000 */
[--C-:B------:R-:W-:Y:S01]  /*6380*/  HADD2.F32 R25, -RZ, R56.reuse.H0_H0 ;  /* 0x20000038ff197230 */ /* 0x100fe20000004100 */
[----:B------:R-:W-:Y:S01]  /*6390*/  FADD.FTZ R24, R24, -UR16 ;  /* 0x8000001018187e21 */ /* 0x000fe20008010000 */
[----:B------:R-:W-:Y:S01]  /*63a0*/  HADD2.F32 R56, -RZ, R56.H1_H1 ;  /* 0x30000038ff387230 */ /* 0x000fe20000004100 */
        /* <DEDUP_REMOVED lines=17> */
[----:B---3--:R-:W-:Y:S02]  /*64c0*/  FMUL.FTZ R56, R56, R35 ;  /* 0x0000002338387220 */ /* 0x008fe40000410000 */
[----:B------:R-:W-:Y:S02]  /*64d0*/  FADD.FTZ R35, -R35, 1 ;  /* 0x3f80000023237421 */ /* 0x000fe40000010100 */
[----:B------:R-:W-:-:S02]  /*64e0*/  FMUL.FTZ R25, R25, R30 ;  /* 0x0000001e19197220 */ /* 0x000fc40000410000 */
[----:B------:R-:W-:-:S04]  /*64f0*/  FFMA.FTZ R35, R26, R35, 1 ;  /* 0x3f8000001a237423 */ /* 0x000fc80000010023 */
[----:B------:R-:W-:Y:S02]  /*6500*/  FMUL.FTZ R56, R56, R35 ;  /* 0x0000002338387220 */ /* 0x000fe40000410000 */
.L_x_842:
        /* <DEDUP_REMOVED lines=8> */
[----:B------:R-:W-:Y:S02]  /*6590*/  IMAD R31, R93, c[0x0][0x1d8], RZ ;  /* 0x000076005d1f7a24 */ /* 0x000fe400078e02ff */
[----:B------:R-:W-:-:S02]  /*65a0*/  FMUL.FTZ R30, R30, UR5 ;  /* 0x000000051e1e7c20 */ /* 0x000fc40008410000 */
        /* <DEDUP_REMOVED lines=8> */
.L_x_844:
[----:B------:R-:W-:Y:S05]  /*6630*/  BSYNC B0 ;  /* 0x0000000000007941 */ /* 0x000fea0003800000 */
.L_x_843:
[----:B-1----:R-:W-:Y:S01]  /*6640*/  FADD.FTZ R25, R29, -UR16 ;  /* 0x800000101d197e21 */ /* 0x002fe20008010000 */
        /* <DEDUP_REMOVED lines=24> */
.L_x_845:
        /* <DEDUP_REMOVED lines=18> */
.L_x_847:
[----:B------:R-:W-:Y:S05]  /*68f0*/  BSYNC B0 ;  /* 0x0000000000007941 */ /* 0x000fea0003800000 */
.L_x_846:
[--C-:B------:R-:W-:Y:S01]  /*6900*/  HADD2.F32 R24, -RZ, R3.reuse.H0_H0 ;  /* 0x20000003ff187230 */ /* 0x100fe20000004100 */
[----:B------:R-:W-:Y:S01]  /*6910*/  ISETP.GE.AND.EX P3, PT, R78, c[0x0][0x1e4], PT, P3 ;  /* 0x000079004e007a0c */ /* 0x000fe20003f66330 */
[----:B------:R-:W-:Y:S01]  /*6920*/  HADD2.F32 R3, -RZ, R3.H1_H1 ;  /* 0x30000003ff037230 */ /* 0x000fe20000004100 */
[----:B------:R-:W-:Y:S01]  /*6930*/  ISETP.GE.AND.EX P5, PT, R79, c[0x0][0x1e4], PT, P2 ;  /* 0x000079004f007a0c */ /* 0x000fe20003fa6320 */
[--C-:B------:R-:W-:Y:S01]  /*6940*/  HADD2.F32 R25, -RZ, R54.reuse.H0_H0 ;  /* 0x20000036ff197230 */ /* 0x100fe20000004100 */
[----:B------:R-:W-:Y:S01]  /*6950*/  FADD.FTZ R24, R24, -UR16 ;  /* 0x8000001018187e21 */ /* 0x000fe20008010000 */
[----:B------:R-:W-:Y:S01]  /*6960*/  ISETP.GE.U32.AND P0, PT, R73, c[0x0][0x1e0], PT ;  /* 0x0000780049007a0c */ /* 0x000fe20003f06070 */
[----:B-1----:R-:W-:Y:S01]  /*6970*/  FADD.FTZ R26, R3, -UR16 ;  /* 0x80000010031a7e21 */ /* 0x002fe20008010000 */
[--C-:B------:R-:W-:Y:S01]  /*6980*/  HADD2.F32 R3, -RZ, R39.reuse.H0_H0 ;  /* 0x20000027ff037230 */ /* 0x100fe20000004100 */
[----:B------:R-:W-:Y:S01]  /*6990*/  FMUL.FTZ R27, R24, UR5 ;  /* 0x00000005181b7c20 */ /* 0x000fe20008410000 */
[----:B------:R-:W-:Y:S01]  /*69a0*/  ISETP.GE.U32.AND P2, PT, R72, c[0x0][0x1e0], PT ;  /* 0x0000780048007a0c */ /* 0x000fe20003f46070 */
[----:B------:R-:W-:Y:S01]  /*69b0*/  HADD2.F32 R54, -RZ, R54.H1_H1 ;  /* 0x30000036ff367230 */ /* 0x000fe20000004100 */
[C---:B------:R-:W-:Y:S01]  /*69c0*/  ISETP.GT.U32.OR P3, PT, R0.reuse, 0x27f, P3 ;  /* 0x0000027f0000780c */ /* 0x040fe20001f64470 */
[----:B------:R-:W-:Y:S01]  /*69d0*/  HADD2.F32 R39, -RZ, R39.H1_H1 ;  /* 0x30000027ff277230 */ /* 0x000fe20000004100 */
[----:B------:R-:W-:Y:S01]  /*69e0*/  ISETP.GT.U32.OR P5, PT, R0, 0x27f, P5 ;  /* 0x0000027f0000780c */ /* 0x000fe20002fa4470 */
[----:B------:R-:W-:Y:S01]  /*69f0*/  FMUL.FTZ R24, R26, UR5 ;  /* 0x000000051a187c20 */ /* 0x000fe20008410000 */
[----:B------:R-:W-:Y:S08]  /*6a00*/  @!P4 BRA `(.L_x_848) ;  /* 0x000001200000c947 */ /* 0x000ff00003800000 */
        /* <DEDUP_REMOVED lines=18> */
.L_x_848:
        /* <DEDUP_REMOVED lines=18> */
.L_x_850:
[----:B------:R-:W-:Y:S05]  /*6c50*/  BSYNC B0 ;  /* 0x0000000000007941 */ /* 0x000fea0003800000 */
.L_x_849:
[----:B------:R-:W-:Y:S01]  /*6c60*/  FADD.FTZ R25, R3, -UR16 ;  /* 0x8000001003197e21 */ /* 0x000fe20008010000 */
[--C-:B------:R-:W-:Y:S01]  /*6c70*/  HADD2.F32 R3, -RZ, R53.reuse.H0_H0 ;  /* 0x20000035ff037230 */ /* 0x100fe20000004100 */
[----:B------:R-:W-:Y:S01]  /*6c80*/  FADD.FTZ R39, R39, -UR16 ;  /* 0x8000001027277e21 */ /* 0x000fe20008010000 */
[----:B------:R-:W-:Y:S01]  /*6c90*/  HADD2.F32 R24, -RZ, R53.H1_H1 ;  /* 0x30000035ff187230 */ /* 0x000fe20000004100 */
[----:B0-----:R-:W-:Y:S02]  /*6ca0*/  FMUL.FTZ R37, R25, UR5 ;  /* 0x0000000519257c20 */ /* 0x001fe40008410000 */
[----:B------:R-:W-:Y:S01]  /*6cb0*/  FMUL.FTZ R36, R39, UR5 ;  /* 0x0000000527247c20 */ /* 0x000fe20008410000 */
[----:B------:R-:W-:Y:S05]  /*6cc0*/  @!P4 BRA `(.L_x_851) ;  /* 0x000001200000c947 */ /* 0x000fea0003800000 */
[----:B------:R-:W-:Y:S02]  /*6cd0*/  FFMA.FTZ R25, R37, R20, R22 ;  /* 0x0000001425197223 */ /* 0x000fe40000010016 */
[----:B-1----:R-:W-:Y:S02]  /*6ce0*/  FFMA.FTZ R26, R36, R21, R23 ;  /* 0x00000015241a7223 */ /* 0x002fe40000010017 */
        /* <DEDUP_REMOVED lines=16> */
.L_x_851:
[----:B------:R-:W-:Y:S01]  /*6df0*/  BSSY B0, `(.L_x_852) ;  /* 0x0000012000007945 */ /* 0x000fe20003800000 */
[----:B------:R-:W-:Y:S05]  /*6e00*/  @P5 BRA `(.L_x_853) ;  /* 0x0000010000005947 */ /* 0x000fea0003800000 */
[--C-:B--2---:R-:W-:Y:S02]  /*6e10*/  FFMA.FTZ R25, R37, UR4, R28.reuse ;  /* 0x0000000425197c23 */ /* 0x104fe4000801001c */
[----:B-1----:R-:W-:Y:S02]  /*6e20*/  FFMA.FTZ R26, R36, UR4, R28 ;  /* 0x00000004241a7c23 */ /* 0x002fe4000801001c */
        /* <DEDUP_REMOVED lines=14> */
.L_x_853:
[----:B------:R-:W-:Y:S05]  /*6f10*/  BSYNC B0 ;  /* 0x0000000000007941 */ /* 0x000fea0003800000 */
.L_x_852:
[--C-:B0-----:R-:W-:Y:S01]  /*6f20*/  HADD2.F32 R3, -RZ, R4.reuse.H0_H0 ;  /* 0x20000004ff037230 */ /* 0x101fe20000004100 */
[----:B------:R-:W-:Y:S01]  /*6f30*/  ISETP.GE.AND.EX P5, PT, R80, c[0x0][0x1e4], PT, P0 ;  /* 0x0000790050007a0c */ /* 0x000fe20003fa6300 */
[----:B------:R-:W-:Y:S01]  /*6f40*/  HADD2.F32 R4, -RZ, R4.H1_H1 ;  /* 0x30000004ff047230 */ /* 0x000fe20000004100 */
[----:B------:R-:W-:Y:S01]  /*6f50*/  ISETP.GE.AND.EX P2, PT, R83, c[0x0][0x1e4], PT, P2 ;  /* 0x0000790053007a0c */ /* 0x000fe20003f46320 */
[--C-:B------:R-:W-:Y:S01]  /*6f60*/  HADD2.F32 R25, -RZ, R52.reuse.H0_H0 ;  /* 0x20000034ff197230 */ /* 0x100fe20000004100 */
[----:B------:R-:W-:Y:S01]  /*6f70*/  FADD.FTZ R24, R3, -UR16 ;  /* 0x8000001003187e21 */ /* 0x000fe20008010000 */
[----:B------:R-:W-:Y:S01]  /*6f80*/  ISETP.GE.U32.AND P3, PT, R71, c[0x0][0x1e0], PT ;  /* 0x0000780047007a0c */ /* 0x000fe20003f66070 */
[----:B------:R-:W-:Y:S01]  /*6f90*/  FADD.FTZ R4, R4, -UR16 ;  /* 0x8000001004047e21 */ /* 0x000fe20008010000 */
[----:B------:R-:W-:Y:S01]  /*6fa0*/  ISETP.GE.U32.AND P0, PT, R70, c[0x0][0x1e0], PT ;  /* 0x0000780046007a0c */ /* 0x000fe20003f06070 */
[----:B------:R-:W-:Y:S01]  /*6fb0*/  HADD2.F32 R52, -RZ, R52.H1_H1 ;  /* 0x30000034ff347230 */ /* 0x000fe20000004100 */
[C---:B------:R-:W-:Y:S01]  /*6fc0*/  ISETP.GT.U32.OR P5, PT, R0.reuse, 0x27f, P5 ;  /* 0x0000027f0000780c */ /* 0x040fe20002fa4470 */
[--C-:B------:R-:W-:Y:S01]  /*6fd0*/  HADD2.F32 R3, -RZ, R5.reuse.H0_H0 ;  /* 0x20000005ff037230 */ /* 0x100fe20000004100 */
[----:B------:R-:W-:Y:S01]  /*6fe0*/  ISETP.GT.U32.OR P2, PT, R0, 0x27f, P2 ;  /* 0x0000027f0000780c */ /* 0x000fe20001744470 */
[----:B-1----:R-:W-:Y:S01]  /*6ff0*/  HADD2.F32 R26, -RZ, R5.H1_H1 ;  /* 0x30000005ff1a7230 */ /* 0x002fe20000004100 */
[----:B------:R-:W-:-:S02]  /*7000*/  FMUL.FTZ R35, R24, UR5 ;  /* 0x0000000518237c20 */ /* 0x000fc40008410000 */
        /* <DEDUP_REMOVED lines=20> */
.L_x_854:
        /* <DEDUP_REMOVED lines=18> */
.L_x_856:
[----:B------:R-:W-:Y:S05]  /*7270*/  BSYNC B0 ;  /* 0x0000000000007941 */ /* 0x000fea0003800000 */
.L_x_855:
[----:B------:R-:W-:Y:S01]  /*7280*/  FADD.FTZ R5, R3, -UR16 ;  /* 0x8000001003057e21 */ /* 0x000fe20008010000 */
[--C-:B------:R-:W-:Y:S01]  /*7290*/  HADD2.F32 R3, -RZ, R51.reuse.H0_H0 ;  /* 0x20000033ff037230 */ /* 0x100fe20000004100 */
[----:B------:R-:W-:Y:S01]  /*72a0*/  FADD.FTZ R26, R26, -UR16 ;  /* 0x800000101a1a7e21 */ /* 0x000fe20008010000 */
[----:B------:R-:W-:Y:S01]  /*72b0*/  HADD2.F32 R4, -RZ, R51.H1_H1 ;  /* 0x30000033ff047230 */ /* 0x000fe20000004100 */
[----:B------:R-:W-:Y:S02]  /*72c0*/  FMUL.FTZ R33, R5, UR5 ;  /* 0x0000000505217c20 */ /* 0x000fe40008410000 */
[----:B------:R-:W-:Y:S01]  /*72d0*/  FMUL.FTZ R32, R26, UR5 ;  /* 0x000000051a207c20 */ /* 0x000fe20008410000 */
[----:B------:R-:W-:Y:S05]  /*72e0*/  @!P4 BRA `(.L_x_857) ;  /* 0x000001200000c947 */ /* 0x000fea0003800000 */
[----:B------:R-:W-:Y:S02]  /*72f0*/  FFMA.FTZ R5, R33, R20, R22 ;  /* 0x0000001421057223 */ /* 0x000fe40000010016 */
[----:B0-----:R-:W-:Y:S02]  /*7300*/  FFMA.FTZ R24, R32, R21, R23 ;  /* 0x0000001520187223 */ /* 0x001fe40000010017 */
        /* <DEDUP_REMOVED lines=16> */
.L_x_857:
[----:B------:R-:W-:Y:S01]  /*7410*/  BSSY B0, `(.L_x_858) ;  /* 0x0000012000007945 */ /* 0x000fe20003800000 */
[----:B------:R-:W-:Y:S05]  /*7420*/  @P2 BRA `(.L_x_859) ;  /* 0x0000010000002947 */ /* 0x000fea0003800000 */
[--C-:B--2---:R-:W-:Y:S02]  /*7430*/  FFMA.FTZ R5, R33, UR4, R28.reuse ;  /* 0x0000000421057c23 */ /* 0x104fe4000801001c */
[----:B0-----:R-:W-:Y:S02]  /*7440*/  FFMA.FTZ R24, R32, UR4, R28 ;  /* 0x0000000420187c23 */ /* 0x001fe4000801001c */
        /* <DEDUP_REMOVED lines=14> */
.L_x_859:
[----:B------:R-:W-:Y:S05]  /*7530*/  BSYNC B0 ;  /* 0x0000000000007941 */ /* 0x000fea0003800000 */
.L_x_858:
        /* <DEDUP_REMOVED lines=13> */
[----:B------:R-:W-:Y:S01]  /*7610*/  HADD2.F32 R24, -RZ, R7.H1_H1 ;  /* 0x30000007ff187230 */ /* 0x000fe20000004100 */
        /* <DEDUP_REMOVED lines=21> */
.L_x_860:
[----:B------:R-:W-:Y:S01]  /*7770*/  BSSY B0, `(.L_x_861) ;  /* 0x0000012000007945 */ /* 0x000fe20003800000 */
[----:B------:R-:W-:Y:S05]  /*7780*/  @P3 BRA `(.L_x_862) ;  /* 0x0000010000003947 */ /* 0x000fea0003800000 */
[--C-:B--2---:R-:W-:Y:S02]  /*7790*/  FFMA.FTZ R4, R35, UR4, R28.reuse ;  /* 0x0000000423047c23 */ /* 0x104fe4000801001c */
[----:B------:R-:W-:Y:S02]  /*77a0*/  FFMA.FTZ R7, R30, UR4, R28 ;  /* 0x000000041e077c23 */ /* 0x000fe4000801001c */
        /* <DEDUP_REMOVED lines=12> */
[----:B------:R-:W-:-:S05]  /*7870*/  F2FP.PACK_AB R25, R25, R26 ;  /* 0x0000001a1919723e */ /* 0x000fca00000000ff */
[----:B------:R0:W-:Y:S02]  /*7880*/  STG.E [R6.64], R25 ;  /* 0x0000001906007986 */ /* 0x0001e4000c10190e */
.L_x_862:
[----:B------:R-:W-:Y:S05]  /*7890*/  BSYNC B0 ;  /* 0x0000000000007941 */ /* 0x000fea0003800000 */
.L_x_861:
        /* <DEDUP_REMOVED lines=25> */
.L_x_863:
        /* <DEDUP_REMOVED lines=18> */
.L_x_865:
[----:B------:R-:W-:Y:S05]  /*7b50*/  BSYNC B0 ;  /* 0x0000000000007941 */ /* 0x000fea0003800000 */
.L_x_864:
[--C-:B0-----:R-:W-:Y:S01]  /*7b60*/  HADD2.F32 R3, -RZ, R8.reuse.H0_H0 ;  /* 0x20000008ff037230 */ /* 0x101fe20000004100 */
[----:B------:R-:W-:Y:S01]  /*7b70*/  ISETP.GE.AND.EX P2, PT, R90, c[0x0][0x1e4], PT, P2 ;  /* 0x000079005a007a0c */ /* 0x000fe20003f46320 */
[----:B------:R-:W-:Y:S01]  /*7b80*/  HADD2.F32 R8, -RZ, R8.H1_H1 ;  /* 0x30000008ff087230 */ /* 0x000fe20000004100 */
[----:B------:R-:W-:Y:S01]  /*7b90*/  ISETP.GE.AND.EX P5, PT, R91, c[0x0][0x1e4], PT, P0 ;  /* 0x000079005b007a0c */ /* 0x000fe20003fa6300 */
[--C-:B------:R-:W-:Y:S01]  /*7ba0*/  HADD2.F32 R5, -RZ, R48.reuse.H0_H0 ;  /* 0x20000030ff057230 */ /* 0x100fe20000004100 */
[----:B------:R-:W-:Y:S01]  /*7bb0*/  FADD.FTZ R4, R3, -UR16 ;  /* 0x8000001003047e21 */ /* 0x000fe20008010000 */
[--C-:B------:R-:W-:Y:S01]  /*7bc0*/  HADD2.F32 R3, -RZ, R9.reuse.H0_H0 ;  /* 0x20000009ff037230 */ /* 0x100fe20000004100 */
[----:B------:R-:W-:Y:S01]  /*7bd0*/  FADD.FTZ R8, R8, -UR16 ;  /* 0x8000001008087e21 */ /* 0x000fe20008010000 */
[----:B------:R-:W-:Y:S01]  /*7be0*/  ISETP.GE.U32.AND P3, PT, R67, c[0x0][0x1e0], PT ;  /* 0x0000780043007a0c */ /* 0x000fe20003f66070 */
[----:B------:R-:W-:Y:S01]  /*7bf0*/  HADD2.F32 R48, -RZ, R48.H1_H1 ;  /* 0x30000030ff307230 */ /* 0x000fe20000004100 */
[----:B------:R-:W-:Y:S01]  /*7c00*/  ISETP.GE.U32.AND P0, PT, R66, c[0x0][0x1e0], PT ;  /* 0x0000780042007a0c */ /* 0x000fe20003f06070 */
[----:B------:R-:W-:Y:S01]  /*7c10*/  HADD2.F32 R9, -RZ, R9.H1_H1 ;  /* 0x30000009ff097230 */ /* 0x000fe20000004100 */
[----:B------:R-:W-:Y:S01]  /*7c20*/  ISETP.GT.U32.OR P2, PT, R0, 0x27f, P2 ;  /* 0x0000027f0000780c */ /* 0x000fe20001744470 */
[----:B------:R-:W-:Y:S01]  /*7c30*/  FMUL.FTZ R31, R4, UR5 ;  /* 0x00000005041f7c20 */ /* 0x000fe20008410000 */
[----:B------:R-:W-:Y:S01]  /*7c40*/  ISETP.GT.U32.OR P5, PT, R0, 0x27f, P5 ;  /* 0x0000027f0000780c */ /* 0x000fe20002fa4470 */
[----:B------:R-:W-:Y:S01]  /*7c50*/  FMUL.FTZ R26, R8, UR5 ;  /* 0x00000005081a7c20 */ /* 0x000fe20008410000 */
[----:B------:R-:W-:Y:S08]  /*7c60*/  @!P4 BRA `(.L_x_866) ;  /* 0x000001200000c947 */ /* 0x000ff00003800000 */
        /* <DEDUP_REMOVED lines=18> */
.L_x_866:
        /* <DEDUP_REMOVED lines=18> */
.L_x_868:
[----:B------:R-:W-:Y:S05]  /*7eb0*/  BSYNC B0 ;  /* 0x0000000000007941 */ /* 0x000fea0003800000 */
.L_x_867:
        /* <DEDUP_REMOVED lines=25> */
.L_x_869:
        /* <DEDUP_REMOVED lines=18> */
.L_x_871:
[----:B------:R-:W-:Y:S05]  /*8170*/  BSYNC B0 ;  /* 0x0000000000007941 */ /* 0x000fea0003800000 */
.L_x_870:
[--C-:B------:R-:W-:Y:S01]  /*8180*/  HADD2.F32 R4, -RZ, R10.reuse.H0_H0 ;  /* 0x2000000aff047230 */ /* 0x100fe20000004100 */
[----:B------:R-:W-:Y:S01]  /*8190*/  ISETP.GE.AND.EX P3, PT, R89, c[0x0][0x1e4], PT, P3 ;  /* 0x0000790059007a0c */ /* 0x000fe20003f66330 */
[----:B------:R-:W-:Y:S01]  /*81a0*/  HADD2.F32 R10, -RZ, R10.H1_H1 ;  /* 0x3000000aff0a7230 */ /* 0x000fe20000004100 */
[----:B------:R-:W-:Y:S01]  /*81b0*/  ISETP.GE.AND.EX P5, PT, R86, c[0x0][0x1e4], PT, P0 ;  /* 0x0000790056007a0c */ /* 0x000fe20003fa6300 */
[--C-:B0-----:R-:W-:Y:S01]  /*81c0*/  HADD2.F32 R3, -RZ, R46.reuse.H0_H0 ;  /* 0x2000002eff037230 */ /* 0x101fe20000004100 */
        /* <DEDUP_REMOVED lines=30> */
.L_x_872:
        /* <DEDUP_REMOVED lines=18> */
.L_x_874:
[----:B------:R-:W-:Y:S05]  /*84d0*/  BSYNC B0 ;  /* 0x0000000000007941 */ /* 0x000fea0003800000 */
.L_x_873:
        /* <DEDUP_REMOVED lines=25> */
.L_x_875:
        /* <DEDUP_REMOVED lines=18> */
.L_x_877:
[----:B------:R-:W-:Y:S05]  /*8790*/  BSYNC B0 ;  /* 0x0000000000007941 */ /* 0x000fea0003800000 */
.L_x_876:
        /* <DEDUP_REMOVED lines=35> */
.L_x_878:
        /* <DEDUP_REMOVED lines=18> */
.L_x_880:
[----:B------:R-:W-:Y:S05]  /*8af0*/  BSYNC B0 ;  /* 0x0000000000007941 */ /* 0x000fea0003800000 */
.L_x_879:
        /* <DEDUP_REMOVED lines=25> */
.L_x_881:
        /* <DEDUP_REMOVED lines=18> */
.L_x_883:
[----:B------:R-:W-:Y:S05]  /*8db0*/  BSYNC B0 ;  /* 0x0000000000007941 */ /* 0x000fea0003800000 */
.L_x_882:
        /* <DEDUP_REMOVED lines=8> */
[----:B------:R-:W-:Y:S01]  /*8e40*/  HADD2.F32 R25, -RZ, R15.H1_H1 ;  /* 0x3000000fff197230 */ /* 0x000fe20000004100 */
[C---:B------:R-:W-:Y:S01]  /*8e50*/  ISETP.GT.U32.OR P3, PT, R0.reuse, 0x27f, P3 ;  /* 0x0000027f0000780c */ /* 0x040fe20001f64470 */
[----:B------:R-:W-:Y:S01]  /*8e60*/  HADD2.F32 R42, -RZ, R42.H1_H1 ;  /* 0x3000002aff2a7230 */ /* 0x000fe20000004100 */
[----:B------:R-:W-:Y:S01]  /*8e70*/  ISETP.GT.U32.OR P0, PT, R0, 0x27f, P0 ;  /* 0x0000027f0000780c */ /* 0x000fe20000704470 */
[----:B------:R-:W-:-:S02]  /*8e80*/  FMUL.FTZ R15, R4, UR5 ;  /* 0x00000005040f7c20 */ /* 0x000fc40008410000 */
[----:B------:R-:W-:Y:S01]  /*8e90*/  FMUL.FTZ R14, R14, UR5 ;  /* 0x000000050e0e7c20 */ /* 0x000fe20008410000 */
[----:B------:R-:W-:Y:S06]  /*8ea0*/  @!P4 BRA `(.L_x_884) ;  /* 0x000001200000c947 */ /* 0x000fec0003800000 */
        /* <DEDUP_REMOVED lines=18> */
.L_x_884:
        /* <DEDUP_REMOVED lines=18> */
.L_x_886:
[----:B------:R-:W-:Y:S05]  /*90f0*/  BSYNC B0 ;  /* 0x0000000000007941 */ /* 0x000fea0003800000 */
.L_x_885:
        /* <DEDUP_REMOVED lines=25> */
.L_x_887:
        /* <DEDUP_REMOVED lines=17> */
.L_x_889:
[----:B------:R-:W-:Y:S05]  /*93a0*/  BSYNC B0 ;  /* 0x0000000000007941 */ /* 0x000fea0003800000 */
.L_x_888:
[----:B--2---:R-:W-:Y:S01]  /*93b0*/  ULDC UR4, c[0x0][0x10] ;  /* 0x0000040000047ab9 */ /* 0x004fe20000000800 */
[----:B------:R-:W-:Y:S01]  /*93c0*/  IADD3 R58, R58, 0x1, RZ ;  /* 0x000000013a3a7810 */ /* 0x000fe20007ffe0ff */
[----:B------:R-:W-:-:S04]  /*93d0*/  UIADD3 UR7, UR7, UR4, URZ ;  /* 0x0000000407077290 */ /* 0x000fc8000fffe03f */
[----:B------:R-:W-:-:S06]  /*93e0*/  UISETP.GE.AND UP0, UPT, UR7, UR6, UPT ;  /* 0x000000060700728c */ /* 0x000fcc000bf06270 */
[----:B------:R-:W-:-:S13]  /*93f0*/  PLOP3.LUT P0, PT, PT, PT, UP0, 0x80, 0x0 ;  /* 0x000000000000781c */ /* 0x000fda0003f0f008 */
[----:B------:R-:W-:Y:S01]  /*9400*/  @P0 CALL.REL.NOINC `(.L_x_807) ;  /* 0x0000001000000944 */ /* 0x000fe20003c00000 */
[----:B------:R-:W-:Y:S05]  /*9410*/  BRA `(.L_x_890) ;  /* 0xffff6f5000007947 */ /* 0x000fea000383ffff */
.L_x_807:
        /* <DEDUP_REMOVED lines=18> */
.L_x_892:
[----:B------:R-:W-:Y:S05]  /*9540*/  BSYNC B0 ;  /* 0x0000000000007941 */ /* 0x000fea0003800000 */
.L_x_891:
        /* <DEDUP_REMOVED lines=11> */
.L_x_894:
[----:B------:R-:W2:Y:S01]  /*9600*/  LDG.E.STRONG.GPU R5, [R2.64] ;  /* 0x0000000e02057981 */ /* 0x000ea2000c1ef900 */
[----:B------:R-:W-:Y:S01]  /*9610*/  YIELD ;  /* 0x0000000000007946 */ /* 0x000fe20003800000 */
[----:B--2---:R-:W-:Y:S01]  /*9620*/  ISETP.NE.AND P0, PT, R5, R4, PT ;  /* 0x000000040500720c */ /* 0x004fe20003f05270 */
[----:B------:R-:W-:-:S12]  /*9630*/  CCTL.IVALL ;  /* 0x00000000ff00798f */ /* 0x000fd80002000000 */
[----:B------:R-:W-:Y:S05]  /*9640*/  @P0 BRA `(.L_x_894) ;  /* 0xffffffb000000947 */ /* 0x000fea000383ffff */
.L_x_893:
        /* <DEDUP_REMOVED lines=25> */
.L_x_895:
        /* <DEDUP_REMOVED lines=23> */
.L_x_896:
        /* <DEDUP_REMOVED lines=11> */
.L_x_3275:


//--------------------- .text._Z35group_norm_nhwc_bwd_one_pass_kernelI11Fp16IOBf16WLi64ELi40ELi640EEv26Group_norm_nhwc_bwd_params --------------------------
	.section	.text._Z35group_norm_nhwc_bwd_one_pass_kernelI11Fp16IOBf16WLi64ELi40ELi640EEv26Group_norm_nhwc_bwd_params,"ax",@progbits
	.sectioninfo	@"SHI_REGISTERS=48"
	.align	128
        .global         _Z35group_norm_nhwc_bwd_one_pass_kernelI11Fp16IOBf16WLi64ELi40ELi640EEv26Group_norm_nhwc_bwd_params
        .type           _Z35group_norm_nhwc_bwd_one_pass_kernelI11Fp16IOBf16WLi64ELi40ELi640EEv26Group_norm_nhwc_bwd_params,@function
        .size           _Z35group_norm_nhwc_bwd_one_pass_kernelI11Fp16IOBf16WLi64ELi40ELi640EEv26Group_norm_nhwc_bwd_params,(.L_x_3276 - _Z35group_norm_nhwc_bwd_one_pass_kernelI11Fp16IOBf16WLi64ELi40ELi640EEv26Group_norm_nhwc_bwd_params)
        .other          _Z35group_norm_nhwc_bwd_one_pass_kernelI11Fp16IOBf16WLi64ELi40ELi640EEv26Group_norm_nhwc_bwd_params,@"STO_CUDA_ENTRY STV_DEFAULT"
_Z35group_norm_nhwc_bwd_one_pass_kernelI11Fp16IOBf16WLi64ELi40ELi640EEv26Group_norm_nhwc_bwd_params:
.text._Z35group_norm_nhwc_bwd_one_pass_kernelI11Fp16IOBf16WLi64ELi40ELi640EEv26Group_norm_nhwc_bwd_params:
        /* <DEDUP_REMOVED lines=41> */
.L_x_924:
        /* <DEDUP_REMOVED lines=111> */
.L_x_899:
[----:B-1----:R-:W-:Y:S05]  /*0980*/  BSYNC B0 ;  /* 0x0000000000007941 */ /* 0x002fea0003800000 */
.L_x_898:
[----:B------:R-:W-:Y:S01]  /*0990*/  ISETP.NE.AND P2, PT, RZ, UR13, PT ;  /* 0x0000000dff007c0c */ /* 0x000fe2000bf45270 */
[--C-:B-----5:R-:W-:Y:S02]  /*09a0*/  HADD2.F32 R10, -RZ, R34.reuse.H0_H0 ;  /* 0x20000022ff0a7230 */ /* 0x120fe40000004100 */
[----:B------:R-:W-:Y:S02]  /*09b0*/  HADD2.F32 R12, -RZ, R34.H1_H1 ;  /* 0x30000022ff0c7230 */ /* 0x000fe40000004100 */
[----:B------:R-:W-:Y:S01]  /*09c0*/  HADD2.F32 R15, -RZ, R35.H0_H0 ;  /* 0x20000023ff0f7230 */ /* 0x000fe20000004100 */
[----:B------:R-:W-:Y:S01]  /*09d0*/  FADD.FTZ R10, R10, -UR16 ;  /* 0x800000100a0a7e21 */ /* 0x000fe20008010000 */
[--C-:B------:R-:W-:Y:S01]  /*09e0*/  HADD2.F32 R9, -RZ, R37.reuse.H0_H0 ;  /* 0x20000025ff097230 */ /* 0x100fe20000004100 */
[----:B------:R-:W-:Y:S01]  /*09f0*/  FADD.FTZ R13, R12, -UR16 ;  /* 0x800000100c0d7e21 */ /* 0x000fe20008010000 */
[----:B------:R-:W-:Y:S01]  /*0a00*/  HADD2.F32 R8, -RZ, R37.H1_H1 ;  /* 0x30000025ff087230 */ /* 0x000fe20000004100 */
        /* <DEDUP_REMOVED lines=25> */
.L_x_900:
        /* <DEDUP_REMOVED lines=26> */
.L_x_901:
        /* <DEDUP_REMOVED lines=100> */
.L_x_903:
[----:B------:R-:W-:Y:S05]  /*1380*/  BSYNC B0 ;  /* 0x0000000000007941 */ /* 0x000fea0003800000 */
.L_x_902:
        /* <DEDUP_REMOVED lines=159> */
.L_x_905:
[----:B------:R-:W-:Y:S05]  /*1d80*/  BSYNC B0 ;  /* 0x0000000000007941 */ /* 0x000fea0003800000 */
.L_x_904:
        /* <DEDUP_REMOVED lines=19> */
.L_x_907:
[----:B------:R-:W-:Y:S05]  /*1ec0*/  BSYNC B0 ;  /* 0x0000000000007941 */ /* 0x000fea0003800000 */
.L_x_906:
        /* <DEDUP_REMOVED lines=28> */
.L_x_910:
[----:B0-----:R-:W2:Y:S01]  /*2090*/  LDG.E.STRONG.GPU R9, [R12.64] ;  /* 0x0000000e0c097981 */ /* 0x001ea2000c1ef900 */
[----:B------:R-:W-:Y:S01]  /*20a0*/  YIELD ;  /* 0x0000000000007946 */ /* 0x000fe20003800000 */
[----:B--2---:R-:W-:Y:S01]  /*20b0*/  ISETP.NE.AND P0, PT, R9, R14, PT ;  /* 0x0000000e0900720c */ /* 0x004fe20003f05270 */
[----:B------:R-:W-:-:S12]  /*20c0*/  CCTL.IVALL ;  /* 0x00000000ff00798f */ /* 0x000fd80002000000 */
[----:B------:R-:W-:Y:S05]  /*20d0*/  @P0 BRA `(.L_x_910) ;  /* 0xffffffb000000947 */ /* 0x000fea000383ffff */
.L_x_909:
        /* <DEDUP_REMOVED lines=20> */
.L_x_914:
        /* <DEDUP_REMOVED lines=116> */
.L_x_913:
        /* <DEDUP_REMOVED lines=62> */
.L_x_915:
[----:B------:R-:W-:-:S13]  /*2d40*/  ISETP.NE.OR P0, PT, RZ, UR4, P0 ;  /* 0x00000004ff007c0c */ /* 0x000fda0008705670 */
[----:B------:R-:W-:Y:S05]  /*2d50*/  @!P0 BRA `(.L_x_911) ;  /* 0x000001f000008947 */ /* 0x000fea0003800000 */
.L_x_912:
        /* <DEDUP_REMOVED lines=31> */
.L_x_911:
        /* <DEDUP_REMOVED lines=12> */
.L_x_917:
[----:B------:R-:W-:Y:S05]  /*3010*/  BSYNC B0 ;  /* 0x0000000000007941 */ /* 0x000fea0003800000 */
.L_x_916:
        /* <DEDUP_REMOVED lines=16> */
.L_x_908:
[----:B------:R-:W-:Y:S01]  /*3120*/  @!P3 STS.64 [0xc0], R28 ;  /* 0x0000c01cff00b388 */ /* 0x000fe20000000a00 */
        /* <DEDUP_REMOVED lines=8> */
[--C-:B------:R-:W-:Y:S01]  /*31b0*/  HADD2.F32 R9, -RZ, R37.reuse.H0_H0 ;  /* 0x20000025ff097230 */ /* 0x100fe20000004100 */
[----:B------:R-:W-:Y:S01]  /*31c0*/  FMUL.FTZ R22, R10, UR12 ;  /* 0x0000000c0a167c20 */ /* 0x000fe20008410000 */
[----:B------:R-:W-:Y:S01]  /*31d0*/  ISETP.GT.U32.OR P0, PT, R0, 0x27f, P0 ;  /* 0x0000027f0000780c */ /* 0x000fe20000704470 */
[----:B------:R-:W-:Y:S01]  /*31e0*/  HADD2.F32 R8, -RZ, R37.H1_H1 ;  /* 0x30000025ff087230 */ /* 0x000fe20000004100 */
[----:B------:R-:W-:Y:S01]  /*31f0*/  FMUL.FTZ R34, R34, UR12 ;  /* 0x0000000c22227c20 */ /* 0x000fe20008410000 */
[----:B------:R-:W-:Y:S01]  /*3200*/  HADD2.F32 R35, -RZ, R35.H1_H1 ;  /* 0x30000023ff237230 */ /* 0x000fe20000004100 */
[----:B------:R-:W0:Y:S02]  /*3210*/  LDS.64 R12, [0xc0] ;  /* 0x0000c000ff0c7984 */ /* 0x000e240000000a00 */
[----:B0-----:R-:W-:-:S02]  /*3220*/  FMUL.FTZ R12, R12, c[0x0][0x20c] ;  /* 0x000083000c0c7a20 */ /* 0x001fc40000410000 */
[----:B------:R-:W-:Y:S01]  /*3230*/  FMUL.FTZ R13, R13, c[0x0][0x20c] ;  /* 0x000083000d0d7a20 */ /* 0x000fe20000410000 */
        /* <DEDUP_REMOVED lines=19> */
.L_x_918:
        /* <DEDUP_REMOVED lines=18> */
.L_x_920:
[----:B------:R-:W-:Y:S05]  /*3490*/  BSYNC B0 ;  /* 0x0000000000007941 */ /* 0x000fea0003800000 */
.L_x_919:
        /* <DEDUP_REMOVED lines=25> */
.L_x_921:
        /* <DEDUP_REMOVED lines=17> */
.L_x_923:
[----:B------:R-:W-:Y:S05]  /*3740*/  BSYNC B0 ;  /* 0x0000000000007941 */ /* 0x000fea0003800000 */
.L_x_922:
[----:B------:R-:W-:Y:S01]  /*3750*/  ULDC UR4, c[0x0][0x10] ;  /* 0x0000040000047ab9 */ /* 0x000fe20000000800 */
[----:B------:R-:W-:Y:S01]  /*3760*/  IADD3 R38, R38, 0x1, RZ ;  /* 0x0000000126267810 */ /* 0x000fe20007ffe0ff */
[----:B------:R-:W-:-:S04]  /*3770*/  UIADD3 UR7, UR7, UR4, URZ ;  /* 0x0000000407077290 */ /* 0x000fc8000fffe03f */
[----:B------:R-:W-:-:S06]  /*3780*/  UISETP.GE.AND UP0, UPT, UR7, UR6, UPT ;  /* 0x000000060700728c */ /* 0x000fcc000bf06270 */
[----:B------:R-:W-:-:S13]  /*3790*/  PLOP3.LUT P0, PT, PT, PT, UP0, 0x80, 0x0 ;  /* 0x000000000000781c */ /* 0x000fda0003f0f008 */
[----:B------:R-:W-:Y:S01]  /*37a0*/  @P0 CALL.REL.NOINC `(.L_x_897) ;  /* 0x0000001000000944 */ /* 0x000fe20003c00000 */
[----:B------:R-:W-:Y:S05]  /*37b0*/  BRA `(.L_x_924) ;  /* 0xffffcad000007947 */ /* 0x000fea000383ffff */
.L_x_897:
        /* <DEDUP_REMOVED lines=18> */
.L_x_926:
[----:B------:R-:W-:Y:S05]  /*38e0*/  BSYNC B0 ;  /* 0x0000000000007941 */ /* 0x000fea0003800000 */
.L_x_925:
        /* <DEDUP_REMOVED lines=11> */
.L_x_928:
[----:B------:R-:W2:Y:S01]  /*39a0*/  LDG.E.STRONG.GPU R5, [R2.64] ;  /* 0x0000000e02057981 */ /* 0x000ea2000c1ef900 */
[----:B------:R-:W-:Y:S01]  /*39b0*/  YIELD ;  /* 0x0000000000007946 */ /* 0x000fe20003800000 */
[----:B--2---:R-:W-:Y:S01]  /*39c0*/  ISETP.NE.AND P0, PT, R5, R4, PT ;  /* 0x000000040500720c */ /* 0x004fe20003f05270 */
[----:B------:R-:W-:-:S12]  /*39d0*/  CCTL.IVALL ;  /* 0x00000000ff00798f */ /* 0x000fd80002000000 */
[----:B------:R-:W-:Y:S05]  /*39e0*/  @P0 BRA `(.L_x_928) ;  /* 0xffffffb000000947 */ /* 0x000fea000383ffff */
.L_x_927:
        /* <DEDUP_REMOVED lines=25> */
.L_x_929:
        /* <DEDUP_REMOVED lines=26> */
.L_x_930:
        /* <DEDUP_REMOVED lines=14> */
.L_x_3276:


//--------------------- .text._Z35group_norm_nhwc_bwd_one_pass_kernelI11Fp16IOBf16WLi128ELi40ELi640EEv26Group_norm_nhwc_bwd_params --------------------------
	.section	.text._Z35group_norm_nhwc_bwd_one_pass_kernelI11Fp16IOBf16WLi128ELi40ELi640EEv26Group_norm_nhwc_bwd_params,"ax",@progbits
	.sectioninfo	@"SHI_REGISTERS=48"
	.align	128
        .global         _Z35group_norm_nhwc_bwd_one_pass_kernelI11Fp16IOBf16WLi128ELi40ELi640EEv26Group_norm_nhwc_bwd_params
        .type           _Z35group_norm_nhwc_bwd_one_pass_kernelI11Fp16IOBf16WLi128ELi40ELi640EEv26Group_norm_nhwc_bwd_params,@function
        .size           _Z35group_norm_nhwc_bwd_one_pass_kernelI11Fp16IOBf16WLi128ELi40ELi640EEv26Group_norm_nhwc_bwd_params,(.L_x_3277 - _Z35group_norm_nhwc_bwd_one_pass_kernelI11Fp16IOBf16WLi128ELi40ELi640EEv26Group_norm_nhwc_bwd_params)
        .other          _Z35group_norm_nhwc_bwd_one_pass_kernelI11Fp16IOBf16WLi128ELi40ELi640EEv26Group_norm_nhwc_bwd_params,@"STO_CUDA_ENTRY STV_DEFAULT"
_Z35group_norm_nhwc_bwd_one_pass_kernelI11Fp16IOBf16WLi128ELi40ELi640EEv26Group_norm_nhwc_bwd_params:
.text._Z35group_norm_nhwc_bwd_one_pass_kernelI11Fp16IOBf16WLi128ELi40ELi640EEv26Group_norm_nhwc_bwd_params:
        /* <DEDUP_REMOVED lines=43> */
.L_x_966:
        /* <DEDUP_REMOVED lines=45> */
[----:B------:R-:W-:Y:S01]  /*0580*/  LEA.HI.X.SX32 R7, R14, R7, 0x1, P4 ;  /* 0x000000070e077211 */ /* 0x000fe200020f0eff */
[----:B------:R-:W-:Y:S01]  /*0590*/  IMAD R4, R4, c[0x0][0x1e8], RZ ;  /* 0x00007a0004047a24 */ /* 0x000fe200078e02ff */
[----:B------:R-:W-:-:S03]  /*05a0*/  ISETP.GT.U32.OR P0, PT, R0, 0x27f, P0 ;  /* 0x0000027f0000780c */ /* 0x000fc60000704470 */
[C---:B------:R-:W-:Y:S02]  /*05b0*/  IMAD R9, R5.reuse, c[0x0][0x1ec], R4 ;  /* 0x00007b0005097a24 */ /* 0x040fe400078e0204 */
[----:B------:R-:W-:-:S04]  /*05c0*/  IMAD.WIDE.U32 R6, R5, c[0x0][0x1e8], R6 ;  /* 0x00007a0005067a25 */ /* 0x000fc800078e0006 */
[----:B------:R-:W-:Y:S01]  /*05d0*/  @P1 IMAD R5, R45, c[0x0][0x1d8], RZ ;  /* 0x000076002d051a24 */ /* 0x000fe200078e02ff */
[----:B------:R-:W-:-:S03]  /*05e0*/  IADD3 R9, R7, R9, RZ ;  /* 0x0000000907097210 */ /* 0x000fc60007ffe0ff */
[----:B------:R-:W-:Y:S01]  /*05f0*/  @P1 IMAD R13, R24, c[0x0][0x1dc], R5 ;  /* 0x00007700180d1a24 */ /* 0x000fe200078e0205 */
[-C--:B------:R-:W-:Y:S01]  /*0600*/  @!P0 MOV R4, R6.reuse ;  /* 0x0000000600048202 */ /* 0x080fe20000000f00 */
[----:B------:R-:W-:Y:S01]  /*0610*/  @!P0 IMAD R11, R43, c[0x0][0x1d8], RZ ;  /* 0x000076002b0b8a24 */ /* 0x000fe200078e02ff */
[----:B------:R-:W-:Y:S02]  /*0620*/  @!P0 MOV R5, R9 ;  /* 0x0000000900058202 */ /* 0x000fe40000000f00 */
[----:B------:R-:W-:Y:S01]  /*0630*/  @P1 MOV R8, R6 ;  /* 0x0000000600081202 */ /* 0x000fe20000000f00 */
[C---:B------:R-:W-:Y:S02]  /*0640*/  @!P0 IMAD R19, R40.reuse, c[0x0][0x1dc], R11 ;  /* 0x0000770028138a24 */ /* 0x040fe400078e020b */
[----:B------:R-:W-:-:S04]  /*0650*/  @!P0 IMAD.WIDE.U32 R4, R40, c[0x0][0x1d8], R4 ;  /* 0x0000760028048a25 */ /* 0x000fc800078e0004 */
[----:B------:R-:W-:Y:S01]  /*0660*/  @P1 IMAD.WIDE.U32 R10, R24, c[0x0][0x1d8], R8 ;  /* 0x00007600180a1a25 */ /* 0x000fe200078e0008 */
[----:B------:R-:W-:-:S04]  /*0670*/  @!P0 IADD3 R19, R5, R19, RZ ;  /* 0x0000001305138210 */ /* 0x000fc80007ffe0ff */
[----:B------:R-:W-:Y:S02]  /*0680*/  @P1 IADD3 R11, R11, R13, RZ ;  /* 0x0000000d0b0b1210 */ /* 0x000fe40007ffe0ff */
[----:B------:R-:W-:Y:S02]  /*0690*/  @P1 SHF.L.U32 R5, R10, 0x1, RZ ;  /* 0x000000010a051819 */ /* 0x000fe400000006ff */
[C---:B------:R-:W-:Y:S02]  /*06a0*/  @!P0 SHF.L.U32 R20, R4.reuse, 0x1, RZ ;  /* 0x0000000104148819 */ /* 0x040fe400000006ff */
[----:B------:R-:W-:Y:S02]  /*06b0*/  @!P0 SHF.L.U64.HI R19, R4, 0x1, R19 ;  /* 0x0000000104138819 */ /* 0x000fe40000010213 */
[----:B------:R-:W-:Y:S02]  /*06c0*/  @P1 SHF.L.U64.HI R11, R10, 0x1, R11 ;  /* 0x000000010a0b1819 */ /* 0x000fe4000001020b */
[C---:B------:R-:W-:Y:S01]  /*06d0*/  @P1 IADD3 R4, P4, R5.reuse, c[0x0][0x180], RZ ;  /* 0x0000600005041a10 */ /* 0x040fe20007f9e0ff */
[----:B------:R-:W-:Y:S01]  /*06e0*/  CS2R R32, SRZ ;  /* 0x0000000000207805 */ /* 0x000fe2000001ff00 */
[----:B------:R-:W-:-:S02]  /*06f0*/  @P1 IADD3 R10, P5, R5, c[0x0][0x178], RZ ;  /* 0x00005e00050a1a10 */ /* 0x000fc40007fbe0ff */
[----:B------:R-:W-:-:S05]  /*0700*/  @P1 IADD3.X R5, R11, c[0x0][0x184], RZ, P4, !PT ;  /* 0x000061000b051a10 */ /* 0x000fca00027fe4ff */
[----:B------:R0:W3:Y:S01]  /*0710*/  @P1 LDG.E R33, [R4.64] ;  /* 0x0000000e04211981 */ /* 0x0000e2000c1e1900 */
[----:B------:R-:W-:Y:S02]  /*0720*/  ISETP.GE.U32.AND P2, PT, R39, c[0x0][0x1e0], PT ;  /* 0x0000780027007a0c */ /* 0x000fe40003f46070 */
[----:B------:R-:W-:Y:S02]  /*0730*/  SHF.R.S32.HI R42, RZ, 0x1f, R39 ;  /* 0x0000001fff2a7819 */ /* 0x000fe40000011427 */
[----:B------:R-:W-:Y:S02]  /*0740*/  ISETP.GE.U32.AND P3, PT, R38, c[0x0][0x1e0], PT ;  /* 0x0000780026007a0c */ /* 0x000fe40003f66070 */
[----:B------:R-:W-:Y:S02]  /*0750*/  ISETP.GE.AND.EX P2, PT, R42, c[0x0][0x1e4], PT, P2 ;  /* 0x000079002a007a0c */ /* 0x000fe40003f46320 */
[----:B------:R-:W-:Y:S02]  /*0760*/  SHF.R.S32.HI R41, RZ, 0x1f, R38 ;  /* 0x0000001fff297819 */ /* 0x000fe40000011426 */
[----:B------:R-:W-:-:S02]  /*0770*/  ISETP.GT.U32.OR P2, PT, R0, 0x27f, P2 ;  /* 0x0000027f0000780c */ /* 0x000fc40001744470 */
[----:B------:R-:W-:-:S04]  /*0780*/  ISETP.GE.AND.EX P3, PT, R41, c[0x0][0x1e4], PT, P3 ;  /* 0x0000790029007a0c */ /* 0x000fc80003f66330 */
[----:B------:R-:W-:Y:S02]  /*0790*/  ISETP.GT.U32.OR P3, PT, R0, 0x27f, P3 ;  /* 0x0000027f0000780c */ /* 0x000fe40001f64470 */
[----:B------:R-:W-:-:S05]  /*07a0*/  @P1 IADD3.X R11, R11, c[0x0][0x17c], RZ, P5, !PT ;  /* 0x00005f000b0b1a10 */ /* 0x000fca0002ffe4ff */
[----:B------:R-:W-:Y:S01]  /*07b0*/  @!P2 IMAD R12, R42, c[0x0][0x1d8], RZ ;  /* 0x000076002a0caa24 */ /* 0x000fe200078e02ff */
[-C--:B------:R-:W-:Y:S01]  /*07c0*/  @!P2 MOV R16, R6.reuse ;  /* 0x000000060010a202 */ /* 0x080fe20000000f00 */
[----:B------:R1:W5:Y:S01]  /*07d0*/  @P1 LDG.E R32, [R10.64] ;  /* 0x0000000e0a201981 */ /* 0x000362000c1e1900 */
[-C--:B------:R-:W-:Y:S01]  /*07e0*/  @!P2 MOV R17, R9.reuse ;  /* 0x000000090011a202 */ /* 0x080fe20000000f00 */
[----:B------:R-:W-:Y:S02]  /*07f0*/  @!P2 IMAD R15, R39, c[0x0][0x1dc], R12 ;  /* 0x00007700270faa24 */ /* 0x000fe400078e020c */
[----:B------:R-:W-:Y:S01]  /*0800*/  @!P3 MOV R12, R6 ;  /* 0x00000006000cb202 */ /* 0x000fe20000000f00 */
[----:B------:R-:W-:Y:S01]  /*0810*/  @!P3 IMAD R21, R41, c[0x0][0x1d8], RZ ;  /* 0x000076002915ba24 */ /* 0x000fe200078e02ff */
[----:B------:R-:W-:Y:S01]  /*0820*/  @!P3 MOV R13, R9 ;  /* 0x00000009000db202 */ /* 0x000fe20000000f00 */
[----:B------:R-:W-:Y:S01]  /*0830*/  @!P2 IMAD.WIDE.U32 R16, R39, c[0x0][0x1d8], R16 ;  /* 0x000076002710aa25 */ /* 0x000fe200078e0010 */
[----:B0-----:R-:W-:-:S02]  /*0840*/  @!P0 IADD3 R4, P4, R20, c[0x0][0x180], RZ ;  /* 0x0000600014048a10 */ /* 0x001fc40007f9e0ff */
[----:B-1----:R-:W-:Y:S01]  /*0850*/  @!P0 IADD3 R10, P5, R20, c[0x0][0x178], RZ ;  /* 0x00005e00140a8a10 */ /* 0x002fe20007fbe0ff */
[C---:B------:R-:W-:Y:S01]  /*0860*/  @!P3 IMAD R21, R38.reuse, c[0x0][0x1dc], R21 ;  /* 0x000077002615ba24 */ /* 0x040fe200078e0215 */
[----:B------:R-:W-:Y:S01]  /*0870*/  @!P2 IADD3 R15, R17, R15, RZ ;  /* 0x0000000f110fa210 */ /* 0x000fe20007ffe0ff */
[----:B------:R-:W-:Y:S01]  /*0880*/  @!P3 IMAD.WIDE.U32 R12, R38, c[0x0][0x1d8], R12 ;  /* 0x00007600260cba25 */ /* 0x000fe200078e000c */
[C---:B------:R-:W-:Y:S01]  /*0890*/  @!P2 SHF.L.U32 R18, R16.reuse, 0x1, RZ ;  /* 0x000000011012a819 */ /* 0x040fe200000006ff */
[----:B------:R-:W-:Y:S01]  /*08a0*/  CS2R R28, SRZ ;  /* 0x00000000001c7805 */ /* 0x000fe2000001ff00 */
[----:B------:R-:W-:Y:S01]  /*08b0*/  CS2R R30, SRZ ;  /* 0x00000000001e7805 */ /* 0x000fe2000001ff00 */
[----:B------:R-:W-:Y:S02]  /*08c0*/  @!P2 SHF.L.U64.HI R16, R16, 0x1, R15 ;  /* 0x000000011010a819 */ /* 0x000fe4000001020f */
[C---:B------:R-:W-:Y:S02]  /*08d0*/  @!P0 IADD3.X R5, R19.reuse, c[0x0][0x184], RZ, P4, !PT ;  /* 0x0000610013058a10 */ /* 0x040fe400027fe4ff */
[----:B------:R-:W-:-:S02]  /*08e0*/  @!P0 IADD3.X R11, R19, c[0x0][0x17c], RZ, P5, !PT ;  /* 0x00005f00130b8a10 */ /* 0x000fc40002ffe4ff */
[----:B------:R-:W-:Y:S01]  /*08f0*/  @!P3 IADD3 R15, R13, R21, RZ ;  /* 0x000000150d0fb210 */ /* 0x000fe20007ffe0ff */
[----:B------:R0:W5:Y:S01]  /*0900*/  @!P0 LDG.E R28, [R4.64] ;  /* 0x0000000e041c8981 */ /* 0x000162000c1e1900 */
[C---:B------:R-:W-:Y:S02]  /*0910*/  @!P3 SHF.L.U32 R17, R12.reuse, 0x1, RZ ;  /* 0x000000010c11b819 */ /* 0x040fe400000006ff */
[----:B------:R-:W-:Y:S01]  /*0920*/  @!P3 SHF.L.U64.HI R15, R12, 0x1, R15 ;  /* 0x000000010c0fb819 */ /* 0x000fe2000001020f */
[----:B------:R1:W5:Y:S01]  /*0930*/  @!P0 LDG.E R31, [R10.64] ;  /* 0x0000000e0a1f8981 */ /* 0x000362000c1e1900 */
[C---:B------:R-:W-:Y:S02]  /*0940*/  @!P2 IADD3 R12, P6, R18.reuse, c[0x0][0x180], RZ ;  /* 0x00006000120caa10 */ /* 0x040fe40007fde0ff */
[----:B0-----:R-:W-:Y:S02]  /*0950*/  @!P2 IADD3 R4, P0, R18, c[0x0][0x178], RZ ;  /* 0x00005e001204aa10 */ /* 0x001fe40007f1e0ff */
[----:B------:R-:W-:-:S02]  /*0960*/  @!P2 IADD3.X R13, R16, c[0x0][0x184], RZ, P6, !PT ;  /* 0x00006100100daa10 */ /* 0x000fc400037fe4ff */
[----:B------:R-:W-:Y:S01]  /*0970*/  @!P2 IADD3.X R5, R16, c[0x0][0x17c], RZ, P0, !PT ;  /* 0x00005f001005aa10 */ /* 0x000fe200007fe4ff */
[----:B------:R-:W-:Y:S01]  /*0980*/  CS2R R26, SRZ ;  /* 0x00000000001a7805 */ /* 0x000fe2000001ff00 */
[----:B-1----:R-:W-:Y:S01]  /*0990*/  @!P3 IADD3 R10, P4, R17, c[0x0][0x180], RZ ;  /* 0x00006000110aba10 */ /* 0x002fe20007f9e0ff */
[----:B------:R-:W-:Y:S01]  /*09a0*/  UMOV UR8, 0x3f800000 ;  /* 0x3f80000000087882 */ /* 0x000fe20000000000 */
[----:B------:R-:W-:Y:S01]  /*09b0*/  BSSY B0, `(.L_x_932) ;  /* 0x0000028000007945 */ /* 0x000fe20003800000 */
[----:B------:R0:W5:Y:S04]  /*09c0*/  @!P2 LDG.E R30, [R4.64] ;  /* 0x0000000e041ea981 */ /* 0x000168000c1e1900 */
[----:B------:R1:W5:Y:S01]  /*09d0*/  @!P2 LDG.E R26, [R12.64] ;  /* 0x0000000e0c1aa981 */ /* 0x000362000c1e1900 */
[----:B------:R-:W-:-:S05]  /*09e0*/  @!P3 IADD3.X R11, R15, c[0x0][0x184], RZ, P4, !PT ;  /* 0x000061000f0bba10 */ /* 0x000fca00027fe4ff */
        /* <DEDUP_REMOVED lines=10> */
[----:B------:R-:W-:Y:S02]  /*0a90*/  ISETP.GT.U32.AND P0, PT, R0, 0x27f, PT ;  /* 0x0000027f0000780c */ /* 0x000fe40003f04070 */
[----:B-1----:R-:W-:-:S04]  /*0aa0*/  @!P3 IADD3 R12, P5, R17, c[0x0][0x178], RZ ;  /* 0x00005e00110cba10 */ /* 0x002fc80007fbe0ff */
[----:B------:R-:W-:Y:S01]  /*0ab0*/  @!P3 IADD3.X R13, R15, c[0x0][0x17c], RZ, P5, !PT ;  /* 0x00005f000f0dba10 */ /* 0x000fe20002ffe4ff */
[----:B------:R-:W-:Y:S01]  /*0ac0*/  CS2R R2, SRZ ;  /* 0x0000000000027805 */ /* 0x000fe2000001ff00 */
[----:B0-----:R-:W-:-:S03]  /*0ad0*/  CS2R R4, SRZ ;  /* 0x0000000000047805 */ /* 0x001fc6000001ff00 */
[----:B------:R4:W5:Y:S01]  /*0ae0*/  @!P3 LDG.E R29, [R12.64] ;  /* 0x0000000e0c1db981 */ /* 0x000962000c1e1900 */
[----:B------:R-:W-:Y:S01]  /*0af0*/  ISETP.NE.AND P3, PT, RZ, UR13, PT ;  /* 0x0000000dff007c0c */ /* 0x000fe2000bf65270 */
[----:B--2---:R-:W-:Y:S01]  /*0b00*/  @UP0 UMOV UR8, UR4 ;  /* 0x0000000400080c82 */ /* 0x004fe20008000000 */
[--C-:B---3--:R-:W-:Y:S02]  /*0b10*/  HADD2.F32 R17, -RZ, R33.reuse.H0_H0 ;  /* 0x20000021ff117230 */ /* 0x108fe40000004100 */
[----:B------:R-:W-:Y:S01]  /*0b20*/  HADD2.F32 R15, -RZ, R33.H1_H1 ;  /* 0x30000021ff0f7230 */ /* 0x000fe20000004100 */
[----:B------:R-:W-:Y:S05]  /*0b30*/  @P0 BRA `(.L_x_933) ;  /* 0x000000f000000947 */ /* 0x000fea0003800000 */
[----:B----4-:R-:W-:Y:S01]  /*0b40*/  ISETP.NE.AND P0, PT, RZ, UR13, PT ;  /* 0x0000000dff007c0c */ /* 0x010fe2000bf05270 */
        /* <DEDUP_REMOVED lines=14> */
.L_x_933:
[----:B----4-:R-:W-:Y:S05]  /*0c30*/  BSYNC B0 ;  /* 0x0000000000007941 */ /* 0x010fea0003800000 */
.L_x_932:
        /* <DEDUP_REMOVED lines=17> */
[----:B0-----:R-:W-:Y:S02]  /*0d50*/  FMUL.FTZ R11, R11, R18 ;  /* 0x000000120b0b7220 */ /* 0x001fe40000410000 */
[----:B------:R-:W-:-:S04]  /*0d60*/  FADD.FTZ R18, -R18, 1 ;  /* 0x3f80000012127421 */ /* 0x000fc80000010100 */
[----:B------:R-:W-:Y:S02]  /*0d70*/  FFMA.FTZ R18, R15, R18, 1 ;  /* 0x3f8000000f127423 */ /* 0x000fe40000010012 */
[----:B-1----:R-:W-:Y:S02]  /*0d80*/  FADD.FTZ R23, -R21, 1 ;  /* 0x3f80000015177421 */ /* 0x002fe40000010100 */
[----:B------:R-:W-:Y:S02]  /*0d90*/  FMUL.FTZ R14, R14, R21 ;  /* 0x000000150e0e7220 */ /* 0x000fe40000410000 */
[----:B------:R-:W-:Y:S02]  /*0da0*/  FFMA.FTZ R23, R12, R23, 1 ;  /* 0x3f8000000c177423 */ /* 0x000fe40000010017 */
[----:B------:R-:W-:Y:S02]  /*0db0*/  FMUL.FTZ R11, R11, R18 ;  /* 0x000000120b0b7220 */ /* 0x000fe40000410000 */
[----:B------:R-:W-:-:S02]  /*0dc0*/  FMUL.FTZ R14, R14, R23 ;  /* 0x000000170e0e7220 */ /* 0x000fc40000410000 */
.L_x_934:
[----:B------:R-:W-:Y:S01]  /*0dd0*/  FMUL.FTZ R15, R11, R2 ;  /* 0x000000020b0f7220 */ /* 0x000fe20000410000 */
[--C-:B------:R-:W-:Y:S01]  /*0de0*/  HADD2.F32 R18, -RZ, R28.reuse.H0_H0 ;  /* 0x2000001cff127230 */ /* 0x100fe20000004100 */
[----:B------:R-:W-:Y:S01]  /*0df0*/  FMUL.FTZ R17, R14, R5 ;  /* 0x000000050e117220 */ /* 0x000fe20000410000 */
[----:B------:R-:W-:Y:S01]  /*0e00*/  HADD2.F32 R19, -RZ, R28.H1_H1 ;  /* 0x3000001cff137230 */ /* 0x000fe20000004100 */
[----:B------:R-:W-:-:S02]  /*0e10*/  FFMA.FTZ R16, R10, R15, RZ ;  /* 0x0000000f0a107223 */ /* 0x000fc400000100ff */
[----:B------:R-:W-:Y:S02]  /*0e20*/  FADD.FTZ R12, RZ, R15 ;  /* 0x0000000fff0c7221 */ /* 0x000fe40000010000 */
[----:B------:R-:W-:Y:S01]  /*0e30*/  FADD.FTZ R15, R18, -UR16 ;  /* 0x80000010120f7e21 */ /* 0x000fe20008010000 */
[--C-:B------:R-:W-:Y:S01]  /*0e40*/  HADD2.F32 R18, -RZ, R31.reuse.H0_H0 ;  /* 0x2000001fff127230 */ /* 0x100fe20000004100 */
[----:B------:R-:W-:Y:S02]  /*0e50*/  FADD.FTZ R20, R19, -UR16 ;  /* 0x8000001013147e21 */ /* 0x000fe40008010000 */
[----:B------:R-:W-:Y:S02]  /*0e60*/  FFMA.FTZ R16, R13, R17, R16 ;  /* 0x000000110d107223 */ /* 0x000fe40000010010 */
[----:B------:R-:W-:Y:S02]  /*0e70*/  FADD.FTZ R17, R17, R12 ;  /* 0x0000000c11117221 */ /* 0x000fe40000010000 */
[----:B------:R-:W-:Y:S01]  /*0e80*/  FMUL.FTZ R19, R15, UR8 ;  /* 0x000000080f137c20 */ /* 0x000fe20008410000 */
[----:B------:R-:W-:Y:S01]  /*0e90*/  HADD2.F32 R15, -RZ, R31.H1_H1 ;  /* 0x3000001fff0f7230 */ /* 0x000fe20000004100 */
[----:B------:R-:W-:-:S02]  /*0ea0*/  FMUL.FTZ R12, R20, UR8 ;  /* 0x00000008140c7c20 */ /* 0x000fc40008410000 */
[----:B------:R-:W-:Y:S01]  /*0eb0*/  FFMA.FTZ R10, R10, R11, RZ ;  /* 0x0000000b0a0a7223 */ /* 0x000fe200000100ff */
        /* <DEDUP_REMOVED lines=19> */
.L_x_935:
[----:B------:R-:W-:Y:S02]  /*0ff0*/  FADD.FTZ R11, RZ, R11 ;  /* 0x0000000bff0b7221 */ /* 0x000fe40000010000 */
[----:B------:R-:W-:Y:S02]  /*1000*/  FFMA.FTZ R13, R13, R14, RZ ;  /* 0x0000000e0d0d7223 */ /* 0x000fe400000100ff */
[----:B------:R-:W-:Y:S02]  /*1010*/  FMUL.FTZ R20, R18, R2 ;  /* 0x0000000212147220 */ /* 0x000fe40000410000 */
[----:B------:R-:W-:Y:S02]  /*1020*/  FADD.FTZ R14, RZ, R14 ;  /* 0x0000000eff0e7221 */ /* 0x000fe40000010000 */
[----:B------:R-:W-:Y:S02]  /*1030*/  FFMA.FTZ R10, R19, R18, R10 ;  /* 0x00000012130a7223 */ /* 0x000fe4000001000a */
[----:B------:R-:W-:-:S02]  /*1040*/  FADD.FTZ R11, R11, R18 ;  /* 0x000000120b0b7221 */ /* 0x000fc40000010000 */
[----:B------:R-:W-:Y:S02]  /*1050*/  FFMA.FTZ R19, R19, R20, R16 ;  /* 0x0000001413137223 */ /* 0x000fe40000010010 */
[----:B------:R-:W-:Y:S01]  /*1060*/  FADD.FTZ R17, R17, R20 ;  /* 0x0000001411117221 */ /* 0x000fe20000010000 */
[--C-:B------:R-:W-:Y:S01]  /*1070*/  HADD2.F32 R20, -RZ, R26.reuse.H0_H0 ;  /* 0x2000001aff147230 */ /* 0x100fe20000004100 */
[----:B------:R-:W-:Y:S02]  /*1080*/  FFMA.FTZ R13, R12, R15, R13 ;  /* 0x0000000f0c0d7223 */ /* 0x000fe4000001000d */
[----:B------:R-:W-:Y:S02]  /*1090*/  FADD.FTZ R14, R14, R15 ;  /* 0x0000000f0e0e7221 */ /* 0x000fe40000010000 */
[----:B------:R-:W-:Y:S01]  /*10a0*/  FMUL.FTZ R18, R15, R5 ;  /* 0x000000050f127220 */ /* 0x000fe20000410000 */
[----:B------:R-:W-:-:S03]  /*10b0*/  HADD2.F32 R15, -RZ, R26.H1_H1 ;  /* 0x3000001aff0f7230 */ /* 0x000fc60000004100 */
[----:B------:R-:W-:Y:S01]  /*10c0*/  FFMA.FTZ R16, R12, R18, R19 ;  /* 0x000000120c107223 */ /* 0x000fe20000010013 */
[--C-:B------:R-:W-:Y:S01]  /*10d0*/  HADD2.F32 R12, -RZ, R30.reuse.H1_H1 ;  /* 0x3000001eff0c7230 */ /* 0x100fe20000004100 */
[----:B------:R-:W-:Y:S02]  /*10e0*/  FADD.FTZ R19, R20, -UR16 ;  /* 0x8000001014137e21 */ /* 0x000fe40008010000 */
[----:B------:R-:W-:Y:S02]  /*10f0*/  FADD.FTZ R15, R15, -UR16 ;  /* 0x800000100f0f7e21 */ /* 0x000fe40008010000 */
[----:B------:R-:W-:Y:S01]  /*1100*/  FADD.FTZ R17, R18, R17 ;  /* 0x0000001112117221 */ /* 0x000fe20000010000 */
[----:B------:R-:W-:Y:S01]  /*1110*/  HADD2.F32 R18, -RZ, R30.H0_H0 ;  /* 0x2000001eff127230 */ /* 0x000fe20000004100 */
        /* <DEDUP_REMOVED lines=21> */
.L_x_936:
[----:B------:R-:W-:Y:S02]  /*1270*/  FMUL.FTZ R20, R18, R2 ;  /* 0x0000000212147220 */ /* 0x000fe40000410000 */
[----:B------:R-:W-:Y:S02]  /*1280*/  FADD.FTZ R11, R11, R18 ;  /* 0x000000120b0b7221 */ /* 0x000fe40000010000 */
[C---:B------:R-:W-:Y:S02]  /*1290*/  FFMA.FTZ R10, R19.reuse, R18, R10 ;  /* 0x00000012130a7223 */ /* 0x040fe4000001000a */
[----:B------:R-:W-:Y:S01]  /*12a0*/  FFMA.FTZ R18, R19, R20, R16 ;  /* 0x0000001413127223 */ /* 0x000fe20000010010 */
[--C-:B------:R-:W-:Y:S01]  /*12b0*/  HADD2.F32 R19, -RZ, R27.reuse.H0_H0 ;  /* 0x2000001bff137230 */ /* 0x100fe20000004100 */
[----:B------:R-:W-:Y:S01]  /*12c0*/  FADD.FTZ R17, R17, R20 ;  /* 0x0000001411117221 */ /* 0x000fe20000010000 */
[----:B------:R-:W-:Y:S01]  /*12d0*/  HADD2.F32 R20, -RZ, R27.H1_H1 ;  /* 0x3000001bff147230 */ /* 0x000fe20000004100 */
[----:B------:R-:W-:-:S02]  /*12e0*/  FADD.FTZ R16, R14, R12 ;  /* 0x0000000c0e107221 */ /* 0x000fc40000010000 */
[----:B------:R-:W-:Y:S02]  /*12f0*/  FMUL.FTZ R14, R12, R5 ;  /* 0x000000050c0e7220 */ /* 0x000fe40000410000 */
[----:B------:R-:W-:Y:S02]  /*1300*/  FADD.FTZ R19, R19, -UR16 ;  /* 0x8000001013137e21 */ /* 0x000fe40008010000 */
[----:B------:R-:W-:Y:S02]  /*1310*/  FADD.FTZ R20, R20, -UR16 ;  /* 0x8000001014147e21 */ /* 0x000fe40008010000 */
[C---:B------:R-:W-:Y:S02]  /*1320*/  FFMA.FTZ R13, R15.reuse, R12, R13 ;  /* 0x0000000c0f0d7223 */ /* 0x040fe4000001000d */
[----:B------:R-:W-:Y:S01]  /*1330*/  FFMA.FTZ R12, R15, R14, R18 ;  /* 0x0000000e0f0c7223 */ /* 0x000fe20000010012 */
[--C-:B------:R-:W-:Y:S01]  /*1340*/  HADD2.F32 R15, -RZ, R29.reuse.H0_H0 ;  /* 0x2000001dff0f7230 */ /* 0x100fe20000004100 */
        /* <DEDUP_REMOVED lines=23> */
.L_x_937:
[----:B------:R-:W-:Y:S01]  /*14c0*/  FMUL.FTZ R20, R15, R2 ;  /* 0x000000020f147220 */ /* 0x000fe20000410000 */
[----:B------:R-:W0:Y:S01]  /*14d0*/  S2R R23, SR_LANEID ;  /* 0x0000000000177919 */ /* 0x000e220000000000 */
[----:B------:R-:W-:Y:S01]  /*14e0*/  FFMA.FTZ R13, R14, R18, R13 ;  /* 0x000000120e0d7223 */ /* 0x000fe2000001000d */
[----:B------:R-:W-:Y:S01]  /*14f0*/  BSSY B0, `(.L_x_938) ;  /* 0x000005d000007945 */ /* 0x000fe20003800000 */
[----:B------:R-:W-:Y:S01]  /*1500*/  FFMA.FTZ R21, R19, R20, R12 ;  /* 0x0000001413157223 */ /* 0x000fe2000001000c */
[----:B------:R-:W-:Y:S01]  /*1510*/  ISETP.GT.U32.AND P5, PT, R0, 0x13, PT ;  /* 0x000000130000780c */ /* 0x000fe20003fa4070 */
[----:B------:R-:W-:Y:S02]  /*1520*/  FADD.FTZ R12, R17, R20 ;  /* 0x00000014110c7221 */ /* 0x000fe40000010000 */
[----:B------:R-:W-:-:S04]  /*1530*/  FMUL.FTZ R17, R18, R5 ;  /* 0x0000000512117220 */ /* 0x000fc80000410000 */
[----:B------:R-:W-:Y:S02]  /*1540*/  FFMA.FTZ R20, R14, R17, R21 ;  /* 0x000000110e147223 */ /* 0x000fe40000010015 */
[----:B------:R-:W-:Y:S02]  /*1550*/  FADD.FTZ R17, R17, R12 ;  /* 0x0000000c11117221 */ /* 0x000fe40000010000 */
[----:B------:R-:W-:Y:S01]  /*1560*/  FADD.FTZ R14, R11, R15 ;  /* 0x0000000f0b0e7221 */ /* 0x000fe20000010000 */
[----:B------:R-:W1:Y:S04]  /*1570*/  SHFL.DOWN PT, R21, R20, 0x1, 0x1f ;  /* 0x08201f0014157f89 */ /* 0x000e6800000e0000 */
[----:B------:R-:W2:Y:S01]  /*1580*/  SHFL.DOWN PT, R12, R17, 0x1, 0x1f ;  /* 0x08201f00110c7f89 */ /* 0x000ea200000e0000 */
[----:B0-----:R-:W-:-:S02]  /*1590*/  ISETP.GT.AND P0, PT, R23, 0x1e, PT ;  /* 0x0000001e1700780c */ /* 0x001fc40003f04270 */
        /* <DEDUP_REMOVED lines=20> */
[----:B------:R-:W-:Y:S01]  /*16e0*/  FFMA.FTZ R12, R19, R15, R10 ;  /* 0x0000000f130c7223 */ /* 0x000fe2000001000a */
[----:B------:R-:W-:Y:S01]  /*16f0*/  MOV R10, 0x2 ;  /* 0x00000002000a7802 */ /* 0x000fe20000000f00 */
[----:B------:R-:W-:Y:S01]  /*1700*/  FADD.FTZ R15, R16, R18 ;  /* 0x00000012100f7221 */ /* 0x000fe20000010000 */
[----:B------:R-:W1:Y:S02]  /*1710*/  SHFL.DOWN PT, R22, R17, 0x10, 0x1f ;  /* 0x0a001f0011167f89 */ /* 0x000e6400000e0000 */
[----:B------:R-:W-:Y:S02]  /*1720*/  ISETP.LE.U32.AND P0, PT, R10, c[0x0][0xc], PT ;  /* 0x000003000a007a0c */ /* 0x000fe40003f03070 */
[----:B------:R2:W-:Y:S01]  /*1730*/  STS.128 [R0.X16+0xd0], R12 ;  /* 0x0000d00c00007388 */ /* 0x0005e2000000cc00 */
[----:B0-----:R-:W-:Y:S02]  /*1740*/  @!P2 FADD.FTZ R20, R20, R21 ;  /* 0x000000151414a221 */ /* 0x001fe40000010000 */
[----:B-1----:R-:W-:Y:S01]  /*1750*/  @!P2 FADD.FTZ R17, R17, R22 ;  /* 0x000000161111a221 */ /* 0x002fe20000010000 */
[----:B------:R-:W-:-:S02]  /*1760*/  ISETP.NE.AND P2, PT, R0, RZ, PT ;  /* 0x000000ff0000720c */ /* 0x000fc40003f45270 */
[----:B------:R-:W-:Y:S02]  /*1770*/  MOV R10, R20 ;  /* 0x00000014000a7202 */ /* 0x000fe40000000f00 */
[----:B------:R-:W-:-:S05]  /*1780*/  MOV R11, R17 ;  /* 0x00000011000b7202 */ /* 0x000fca0000000f00 */
[----:B------:R2:W-:Y:S04]  /*1790*/  @!P4 STS.64 [R44.X8+0x18], R10 ;  /* 0x0000180a2c00c388 */ /* 0x0005e80000008a00 */
[----:B------:R-:W-:Y:S06]  /*17a0*/  BAR.SYNC.DEFER_BLOCKING 0x0 ;  /* 0x0000000000007b1d */ /* 0x000fec0000010000 */
[----:B------:R-:W-:Y:S05]  /*17b0*/  @P2 BRA `(.L_x_939) ;  /* 0x0000030000002947 */ /* 0x000fea0003800000 */
[----:B------:R-:W0:Y:S04]  /*17c0*/  LDS.128 R16, [0x20] ;  /* 0x00002000ff107984 */ /* 0x000e280000000c00 */
[----:B------:R-:W1:Y:S01]  /*17d0*/  LDS.128 R20, [0x30] ;  /* 0x00003000ff147984 */ /* 0x000e620000000c00 */
[----:B0-----:R-:W-:-:S02]  /*17e0*/  FADD.FTZ R25, R10, R16 ;  /* 0x000000100a197221 */ /* 0x001fc40000010000 */
[----:B--2---:R-:W-:Y:S02]  /*17f0*/  FADD.FTZ R10, R11, R17 ;  /* 0x000000110b0a7221 */ /* 0x004fe40000010000 */
[----:B------:R-:W-:Y:S02]  /*1800*/  FADD.FTZ R25, R25, R18 ;  /* 0x0000001219197221 */ /* 0x000fe40000010000 */
[----:B------:R-:W-:Y:S02]  /*1810*/  FADD.FTZ R10, R10, R19 ;  /* 0x000000130a0a7221 */ /* 0x000fe40000010000 */
[----:B------:R-:W0:Y:S01]  /*1820*/  LDS.128 R16, [0x40] ;  /* 0x00004000ff107984 */ /* 0x000e220000000c00 */
[----:B-1----:R-:W-:Y:S02]  /*1830*/  FADD.FTZ R25, R25, R20 ;  /* 0x0000001419197221 */ /* 0x002fe40000010000 */
        /* <DEDUP_REMOVED lines=40> */
.L_x_939:
[----:B------:R-:W-:Y:S05]  /*1ac0*/  BSYNC B0 ;  /* 0x0000000000007941 */ /* 0x000fea0003800000 */
.L_x_938:
[----:B------:R-:W-:Y:S01]  /*1ad0*/  BAR.SYNC.DEFER_BLOCKING 0x0 ;  /* 0x0000000000007b1d */ /* 0x000fe20000010000 */
[----:B------:R-:W-:-:S05]  /*1ae0*/  SHF.L.U32 R25, R0, 0x4, RZ ;  /* 0x0000000400197819 */ /* 0x000fca00000006ff */
[----:B------:R-:W-:Y:S01]  /*1af0*/  BSSY B0, `(.L_x_940) ;  /* 0x000009d000007945 */ /* 0x000fe20003800000 */
[----:B------:R-:W-:Y:S05]  /*1b00*/  @P5 BRA `(.L_x_941) ;  /* 0x000009b000005947 */ /* 0x000fea0003800000 */
[----:B------:R-:W0:Y:S04]  /*1b10*/  LDS.128 R16, [R25+0x210] ;  /* 0x0002100019107984 */ /* 0x000e280000000c00 */
[----:B------:R-:W1:Y:S01]  /*1b20*/  LDS.128 R20, [R25+0x350] ;  /* 0x0003500019147984 */ /* 0x000e620000000c00 */
[----:B0-----:R-:W-:Y:S02]  /*1b30*/  FADD.FTZ R16, R12, R16 ;  /* 0x000000100c107221 */ /* 0x001fe40000010000 */
[----:B------:R-:W-:Y:S02]  /*1b40*/  FADD.FTZ R17, R13, R17 ;  /* 0x000000110d117221 */ /* 0x000fe40000010000 */
[----:B------:R-:W-:-:S02]  /*1b50*/  FADD.FTZ R18, R14, R18 ;  /* 0x000000120e127221 */ /* 0x000fc40000010000 */
[----:B------:R-:W-:Y:S02]  /*1b60*/  FADD.FTZ R19, R15, R19 ;  /* 0x000000130f137221 */ /* 0x000fe40000010000 */
[----:B--2---:R-:W0:Y:S01]  /*1b70*/  LDS.128 R12, [R25+0x490] ;  /* 0x00049000190c7984 */ /* 0x004e220000000c00 */
[----:B-1----:R-:W-:Y:S02]  /*1b80*/  FADD.FTZ R16, R16, R20 ;  /* 0x0000001410107221 */ /* 0x002fe40000010000 */
[----:B------:R-:W-:Y:S02]  /*1b90*/  FADD.FTZ R17, R17, R21 ;  /* 0x0000001511117221 */ /* 0x000fe40000010000 */
[----:B------:R-:W-:Y:S02]  /*1ba0*/  FADD.FTZ R18, R18, R22 ;  /* 0x0000001612127221 */ /* 0x000fe40000010000 */
        /* <DEDUP_REMOVED lines=138> */
[----:B------:R-:W0:Y:S01]  /*2450*/  LDS.128 R12, [R25+0x2790] ;  /* 0x00279000190c7984 */ /* 0x000e220000000c00 */
[----:B------:R-:W-:Y:S02]  /*2460*/  FADD.FTZ R17, R20, R18 ;  /* 0x0000001214117221 */ /* 0x000fe40000010000 */
[----:B------:R-:W-:Y:S02]  /*2470*/  FADD.FTZ R18, R23, R19 ;  /* 0x0000001317127221 */ /* 0x000fe40000010000 */
[----:B0-----:R-:W-:Y:S02]  /*2480*/  FADD.FTZ R12, R21, R12 ;  /* 0x0000000c150c7221 */ /* 0x001fe40000010000 */
[----:B------:R-:W-:-:S02]  /*2490*/  FADD.FTZ R13, R16, R13 ;  /* 0x0000000d100d7221 */ /* 0x000fc40000010000 */
[----:B------:R-:W-:Y:S02]  /*24a0*/  FADD.FTZ R14, R17, R14 ;  /* 0x0000000e110e7221 */ /* 0x000fe40000010000 */
[----:B------:R-:W-:Y:S02]  /*24b0*/  FADD.FTZ R15, R18, R15 ;  /* 0x0000000f120f7221 */ /* 0x000fe40000010000 */
.L_x_941:
[----:B------:R-:W-:Y:S05]  /*24c0*/  BSYNC B0 ;  /* 0x0000000000007941 */ /* 0x000fea0003800000 */
.L_x_940:
        /* <DEDUP_REMOVED lines=19> */
.L_x_943:
[----:B------:R-:W-:Y:S05]  /*2600*/  BSYNC B0 ;  /* 0x0000000000007941 */ /* 0x000fea0003800000 */
.L_x_942:
[----:B------:R-:W-:Y:S05]  /*2610*/  @!P0 BRA `(.L_x_944) ;  /* 0x0000124000008947 */ /* 0x000fea0003800000 */
[----:B0-2---:R-:W0:Y:S01]  /*2620*/  S2R R12, SR_CTAID.Y ;  /* 0x00000000000c7919 */ /* 0x005e220000002600 */
        /* <DEDUP_REMOVED lines=26> */
.L_x_946:
[----:B0-----:R-:W2:Y:S01]  /*27d0*/  LDG.E.STRONG.GPU R13, [R16.64] ;  /* 0x0000000e100d7981 */ /* 0x001ea2000c1ef900 */
[----:B------:R-:W-:Y:S01]  /*27e0*/  YIELD ;  /* 0x0000000000007946 */ /* 0x000fe20003800000 */
[----:B--2---:R-:W-:Y:S01]  /*27f0*/  ISETP.NE.AND P0, PT, R13, R18, PT ;  /* 0x000000120d00720c */ /* 0x004fe20003f05270 */
[----:B------:R-:W-:-:S12]  /*2800*/  CCTL.IVALL ;  /* 0x00000000ff00798f */ /* 0x000fd80002000000 */
[----:B------:R-:W-:Y:S05]  /*2810*/  @P0 BRA `(.L_x_946) ;  /* 0xffffffb000000947 */ /* 0x000fea000383ffff */
.L_x_945:
        /* <DEDUP_REMOVED lines=20> */
.L_x_950:
        /* <DEDUP_REMOVED lines=116> */
.L_x_949:
        /* <DEDUP_REMOVED lines=62> */
.L_x_951:
[----:B------:R-:W-:-:S13]  /*3480*/  ISETP.NE.OR P0, PT, RZ, UR4, P0 ;  /* 0x00000004ff007c0c */ /* 0x000fda0008705670 */
[----:B------:R-:W-:Y:S05]  /*3490*/  @!P0 BRA `(.L_x_947) ;  /* 0x000001f000008947 */ /* 0x000fea0003800000 */
.L_x_948:
        /* <DEDUP_REMOVED lines=31> */
.L_x_947:
        /* <DEDUP_REMOVED lines=12> */
.L_x_953:
[----:B------:R-:W-:Y:S05]  /*3750*/  BSYNC B0 ;  /* 0x0000000000007941 */ /* 0x000fea0003800000 */
.L_x_952:
        /* <DEDUP_REMOVED lines=16> */
.L_x_944:
[----:B------:R-:W-:Y:S01]  /*3860*/  @!P2 STS.64 [0xc0], R10 ;  /* 0x0000c00aff00a388 */ /* 0x000fe20000000a00 */
[----:B0-2---:R-:W-:-:S03]  /*3870*/  HADD2.F32 R12, -RZ, R33.H0_H0 ;  /* 0x20000021ff0c7230 */ /* 0x005fc60000004100 */
[----:B------:R-:W-:Y:S01]  /*3880*/  BAR.SYNC.DEFER_BLOCKING 0x0 ;  /* 0x0000000000007b1d */ /* 0x000fe20000010000 */
[----:B------:R-:W-:Y:S01]  /*3890*/  HADD2.F32 R33, -RZ, R33.H1_H1 ;  /* 0x30000021ff217230 */ /* 0x000fe20000004100 */
[----:B------:R-:W-:Y:S01]  /*38a0*/  ISETP.GE.U32.AND P0, PT, R40, c[0x0][0x1e0], PT ;  /* 0x0000780028007a0c */ /* 0x000fe20003f06070 */
[----:B------:R-:W-:Y:S01]  /*38b0*/  FADD.FTZ R12, R12, -UR16 ;  /* 0x800000100c0c7e21 */ /* 0x000fe20008010000 */
[--C-:B------:R-:W-:Y:S01]  /*38c0*/  HADD2.F32 R16, -RZ, R28.reuse.H0_H0 ;  /* 0x2000001cff107230 */ /* 0x100fe20000004100 */
[----:B------:R-:W-:Y:S01]  /*38d0*/  ISETP.GE.U32.AND P2, PT, R39, c[0x0][0x1e0], PT ;  /* 0x0000780027007a0c */ /* 0x000fe20003f46070 */
[----:B------:R-:W-:Y:S01]  /*38e0*/  HADD2.F32 R28, -RZ, R28.H1_H1 ;  /* 0x3000001cff1c7230 */ /* 0x000fe20000004100 */
[----:B------:R-:W-:Y:S01]  /*38f0*/  ISETP.GE.AND.EX P4, PT, R43, c[0x0][0x1e4], PT, P0 ;  /* 0x000079002b007a0c */ /* 0x000fe20003f86300 */
[----:B------:R-:W-:Y:S01]  /*3900*/  FMUL.FTZ R12, R12, UR8 ;  /* 0x000000080c0c7c20 */ /* 0x000fe20008410000 */
[----:B------:R-:W-:Y:S02]  /*3910*/  ISETP.GE.U32.AND P0, PT, R38, c[0x0][0x1e0], PT ;  /* 0x0000780026007a0c */ /* 0x000fe40003f06070 */
[----:B------:R-:W-:Y:S01]  /*3920*/  ISETP.GT.U32.OR P4, PT, R0, 0x27f, P4 ;  /* 0x0000027f0000780c */ /* 0x000fe20002784470 */
[----:B------:R-:W0:Y:S02]  /*3930*/  LDS.64 R10, [0xc0] ;  /* 0x0000c000ff0a7984 */ /* 0x000e240000000a00 */
[----:B0-----:R-:W-:-:S02]  /*3940*/  FMUL.FTZ R14, R10, c[0x0][0x20c] ;  /* 0x000083000a0e7a20 */ /* 0x001fc40000410000 */
[----:B------:R-:W-:Y:S02]  /*3950*/  FADD.FTZ R10, R33, -UR16 ;  /* 0x80000010210a7e21 */ /* 0x000fe40008010000 */
[----:B------:R-:W-:Y:S01]  /*3960*/  FMUL.FTZ R15, R11, c[0x0][0x20c] ;  /* 0x000083000b0f7a20 */ /* 0x000fe20000410000 */
[--C-:B------:R-:W-:Y:S01]  /*3970*/  HADD2.F32 R11, -RZ, R32.reuse.H0_H0 ;  /* 0x20000020ff0b7230 */ /* 0x100fe20000004100 */
[----:B------:R-:W-:Y:S01]  /*3980*/  FMUL.FTZ R10, R10, UR8 ;  /* 0x000000080a0a7c20 */ /* 0x000fe20008410000 */
[----:B------:R-:W-:Y:S01]  /*3990*/  HADD2.F32 R32, -RZ, R32.H1_H1 ;  /* 0x30000020ff207230 */ /* 0x000fe20000004100 */
        /* <DEDUP_REMOVED lines=19> */
.L_x_954:
[----:B------:R-:W-:Y:S01]  /*3ad0*/  BSSY B0, `(.L_x_955) ;  /* 0x0000012000007945 */ /* 0x000fe20003800000 */
[----:B------:R-:W-:Y:S05]  /*3ae0*/  @!P1 BRA `(.L_x_956) ;  /* 0x0000010000009947 */ /* 0x000fea0003800000 */
[C-C-:B------:R-:W-:Y:S02]  /*3af0*/  FFMA.FTZ R12, R14.reuse, R12, R15.reuse ;  /* 0x0000000c0e0c7223 */ /* 0x140fe4000001000f */
[----:B------:R-:W-:-:S02]  /*3b00*/  FFMA.FTZ R10, R14, R10, R15 ;  /* 0x0000000a0e0a7223 */ /* 0x000fc4000001000f */
[----:B------:R-:W-:Y:S01]  /*3b10*/  FFMA.FTZ R12, R11, R2, -R12 ;  /* 0x000000020b0c7223 */ /* 0x000fe2000001080c */
[----:B------:R-:W-:Y:S01]  /*3b20*/  MOV R11, R9 ;  /* 0x00000009000b7202 */ /* 0x000fe20000000f00 */
[----:B------:R-:W-:Y:S01]  /*3b30*/  FFMA.FTZ R17, R32, R5, -R10 ;  /* 0x0000000520117223 */ /* 0x000fe2000001080a */
[----:B------:R-:W-:Y:S01]  /*3b40*/  MOV R10, R6 ;  /* 0x00000006000a7202 */ /* 0x000fe20000000f00 */
[----:B------:R-:W-:Y:S02]  /*3b50*/  IMAD R13, R45, c[0x0][0x1d8], RZ ;  /* 0x000076002d0d7a24 */ /* 0x000fe400078e02ff */
        /* <DEDUP_REMOVED lines=9> */
.L_x_956:
[----:B------:R-:W-:Y:S05]  /*3bf0*/  BSYNC B0 ;  /* 0x0000000000007941 */ /* 0x000fea0003800000 */
.L_x_955:
        /* <DEDUP_REMOVED lines=25> */
.L_x_957:
        /* <DEDUP_REMOVED lines=18> */
.L_x_959:
[----:B------:R-:W-:Y:S05]  /*3eb0*/  BSYNC B0 ;  /* 0x0000000000007941 */ /* 0x000fea0003800000 */
.L_x_958:
[--C-:B------:R-:W-:Y:S01]  /*3ec0*/  HADD2.F32 R10, -RZ, R26.reuse.H0_H0 ;  /* 0x2000001aff0a7230 */ /* 0x100fe20000004100 */
[----:B------:R-:W-:Y:S01]  /*3ed0*/  ISETP.GE.AND.EX P2, PT, R42, c[0x0][0x1e4], PT, P2 ;  /* 0x000079002a007a0c */ /* 0x000fe20003f46320 */
[----:B------:R-:W-:Y:S01]  /*3ee0*/  HADD2.F32 R26, -RZ, R26.H1_H1 ;  /* 0x3000001aff1a7230 */ /* 0x000fe20000004100 */
[----:B------:R-:W-:Y:S01]  /*3ef0*/  ISETP.GE.AND.EX P0, PT, R41, c[0x0][0x1e4], PT, P0 ;  /* 0x0000790029007a0c */ /* 0x000fe20003f06300 */
[--C-:B0-----:R-:W-:Y:S01]  /*3f00*/  HADD2.F32 R11, -RZ, R30.reuse.H0_H0 ;  /* 0x2000001eff0b7230 */ /* 0x101fe20000004100 */
[----:B------:R-:W-:Y:S01]  /*3f10*/  FADD.FTZ R10, R10, -UR16 ;  /* 0x800000100a0a7e21 */ /* 0x000fe20008010000 */
[--C-:B------:R-:W-:Y:S01]  /*3f20*/  HADD2.F32 R16, -RZ, R27.reuse.H0_H0 ;  /* 0x2000001bff107230 */ /* 0x100fe20000004100 */
        /* <DEDUP_REMOVED lines=26> */
.L_x_960:
        /* <DEDUP_REMOVED lines=18> */
.L_x_962:
[----:B------:R-:W-:Y:S05]  /*41f0*/  BSYNC B0 ;  /* 0x0000000000007941 */ /* 0x000fea0003800000 */
.L_x_961:
        /* <DEDUP_REMOVED lines=9> */
[----:B0-----:R-:W-:-:S02]  /*4290*/  FMUL.FTZ R12, R3, -1.4426950216293334961 ;  /* 0xbfb8aa3b030c7820 */ /* 0x001fc40000410000 */
        /* <DEDUP_REMOVED lines=15> */
.L_x_963:
        /* <DEDUP_REMOVED lines=17> */
.L_x_965:
[----:B------:R-:W-:Y:S05]  /*44a0*/  BSYNC B0 ;  /* 0x0000000000007941 */ /* 0x000fea0003800000 */
.L_x_964:
[----:B------:R-:W-:Y:S01]  /*44b0*/  ULDC UR4, c[0x0][0x10] ;  /* 0x0000040000047ab9 */ /* 0x000fe20000000800 */
[----:B------:R-:W-:Y:S01]  /*44c0*/  IADD3 R35, R35, 0x1, RZ ;  /* 0x0000000123237810 */ /* 0x000fe20007ffe0ff */
[----:B------:R-:W-:-:S04]  /*44d0*/  UIADD3 UR7, UR7, UR4, URZ ;  /* 0x0000000407077290 */ /* 0x000fc8000fffe03f */
[----:B------:R-:W-:-:S06]  /*44e0*/  UISETP.GE.AND UP0, UPT, UR7, UR6, UPT ;  /* 0x000000060700728c */ /* 0x000fcc000bf06270 */
[----:B------:R-:W-:-:S13]  /*44f0*/  PLOP3.LUT P0, PT, PT, PT, UP0, 0x80, 0x0 ;  /* 0x000000000000781c */ /* 0x000fda0003f0f008 */
[----:B------:R-:W-:Y:S01]  /*4500*/  @P0 CALL.REL.NOINC `(.L_x_931) ;  /* 0x0000001000000944 */ /* 0x000fe20003c00000 */
[----:B------:R-:W-:Y:S05]  /*4510*/  BRA `(.L_x_966) ;  /* 0xffffbd9000007947 */ /* 0x000fea000383ffff */
.L_x_931:
        /* <DEDUP_REMOVED lines=18> */
.L_x_968:
[----:B------:R-:W-:Y:S05]  /*4640*/  BSYNC B0 ;  /* 0x0000000000007941 */ /* 0x000fea0003800000 */
.L_x_967:
        /* <DEDUP_REMOVED lines=11> */
.L_x_970:
[----:B------:R-:W2:Y:S01]  /*4700*/  LDG.E.STRONG.GPU R5, [R2.64] ;  /* 0x0000000e02057981 */ /* 0x000ea2000c1ef900 */
[----:B------:R-:W-:Y:S01]  /*4710*/  YIELD ;  /* 0x0000000000007946 */ /* 0x000fe20003800000 */
[----:B--2---:R-:W-:Y:S01]  /*4720*/  ISETP.NE.AND P0, PT, R5, R4, PT ;  /* 0x000000040500720c */ /* 0x004fe20003f05270 */
[----:B------:R-:W-:-:S12]  /*4730*/  CCTL.IVALL ;  /* 0x00000000ff00798f */ /* 0x000fd80002000000 */
[----:B------:R-:W-:Y:S05]  /*4740*/  @P0 BRA `(.L_x_970) ;  /* 0xffffffb000000947 */ /* 0x000fea000383ffff */
.L_x_969:
        /* <DEDUP_REMOVED lines=25> */
.L_x_971:
        /* <DEDUP_REMOVED lines=26> */
.L_x_972:
        /* <DEDUP_REMOVED lines=16> */
.L_x_3277:


//--------------------- .text._Z35group_norm_nhwc_bwd_one_pass_kernelI11Fp16IOBf16WLi256ELi40ELi640EEv26Group_norm_nhwc_bwd_params --------------------------
	.section	.text._Z35group_norm_nhwc_bwd_one_pass_kernelI11Fp16IOBf16WLi256ELi40ELi640EEv26Group_norm_nhwc_bwd_params,"ax",@progbits
	.sectioninfo	@"SHI_REGISTERS=96"
	.align	128
        .global         _Z35group_norm_nhwc_bwd_one_pass_kernelI11Fp16IOBf16WLi256ELi40ELi640EEv26Group_norm_nhwc_bwd_params
        .type           _Z35group_norm_nhwc_bwd_one_pass_kernelI11Fp16IOBf16WLi256ELi40ELi640EEv26Group_norm_nhwc_bwd_params,@function
        .size           _Z35group_norm_nhwc_bwd_one_pass_kernelI11Fp16IOBf16WLi256ELi40ELi640EEv26Group_norm_nhwc_bwd_params,(.L_x_3278 - _Z35group_norm_nhwc_bwd_one_pass_kernelI11Fp16IOBf16WLi256ELi40ELi640EEv26Group_norm_nhwc_bwd_params)
        .other          _Z35group_norm_nhwc_bwd_one_pass_kernelI11Fp16IOBf16WLi256ELi40ELi640EEv26Group_norm_nhwc_bwd_params,@"STO_CUDA_ENTRY STV_DEFAULT"
_Z35group_norm_nhwc_bwd_one_pass_kernelI11Fp16IOBf16WLi256ELi40ELi640EEv26Group_norm_nhwc_bwd_params:
.text._Z35group_norm_nhwc_bwd_one_pass_kernelI11Fp16IOBf16WLi256ELi40ELi640EEv26Group_norm_nhwc_bwd_params:
        /* <DEDUP_REMOVED lines=47> */
.L_x_1024:
        /* <DEDUP_REMOVED lines=216> */
.L_x_975:
[----:B---3--:R-:W-:Y:S05]  /*1070*/  BSYNC B0 ;  /* 0x0000000000007941 */ /* 0x008fea0003800000 */
.L_x_974:
        /* <DEDUP_REMOVED lines=10> */
[-C--:B0-----:R-:W-:Y:S01]  /*1120*/  FMUL.FTZ R27, R16, R83.reuse ;  /* 0x00000053101b7220 */ /* 0x081fe20000410000 */
        /* <DEDUP_REMOVED lines=22> */
.L_x_976:
        /* <DEDUP_REMOVED lines=26> */
.L_x_977:
        /* <DEDUP_REMOVED lines=9> */
[----:B------:R-:W-:Y:S01]  /*14c0*/  FADD.FTZ R20, -R14, R23 ;  /* 0x000000170e147221 */ /* 0x000fe20000010100 */
[----:B------:R-:W-:Y:S01]  /*14d0*/  HADD2.F32 R23, -RZ, R61.H0_H0 ;  /* 0x2000003dff177230 */ /* 0x000fe20000004100 */
        /* <DEDUP_REMOVED lines=24> */
.L_x_978:
        /* <DEDUP_REMOVED lines=31> */
.L_x_979:
[----:B------:R-:W-:Y:S01]  /*1850*/  FFMA.FTZ R33, R20, R35, R33 ;  /* 0x0000002314217223 */ /* 0x000fe20000010021 */
[--C-:B------:R-:W-:Y:S01]  /*1860*/  HADD2.F32 R39, -RZ, R58.reuse.H1_H1 ;  /* 0x3000003aff277230 */ /* 0x100fe20000004100 */
[----:B------:R-:W-:Y:S02]  /*1870*/  FMUL.FTZ R34, R19, R82 ;  /* 0x0000005213227220 */ /* 0x000fe40000410000 */
[----:B------:R-:W-:Y:S02]  /*1880*/  FADD.FTZ R35, R35, R32 ;  /* 0x0000002023237221 */ /* 0x000fe40000010000 */
[----:B------:R-:W-:Y:S02]  /*1890*/  FFMA.FTZ R33, R17, R34, R33 ;  /* 0x0000002211217223 */ /* 0x000fe40000010021 */
[----:B------:R-:W-:Y:S01]  /*18a0*/  FADD.FTZ R34, R35, R34 ;  /* 0x0000002223227221 */ /* 0x000fe20000010000 */
[----:B------:R-:W-:Y:S01]  /*18b0*/  HADD2.F32 R35, -RZ, R58.H0_H0 ;  /* 0x2000003aff237230 */ /* 0x000fe20000004100 */
[----:B------:R-:W-:-:S02]  /*18c0*/  FMUL.FTZ R37, R18, R15 ;  /* 0x0000000f12257220 */ /* 0x000fc40000410000 */
[C---:B------:R-:W-:Y:S02]  /*18d0*/  FADD.FTZ R38, -R14.reuse, R39 ;  /* 0x000000270e267221 */ /* 0x040fe40000010100 */
[----:B------:R-:W-:Y:S01]  /*18e0*/  FADD.FTZ R32, -R14, R35 ;  /* 0x000000230e207221 */ /* 0x000fe20000010100 */
[--C-:B------:R-:W-:Y:S01]  /*18f0*/  HADD2.F32 R35, -RZ, R57.reuse.H0_H0 ;  /* 0x20000039ff237230 */ /* 0x100fe20000004100 */
[----:B------:R-:W-:Y:S02]  /*1900*/  FFMA.FTZ R36, R16, R37, R33 ;  /* 0x0000002510247223 */ /* 0x000fe40000010021 */
[----:B------:R-:W-:Y:S01]  /*1910*/  FADD.FTZ R37, R37, R34 ;  /* 0x0000002225257221 */ /* 0x000fe20000010000 */
[----:B------:R-:W-:Y:S01]  /*1920*/  HADD2.F32 R34, -RZ, R57.H1_H1 ;  /* 0x30000039ff227230 */ /* 0x000fe20000004100 */
        /* <DEDUP_REMOVED lines=21> */
.L_x_980:
[--C-:B------:R-:W-:Y:S01]  /*1a80*/  HADD2.F32 R39, -RZ, R59.reuse.H0_H0 ;  /* 0x2000003bff277230 */ /* 0x100fe20000004100 */
[----:B------:R-:W-:Y:S01]  /*1a90*/  FMUL.FTZ R40, R35, R82 ;  /* 0x0000005223287220 */ /* 0x000fe20000410000 */
[----:B------:R-:W-:-:S03]  /*1aa0*/  HADD2.F32 R43, -RZ, R59.H1_H1 ;  /* 0x3000003bff2b7230 */ /* 0x000fc60000004100 */
[C---:B------:R-:W-:Y:S01]  /*1ab0*/  FADD.FTZ R38, -R14.reuse, R39 ;  /* 0x000000270e267221 */ /* 0x040fe20000010100 */
[--C-:B------:R-:W-:Y:S01]  /*1ac0*/  HADD2.F32 R39, -RZ, R56.reuse.H0_H0 ;  /* 0x20000038ff277230 */ /* 0x100fe20000004100 */
[----:B------:R-:W-:Y:S02]  /*1ad0*/  FADD.FTZ R42, -R14, R43 ;  /* 0x0000002b0e2a7221 */ /* 0x000fe40000010100 */
[----:B------:R-:W-:Y:S01]  /*1ae0*/  FFMA.FTZ R41, R33, R40, R36 ;  /* 0x0000002821297223 */ /* 0x000fe20000010024 */
[----:B------:R-:W-:Y:S01]  /*1af0*/  HADD2.F32 R36, -RZ, R56.H1_H1 ;  /* 0x30000038ff247230 */ /* 0x000fe20000004100 */
[----:B------:R-:W-:Y:S02]  /*1b00*/  FADD.FTZ R40, R37, R40 ;  /* 0x0000002825287221 */ /* 0x000fe40000010000 */
[----:B------:R-:W-:Y:S02]  /*1b10*/  FMUL.FTZ R38, R38, R83 ;  /* 0x0000005326267220 */ /* 0x000fe40000410000 */
        /* <DEDUP_REMOVED lines=21> */
.L_x_981:
[----:B------:R-:W-:Y:S01]  /*1c70*/  FFMA.FTZ R42, R32, R43, R41 ;  /* 0x0000002b202a7223 */ /* 0x000fe20000010029 */
[--C-:B------:R-:W-:Y:S01]  /*1c80*/  HADD2.F32 R47, -RZ, R54.reuse.H1_H1 ;  /* 0x30000036ff2f7230 */ /* 0x100fe20000004100 */
[----:B------:R-:W-:Y:S02]  /*1c90*/  FMUL.FTZ R41, R39, R82 ;  /* 0x0000005227297220 */ /* 0x000fe40000410000 */
[----:B------:R-:W-:Y:S01]  /*1ca0*/  FADD.FTZ R44, R43, R40 ;  /* 0x000000282b2c7221 */ /* 0x000fe20000010000 */
[----:B------:R-:W-:Y:S01]  /*1cb0*/  HADD2.F32 R43, -RZ, R54.H0_H0 ;  /* 0x20000036ff2b7230 */ /* 0x000fe20000004100 */
[----:B------:R-:W-:Y:S02]  /*1cc0*/  FFMA.FTZ R40, R38, R41, R42 ;  /* 0x0000002926287223 */ /* 0x000fe4000001002a */
[----:B------:R-:W-:Y:S02]  /*1cd0*/  FADD.FTZ R41, R44, R41 ;  /* 0x000000292c297221 */ /* 0x000fe40000010000 */
[----:B------:R-:W-:-:S02]  /*1ce0*/  FMUL.FTZ R44, R36, R15 ;  /* 0x0000000f242c7220 */ /* 0x000fc40000410000 */
[C---:B------:R-:W-:Y:S01]  /*1cf0*/  FADD.FTZ R42, -R14.reuse, R43 ;  /* 0x0000002b0e2a7221 */ /* 0x040fe20000010100 */
[--C-:B------:R-:W-:Y:S01]  /*1d00*/  HADD2.F32 R43, -RZ, R53.reuse.H0_H0 ;  /* 0x20000035ff2b7230 */ /* 0x100fe20000004100 */
[----:B------:R-:W-:Y:S02]  /*1d10*/  FADD.FTZ R46, -R14, R47 ;  /* 0x0000002f0e2e7221 */ /* 0x000fe40000010100 */
[----:B------:R-:W-:Y:S01]  /*1d20*/  FFMA.FTZ R45, R37, R44, R40 ;  /* 0x0000002c252d7223 */ /* 0x000fe20000010028 */
[----:B------:R-:W-:Y:S01]  /*1d30*/  HADD2.F32 R40, -RZ, R53.H1_H1 ;  /* 0x30000035ff287230 */ /* 0x000fe20000004100 */
[----:B------:R-:W-:Y:S02]  /*1d40*/  FADD.FTZ R44, R44, R41 ;  /* 0x000000292c2c7221 */ /* 0x000fe40000010000 */
        /* <DEDUP_REMOVED lines=21> */
.L_x_982:
[----:B------:R-:W-:Y:S01]  /*1ea0*/  FMUL.FTZ R47, R43, R82 ;  /* 0x000000522b2f7220 */ /* 0x000fe20000410000 */
[----:B------:R-:W-:-:S03]  /*1eb0*/  HADD2.F32 R84, -RZ, R52.H1_H1 ;  /* 0x30000034ff547230 */ /* 0x000fc60000004100 */
[----:B------:R-:W-:Y:S01]  /*1ec0*/  FFMA.FTZ R46, R42, R47, R45 ;  /* 0x0000002f2a2e7223 */ /* 0x000fe2000001002d */
[----:B------:R-:W-:Y:S01]  /*1ed0*/  HADD2.F32 R45, -RZ, R55.H0_H0 ;  /* 0x20000037ff2d7230 */ /* 0x000fe20000004100 */
[----:B------:R-:W-:Y:S02]  /*1ee0*/  FADD.FTZ R47, R44, R47 ;  /* 0x0000002f2c2f7221 */ /* 0x000fe40000010000 */
[----:B------:R-:W-:-:S04]  /*1ef0*/  FMUL.FTZ R44, R40, R15 ;  /* 0x0000000f282c7220 */ /* 0x000fc80000410000 */
[----:B------:R-:W-:Y:S02]  /*1f00*/  FFMA.FTZ R49, R41, R44, R46 ;  /* 0x0000002c29317223 */ /* 0x000fe4000001002e */
[----:B------:R-:W-:Y:S01]  /*1f10*/  FADD.FTZ R46, R44, R47 ;  /* 0x0000002f2c2e7221 */ /* 0x000fe20000010000 */
[----:B------:R-:W-:Y:S01]  /*1f20*/  HADD2.F32 R47, -RZ, R55.H1_H1 ;  /* 0x30000037ff2f7230 */ /* 0x000fe20000004100 */
[----:B------:R-:W-:-:S04]  /*1f30*/  FADD.FTZ R44, -R14, R45 ;  /* 0x0000002d0e2c7221 */ /* 0x000fc80000010100 */
[----:B------:R-:W-:Y:S01]  /*1f40*/  FADD.FTZ R48, -R14, R47 ;  /* 0x0000002f0e307221 */ /* 0x000fe20000010100 */
[----:B------:R-:W-:Y:S01]  /*1f50*/  HADD2.F32 R47, -RZ, R52.H0_H0 ;  /* 0x20000034ff2f7230 */ /* 0x000fe20000004100 */
[-C--:B------:R-:W-:Y:S02]  /*1f60*/  FMUL.FTZ R44, R44, R83.reuse ;  /* 0x000000532c2c7220 */ /* 0x080fe40000410000 */
        /* <DEDUP_REMOVED lines=20> */
.L_x_983:
        /* <DEDUP_REMOVED lines=121> */
.L_x_985:
[----:B------:R-:W-:Y:S05]  /*2840*/  BSYNC B0 ;  /* 0x0000000000007941 */ /* 0x000fea0003800000 */
.L_x_984:
        /* <DEDUP_REMOVED lines=160> */
.L_x_987:
[----:B------:R-:W-:Y:S05]  /*3250*/  BSYNC B0 ;  /* 0x0000000000007941 */ /* 0x000fea0003800000 */
.L_x_986:
        /* <DEDUP_REMOVED lines=16> */
.L_x_989:
[----:B------:R-:W-:Y:S05]  /*3360*/  BSYNC B0 ;  /* 0x0000000000007941 */ /* 0x000fea0003800000 */
.L_x_988:
        /* <DEDUP_REMOVED lines=28> */
.L_x_992:
[----:B------:R-:W3:Y:S01]  /*3530*/  LDG.E.STRONG.GPU R18, [R16.64] ;  /* 0x0000000810127981 */ /* 0x000ee2000c1ef900 */
[----:B------:R-:W-:Y:S01]  /*3540*/  YIELD ;  /* 0x0000000000007946 */ /* 0x000fe20003800000 */
[----:B---3--:R-:W-:Y:S01]  /*3550*/  ISETP.NE.AND P0, PT, R18, R21, PT ;  /* 0x000000151200720c */ /* 0x008fe20003f05270 */
[----:B------:R-:W-:-:S12]  /*3560*/  CCTL.IVALL ;  /* 0x00000000ff00798f */ /* 0x000fd80002000000 */
[----:B------:R-:W-:Y:S05]  /*3570*/  @P0 BRA `(.L_x_992) ;  /* 0xffffffb000000947 */ /* 0x000fea000383ffff */
.L_x_991:
        /* <DEDUP_REMOVED lines=20> */
.L_x_996:
        /* <DEDUP_REMOVED lines=115> */
.L_x_995:
        /* <DEDUP_REMOVED lines=61> */
.L_x_997:
[----:B------:R-:W-:-:S13]  /*41c0*/  ISETP.NE.OR P0, PT, R25, RZ, P0 ;  /* 0x000000ff1900720c */ /* 0x000fda0000705670 */
[----:B------:R-:W-:Y:S05]  /*41d0*/  @!P0 BRA `(.L_x_993) ;  /* 0x000001f000008947 */ /* 0x000fea0003800000 */
.L_x_994:
        /* <DEDUP_REMOVED lines=31> */
.L_x_993:
        /* <DEDUP_REMOVED lines=12> */
.L_x_999:
[----:B------:R-:W-:Y:S05]  /*4490*/  BSYNC B0 ;  /* 0x0000000000007941 */ /* 0x000fea0003800000 */
.L_x_998:
        /* <DEDUP_REMOVED lines=16> */
.L_x_990:
[----:B------:R-:W-:Y:S01]  /*45a0*/  @!P2 STS.64 [0xc0], R48 ;  /* 0x0000c030ff00a388 */ /* 0x000fe20000000a00 */
[----:B0-----:R-:W-:-:S03]  /*45b0*/  HADD2.F32 R19, -RZ, R66.H0_H0 ;  /* 0x20000042ff137230 */ /* 0x001fc60000004100 */
[----:B------:R-:W-:Y:S01]  /*45c0*/  BAR.SYNC.DEFER_BLOCKING 0x0 ;  /* 0x0000000000007b1d */ /* 0x000fe20000010000 */
[----:B------:R-:W-:Y:S01]  /*45d0*/  HADD2.F32 R23, -RZ, R66.H1_H1 ;  /* 0x30000042ff177230 */ /* 0x000fe20000004100 */
[----:B------:R-:W-:Y:S01]  /*45e0*/  ISETP.GE.U32.AND P0, PT, R75, c[0x0][0x1e0], PT ;  /* 0x000078004b007a0c */ /* 0x000fe20003f06070 */
[----:B------:R-:W-:Y:S01]  /*45f0*/  FADD.FTZ R18, -R14, R19 ;  /* 0x000000130e127221 */ /* 0x000fe20000010100 */
[----:B------:R-:W-:Y:S02]  /*4600*/  ISETP.GE.U32.AND P2, PT, R74, c[0x0][0x1e0], PT ;  /* 0x000078004a007a0c */ /* 0x000fe40003f46070 */
[----:B------:R-:W-:Y:S01]  /*4610*/  FADD.FTZ R22, -R14, R23 ;  /* 0x000000170e167221 */ /* 0x000fe20000010100 */
[----:B------:R-:W-:Y:S01]  /*4620*/  ISETP.GE.AND.EX P0, PT, R7, c[0x0][0x1e4], PT, P0 ;  /* 0x0000790007007a0c */ /* 0x000fe20003f06300 */
[-C--:B------:R-:W-:Y:S02]  /*4630*/  FMUL.FTZ R30, R18, R83.reuse ;  /* 0x00000053121e7220 */ /* 0x080fe40000410000 */
[----:B------:R-:W-:Y:S01]  /*4640*/  FMUL.FTZ R31, R22, R83 ;  /* 0x00000053161f7220 */ /* 0x000fe20000410000 */
[----:B------:R-:W0:Y:S02]  /*4650*/  LDS.64 R16, [0xc0] ;  /* 0x0000c000ff107984 */ /* 0x000e240000000a00 */
[----:B0-----:R-:W-:Y:S01]  /*4660*/  FMUL.FTZ R20, R16, c[0x0][0x20c] ;  /* 0x0000830010147a20 */ /* 0x001fe20000410000 */
[--C-:B------:R-:W-:Y:S01]  /*4670*/  HADD2.F32 R16, -RZ, R65.reuse.H1_H1 ;  /* 0x30000041ff107230 */ /* 0x100fe20000004100 */
[----:B------:R-:W-:Y:S01]  /*4680*/  FMUL.FTZ R21, R17, c[0x0][0x20c] ;  /* 0x0000830011157a20 */ /* 0x000fe20000410000 */
[----:B------:R-:W-:Y:S01]  /*4690*/  HADD2.F32 R17, -RZ, R65.H0_H0 ;  /* 0x20000041ff117230 */ /* 0x000fe20000004100 */
        /* <DEDUP_REMOVED lines=19> */
.L_x_1000:
        /* <DEDUP_REMOVED lines=18> */
.L_x_1002:
[----:B------:R-:W-:Y:S05]  /*48f0*/  BSYNC B0 ;  /* 0x0000000000007941 */ /* 0x000fea0003800000 */
.L_x_1001:
        /* <DEDUP_REMOVED lines=30> */
.L_x_1003:
        /* <DEDUP_REMOVED lines=18> */
.L_x_1005:
[----:B------:R-:W-:Y:S05]  /*4c00*/  BSYNC B0 ;  /* 0x0000000000007941 */ /* 0x000fea0003800000 */
.L_x_1004:
[----:B0-----:R-:W-:Y:S01]  /*4c10*/  HADD2.F32 R7, -RZ, R62.H1_H1 ;  /* 0x3000003eff077230 */ /* 0x001fe20000004100 */
[----:B------:R-:W-:Y:S01]  /*4c20*/  FADD.FTZ R18, -R14, R31 ;  /* 0x0000001f0e127221 */ /* 0x000fe20000010100 */
[--C-:B------:R-:W-:Y:S01]  /*4c30*/  HADD2.F32 R17, -RZ, R61.reuse.H0_H0 ;  /* 0x2000003dff117230 */ /* 0x100fe20000004100 */
[----:B------:R-:W-:Y:S01]  /*4c40*/  ISETP.GT.U32.OR P2, PT, R78, 0x27f, P2 ;  /* 0x0000027f4e00780c */ /* 0x000fe20001744470 */
[----:B------:R-:W-:Y:S01]  /*4c50*/  HADD2.F32 R16, -RZ, R61.H1_H1 ;  /* 0x3000003dff107230 */ /* 0x000fe20000004100 */
[----:B------:R-:W-:Y:S01]  /*4c60*/  FADD.FTZ R22, -R14, R7 ;  /* 0x000000070e167221 */ /* 0x000fe20000010100 */
[--C-:B------:R-:W-:Y:S01]  /*4c70*/  HADD2.F32 R7, -RZ, R63.reuse.H0_H0 ;  /* 0x2000003fff077230 */ /* 0x100fe20000004100 */
        /* <DEDUP_REMOVED lines=22> */
.L_x_1006:
        /* <DEDUP_REMOVED lines=18> */
.L_x_1008:
[----:B------:R-:W-:Y:S05]  /*4f00*/  BSYNC B0 ;  /* 0x0000000000007941 */ /* 0x000fea0003800000 */
.L_x_1007:
[----:B------:R-:W-:Y:S01]  /*4f10*/  ISETP.GE.U32.AND P6, PT, R73, c[0x0][0x1e0], PT ;  /* 0x0000780049007a0c */ /* 0x000fe20003fc6070 */
[--C-:B------:R-:W-:Y:S01]  /*4f20*/  HADD2.F32 R23, -RZ, R59.reuse.H0_H0 ;  /* 0x2000003bff177230 */ /* 0x100fe20000004100 */
[----:B------:R-:W-:Y:S01]  /*4f30*/  ISETP.GE.U32.AND P0, PT, R72, c[0x0][0x1e0], PT ;  /* 0x0000780048007a0c */ /* 0x000fe20003f06070 */
[--C-:B0-----:R-:W-:Y:S01]  /*4f40*/  HADD2.F32 R17, -RZ, R58.reuse.H0_H0 ;  /* 0x2000003aff117230 */ /* 0x101fe20000004100 */
        /* <DEDUP_REMOVED lines=52> */
.L_x_1009:
        /* <DEDUP_REMOVED lines=18> */
.L_x_1011:
[----:B------:R-:W-:Y:S05]  /*53b0*/  BSYNC B0 ;  /* 0x0000000000007941 */ /* 0x000fea0003800000 */
.L_x_1010:
        /* <DEDUP_REMOVED lines=23> */
.L_x_1012:
        /* <DEDUP_REMOVED lines=18> */
.L_x_1014:
[----:B------:R-:W-:Y:S05]  /*5650*/  BSYNC B0 ;  /* 0x0000000000007941 */ /* 0x000fea0003800000 */
.L_x_1013:
        /* <DEDUP_REMOVED lines=23> */
.L_x_1015:
        /* <DEDUP_REMOVED lines=15> */
[----:B------:R-:W-:Y:S02]  /*58c0*/  F2FP.PACK_AB R7, R7, R16 ;  /* 0x000000100707723e */ /* 0x000fe400000000ff */
[----:B------:R-:W-:-:S05]  /*58d0*/  LEA.HI.X R9, R10, c[0x0][0x164], R17, 0x1, P0 ;  /* 0x000059000a097a11 */ /* 0x000fca00000f0c11 */
[----:B------:R0:W-:Y:S04]  /*58e0*/  STG.E [R8.64], R7 ;  /* 0x0000000708007986 */ /* 0x0001e8000c101908 */
.L_x_1017:
[----:B------:R-:W-:Y:S05]  /*58f0*/  BSYNC B0 ;  /* 0x0000000000007941 */ /* 0x000fea0003800000 */
.L_x_1016:
        /* <DEDUP_REMOVED lines=23> */
.L_x_1018:
        /* <DEDUP_REMOVED lines=18> */
.L_x_1020:
[----:B------:R-:W-:Y:S05]  /*5b90*/  BSYNC B0 ;  /* 0x0000000000007941 */ /* 0x000fea0003800000 */
.L_x_1019:
        /* <DEDUP_REMOVED lines=23> */
.L_x_1021:
        /* <DEDUP_REMOVED lines=17> */
.L_x_1023:
[----:B------:R-:W-:Y:S05]  /*5e20*/  BSYNC B0 ;  /* 0x0000000000007941 */ /* 0x000fea0003800000 */
.L_x_1022:
[----:B------:R-:W-:Y:S02]  /*5e30*/  IADD3 R77, R77, c[0x0][0x10], RZ ;  /* 0x000004004d4d7a10 */ /* 0x000fe40007ffe0ff */
[----:B------:R-:W-:Y:S02]  /*5e40*/  IADD3 R68, R68, 0x1, RZ ;  /* 0x0000000144447810 */ /* 0x000fe40007ffe0ff */
[----:B------:R-:W-:-:S13]  /*5e50*/  ISETP.GE.AND P0, PT, R77, UR4, PT ;  /* 0x000000044d007c0c */ /* 0x000fda000bf06270 */
[----:B------:R-:W-:Y:S01]  /*5e60*/  @P0 CALL.REL.NOINC `(.L_x_973) ;  /* 0x0000001000000944 */ /* 0x000fe20003c00000 */
[----:B------:R-:W-:Y:S05]  /*5e70*/  BRA `(.L_x_1024) ;  /* 0xffffa47000007947 */ /* 0x000fea000383ffff */
.L_x_973:
        /* <DEDUP_REMOVED lines=18> */
.L_x_1026:
[----:B------:R-:W-:Y:S05]  /*5fa0*/  BSYNC B0 ;  /* 0x0000000000007941 */ /* 0x000fea0003800000 */
.L_x_1025:
        /* <DEDUP_REMOVED lines=11> */
.L_x_1028:
[----:B------:R-:W2:Y:S01]  /*6060*/  LDG.E.STRONG.GPU R5, [R2.64] ;  /* 0x0000000802057981 */ /* 0x000ea2000c1ef900 */
[----:B------:R-:W-:Y:S01]  /*6070*/  YIELD ;  /* 0x0000000000007946 */ /* 0x000fe20003800000 */
[----:B--2---:R-:W-:Y:S01]  /*6080*/  ISETP.NE.AND P0, PT, R5, R0, PT ;  /* 0x000000000500720c */ /* 0x004fe20003f05270 */
[----:B------:R-:W-:-:S12]  /*6090*/  CCTL.IVALL ;  /* 0x00000000ff00798f */ /* 0x000fd80002000000 */
[----:B------:R-:W-:Y:S05]  /*60a0*/  @P0 BRA `(.L_x_1028) ;  /* 0xffffffb000000947 */ /* 0x000fea000383ffff */
.L_x_1027:
        /* <DEDUP_REMOVED lines=25> */
.L_x_1029:
        /* <DEDUP_REMOVED lines=26> */
.L_x_1030:
        /* <DEDUP_REMOVED lines=10> */
.L_x_3278:


//--------------------- .text._Z35group_norm_nhwc_bwd_one_pass_kernelI11Fp16IOBf16WLi512ELi40ELi640EEv26Group_norm_nhwc_bwd_params --------------------------
	.section	.text._Z35group_norm_nhwc_bwd_one_pass_kernelI11Fp16IOBf16WLi512ELi40ELi640EEv26Group_norm_nhwc_bwd_params,"ax",@progbits
	.sectioninfo	@"SHI_REGISTERS=96"
	.align	128
        .global         _Z35group_norm_nhwc_bwd_one_pass_kernelI11Fp16IOBf16WLi512ELi40ELi640EEv26Group_norm_nhwc_bwd_params
        .type           _Z35group_norm_nhwc_bwd_one_pass_kernelI11Fp16IOBf16WLi512ELi40ELi640EEv26Group_norm_nhwc_bwd_params,@function
        .size           _Z35group_norm_nhwc_bwd_one_pass_kernelI11Fp16IOBf16WLi512ELi40ELi640EEv26Group_norm_nhwc_bwd_params,(.L_x_3279 - _Z35group_norm_nhwc_bwd_one_pass_kernelI11Fp16IOBf16WLi512ELi40ELi640EEv26Group_norm_nhwc_bwd_params)
        .other          _Z35group_norm_nhwc_bwd_one_pass_kernelI11Fp16IOBf16WLi512ELi40ELi640EEv26Group_norm_nhwc_bwd_params,@"STO_CUDA_ENTRY STV_DEFAULT"
_Z35group_norm_nhwc_bwd_one_pass_kernelI11Fp16IOBf16WLi512ELi40ELi640EEv26Group_norm_nhwc_bwd_params:
.text._Z35group_norm_nhwc_bwd_one_pass_kernelI11Fp16IOBf16WLi512ELi40ELi640EEv26Group_norm_nhwc_bwd_params:
        /* <DEDUP_REMOVED lines=55> */
.L_x_1114:
        /* <DEDUP_REMOVED lines=108> */
[C---:B------:R-:W-:Y:S02]  /*0a30*/  @!P3 IADD3.X R9, R13.reuse, c[0x0][0x184], RZ, P6, !PT ;  /* 0x000061000d09ba10 */ /* 0x040fe400037fe4ff */
        /* <DEDUP_REMOVED lines=53> */
[----:B------:R-:W-:Y:S01]  /*0d90*/  @!P5 MOV R13, R21 ;  /* 0x00000015000dd202 */ /* 0x000fe20000000f00 */
[----:B------:R-:W-:Y:S01]  /*0da0*/  @!P3 IMAD R10, R89, c[0x0][0x1d8], RZ ;  /* 0x00007600590aba24 */ /* 0x000fe200078e02ff */
[----:B------:R-:W-:-:S02]  /*0db0*/  @!P3 MOV R8, R18 ;  /* 0x000000120008b202 */ /* 0x000fc40000000f00 */
[-C--:B------:R-:W-:Y:S02]  /*0dc0*/  @!P3 MOV R9, R21.reuse ;  /* 0x000000150009b202 */ /* 0x080fe40000000f00 */
        /* <DEDUP_REMOVED lines=14> */
[----:B0-----:R-:W-:Y:S02]  /*0eb0*/  @!P6 MOV R4, R18 ;  /* 0x000000120004e202 */ /* 0x001fe40000000f00 */
[----:B------:R-:W-:Y:S01]  /*0ec0*/  @!P6 MOV R5, R21 ;  /* 0x000000150005e202 */ /* 0x000fe20000000f00 */
[----:B------:R-:W-:Y:S01]  /*0ed0*/  @!P4 IMAD.WIDE.U32 R10, R70, c[0x0][0x1d8], R10 ;  /* 0x00007600460aca25 */ /* 0x000fe200078e000a */
[----:B------:R-:W-:-:S03]  /*0ee0*/  CS2R R50, SRZ ;  /* 0x0000000000327805 */ /* 0x000fc6000001ff00 */
[C---:B------:R-:W-:Y:S02]  /*0ef0*/  @!P6 IMAD R9, R68.reuse, c[0x0][0x1dc], R9 ;  /* 0x000077004409ea24 */ /* 0x040fe400078e0209 */
[----:B------:R-:W-:Y:S01]  /*0f00*/  @!P6 IMAD.WIDE.U32 R4, R68, c[0x0][0x1d8], R4 ;  /* 0x000076004404ea25 */ /* 0x000fe200078e0004 */
[----:B------:R-:W-:Y:S01]  /*0f10*/  @!P4 IADD3 R11, R11, R17, RZ ;  /* 0x000000110b0bc210 */ /* 0x000fe20007ffe0ff */
[----:B------:R0:W5:Y:S01]  /*0f20*/  @!P2 LDG.E R51, [R6.64] ;  /* 0x0000000e0633a981 */ /* 0x000162000c1e1900 */
[C---:B------:R-:W-:Y:S02]  /*0f30*/  @!P5 SHF.L.U32 R22, R12.reuse, 0x1, RZ ;  /* 0x000000010c16d819 */ /* 0x040fe400000006ff */
[----:B------:R-:W-:Y:S02]  /*0f40*/  @!P5 SHF.L.U64.HI R27, R12, 0x1, R27 ;  /* 0x000000010c1bd819 */ /* 0x000fe4000001021b */
[----:B------:R-:W-:Y:S02]  /*0f50*/  @!P6 IADD3 R9, R5, R9, RZ ;  /* 0x000000090509e210 */ /* 0x000fe40007ffe0ff */
[----:B------:R-:W-:-:S02]  /*0f60*/  @!P4 SHF.L.U32 R25, R10, 0x1, RZ ;  /* 0x000000010a19c819 */ /* 0x000fc400000006ff */
[----:B------:R-:W-:Y:S02]  /*0f70*/  @!P4 SHF.L.U64.HI R16, R10, 0x1, R11 ;  /* 0x000000010a10c819 */ /* 0x000fe4000001020b */
[C---:B------:R-:W-:Y:S02]  /*0f80*/  @!P3 SHF.L.U32 R12, R8.reuse, 0x1, RZ ;  /* 0x00000001080cb819 */ /* 0x040fe400000006ff */
[----:B------:R-:W-:Y:S01]  /*0f90*/  @!P3 SHF.L.U64.HI R13, R8, 0x1, R13 ;  /* 0x00000001080db819 */ /* 0x000fe2000001020d */
[----:B------:R-:W-:Y:S01]  /*0fa0*/  @!P0 IMAD R8, R91, c[0x0][0x1d8], RZ ;  /* 0x000076005b088a24 */ /* 0x000fe200078e02ff */
[----:B------:R-:W-:Y:S02]  /*0fb0*/  @!P0 MOV R10, R18 ;  /* 0x00000012000a8202 */ /* 0x000fe40000000f00 */
[----:B------:R-:W-:Y:S02]  /*0fc0*/  @!P0 MOV R11, R21 ;  /* 0x00000015000b8202 */ /* 0x000fe40000000f00 */
[----:B0-----:R-:W-:-:S02]  /*0fd0*/  @!P5 IADD3 R6, P2, R22, c[0x0][0x180], RZ ;  /* 0x000060001606da10 */ /* 0x001fc40007f5e0ff */
        /* <DEDUP_REMOVED lines=128> */
[----:B------:R-:W-:Y:S02]  /*17e0*/  @!P5 IADD3.X R23, R33, c[0x0][0x17c], RZ, P0, !PT ;  /* 0x00005f002117da10 */ /* 0x000fe400007fe4ff */
[----:B-1----:R-:W-:-:S03]  /*17f0*/  @!P3 IADD3 R24, P6, R27, c[0x0][0x180], RZ ;  /* 0x000060001b18ba10 */ /* 0x002fc60007fde0ff */
[----:B------:R1:W5:Y:S01]  /*1800*/  @!P5 LDG.E R44, [R22.64] ;  /* 0x0000000e162cd981 */ /* 0x000362000c1e1900 */
[----:B----4-:R-:W-:Y:S01]  /*1810*/  CS2R R12, SRZ ;  /* 0x00000000000c7805 */ /* 0x010fe2000001ff00 */
[----:B0-----:R-:W-:Y:S02]  /*1820*/  @!P4 IADD3 R16, P0, R32, c[0x0][0x180], RZ ;  /* 0x000060002010ca10 */ /* 0x001fe40007f1e0ff */
[----:B------:R-:W-:Y:S02]  /*1830*/  @!P3 IADD3.X R25, R28, c[0x0][0x184], RZ, P6, !PT ;  /* 0x000061001c19ba10 */ /* 0x000fe400037fe4ff */
[----:B-1----:R-:W-:-:S03]  /*1840*/  @!P4 IADD3 R22, P5, R32, c[0x0][0x178], RZ ;  /* 0x00005e002016ca10 */ /* 0x002fc60007fbe0ff */
[----:B------:R0:W5:Y:S01]  /*1850*/  @!P3 LDG.E R12, [R24.64] ;  /* 0x0000000e180cb981 */ /* 0x000162000c1e1900 */
[C---:B------:R-:W-:Y:S02]  /*1860*/  @!P4 IADD3.X R17, R30.reuse, c[0x0][0x184], RZ, P0, !PT ;  /* 0x000061001e11ca10 */ /* 0x040fe400007fe4ff */
[----:B------:R-:W-:-:S03]  /*1870*/  @!P4 IADD3.X R23, R30, c[0x0][0x17c], RZ, P5, !PT ;  /* 0x00005f001e17ca10 */ /* 0x000fc60002ffe4ff */
[----:B------:R1:W5:Y:S04]  /*1880*/  @!P4 LDG.E R11, [R16.64] ;  /* 0x0000000e100bc981 */ /* 0x000368000c1e1900 */
[----:B------:R4:W5:Y:S01]  /*1890*/  @!P4 LDG.E R43, [R22.64] ;  /* 0x0000000e162bc981 */ /* 0x000962000c1e1900 */
[----:B0-----:R-:W-:Y:S02]  /*18a0*/  @!P2 IADD3 R24, P5, R31, c[0x0][0x178], RZ ;  /* 0x00005e001f18aa10 */ /* 0x001fe40007fbe0ff */
[----:B------:R-:W-:Y:S02]  /*18b0*/  MOV R41, RZ ;  /* 0x000000ff00297202 */ /* 0x000fe40000000f00 */
[----:B------:R-:W-:Y:S02]  /*18c0*/  @!P2 IADD3.X R25, R29, c[0x0][0x17c], RZ, P5, !PT ;  /* 0x00005f001d19aa10 */ /* 0x000fe40002ffe4ff */
[----:B----4-:R-:W-:-:S03]  /*18d0*/  @!P2 IADD3 R22, P4, R31, c[0x0][0x180], RZ ;  /* 0x000060001f16aa10 */ /* 0x010fc60007f9e0ff */
[----:B------:R0:W5:Y:S01]  /*18e0*/  @!P2 LDG.E R41, [R24.64] ;  /* 0x0000000e1829a981 */ /* 0x000162000c1e1900 */
[----:B------:R-:W-:-:S05]  /*18f0*/  @!P2 IADD3.X R23, R29, c[0x0][0x184], RZ, P4, !PT ;  /* 0x000061001d17aa10 */ /* 0x000fca00027fe4ff */
[----:B------:R0:W5:Y:S01]  /*1900*/  @!P2 LDG.E R13, [R22.64] ;  /* 0x0000000e160da981 */ /* 0x000162000c1e1900 */
[----:B-1----:R-:W-:-:S04]  /*1910*/  @!P3 IADD3 R16, P0, R27, c[0x0][0x178], RZ ;  /* 0x00005e001b10ba10 */ /* 0x002fc80007f1e0ff */
[----:B------:R-:W-:Y:S01]  /*1920*/  @!P3 IADD3.X R17, R28, c[0x0][0x17c], RZ, P0, !PT ;  /* 0x00005f001c11ba10 */ /* 0x000fe200007fe4ff */
[----:B------:R-:W-:Y:S01]  /*1930*/  UMOV UR12, 0x3f800000 ;  /* 0x3f800000000c7882 */ /* 0x000fe20000000000 */
[----:B------:R-:W-:Y:S01]  /*1940*/  BSSY B0, `(.L_x_1032) ;  /* 0x0000022000007945 */ /* 0x000fe20003800000 */
[----:B------:R-:W-:Y:S02]  /*1950*/  ISETP.NE.AND P4, PT, RZ, UR13, PT ;  /* 0x0000000dff007c0c */ /* 0x000fe4000bf85270 */
        /* <DEDUP_REMOVED lines=13> */
[----:B--2---:R-:W-:Y:S01]  /*1a30*/  @UP0 UMOV UR12, UR4 ;  /* 0x00000004000c0c82 */ /* 0x004fe20008000000 */
[--C-:B---3--:R-:W-:Y:S02]  /*1a40*/  HADD2.F32 R29, -RZ, R57.reuse.H0_H0 ;  /* 0x20000039ff1d7230 */ /* 0x108fe40000004100 */
[----:B------:R-:W-:-:S07]  /*1a50*/  HADD2.F32 R27, -RZ, R57.H1_H1 ;  /* 0x30000039ff1b7230 */ /* 0x000fce0000004100 */
        /* <DEDUP_REMOVED lines=16> */
.L_x_1033:
[----:B0-----:R-:W-:Y:S05]  /*1b60*/  BSYNC B0 ;  /* 0x0000000000007941 */ /* 0x001fea0003800000 */
.L_x_1032:
[----:B------:R-:W-:Y:S01]  /*1b70*/  FADD.FTZ R22, R29, -UR16 ;  /* 0x800000101d167e21 */ /* 0x000fe20008010000 */
[--C-:B-----5:R-:W-:Y:S01]  /*1b80*/  HADD2.F32 R25, -RZ, R56.reuse.H1_H1 ;  /* 0x30000038ff197230 */ /* 0x120fe20000004100 */
        /* <DEDUP_REMOVED lines=23> */
.L_x_1034:
[----:B------:R-:W-:Y:S01]  /*1d00*/  FMUL.FTZ R23, R27, R14 ;  /* 0x0000000e1b177220 */ /* 0x000fe20000410000 */
[----:B------:R-:W-:Y:S01]  /*1d10*/  HADD2.F32 R31, -RZ, R55.H0_H0 ;  /* 0x20000037ff1f7230 */ /* 0x000fe20000004100 */
[----:B------:R-:W-:Y:S02]  /*1d20*/  FMUL.FTZ R28, R25, R17 ;  /* 0x00000011191c7220 */ /* 0x000fe40000410000 */
[----:B------:R-:W-:Y:S02]  /*1d30*/  FFMA.FTZ R29, R22, R23, RZ ;  /* 0x00000017161d7223 */ /* 0x000fe400000100ff */
[----:B------:R-:W-:Y:S02]  /*1d40*/  FADD.FTZ R23, RZ, R23 ;  /* 0x00000017ff177221 */ /* 0x000fe40000010000 */
[----:B------:R-:W-:Y:S01]  /*1d50*/  FFMA.FTZ R26, R24, R28, R29 ;  /* 0x0000001c181a7223 */ /* 0x000fe2000001001d */
[--C-:B------:R-:W-:Y:S01]  /*1d60*/  HADD2.F32 R29, -RZ, R40.reuse.H1_H1 ;  /* 0x30000028ff1d7230 */ /* 0x100fe20000004100 */
[----:B------:R-:W-:Y:S01]  /*1d70*/  FADD.FTZ R28, R28, R23 ;  /* 0x000000171c1c7221 */ /* 0x000fe20000010000 */
[----:B------:R-:W-:Y:S01]  /*1d80*/  HADD2.F32 R23, -RZ, R40.H0_H0 ;  /* 0x20000028ff177230 */ /* 0x000fe20000004100 */
[----:B------:R-:W-:-:S02]  /*1d90*/  FFMA.FTZ R22, R22, R27, RZ ;  /* 0x0000001b16167223 */ /* 0x000fc400000100ff */
[----:B------:R-:W-:Y:S02]  /*1da0*/  FADD.FTZ R30, R29, -UR16 ;  /* 0x800000101d1e7e21 */ /* 0x000fe40008010000 */
        /* <DEDUP_REMOVED lines=23> */
.L_x_1035:
[----:B------:R-:W-:Y:S02]  /*1f20*/  FMUL.FTZ R33, R31, R14 ;  /* 0x0000000e1f217220 */ /* 0x000fe40000410000 */
[----:B------:R-:W-:Y:S02]  /*1f30*/  FFMA.FTZ R24, R24, R25, RZ ;  /* 0x0000001918187223 */ /* 0x000fe400000100ff */
[----:B------:R-:W-:Y:S02]  /*1f40*/  FFMA.FTZ R26, R29, R33, R26 ;  /* 0x000000211d1a7223 */ /* 0x000fe4000001001a */
[----:B------:R-:W-:Y:S02]  /*1f50*/  FADD.FTZ R33, R28, R33 ;  /* 0x000000211c217221 */ /* 0x000fe40000010000 */
[----:B------:R-:W-:Y:S02]  /*1f60*/  FMUL.FTZ R28, R30, R17 ;  /* 0x000000111e1c7220 */ /* 0x000fe40000410000 */
[----:B------:R-:W-:-:S02]  /*1f70*/  FADD.FTZ R25, RZ, R25 ;  /* 0x00000019ff197221 */ /* 0x000fc40000010000 */
[C---:B------:R-:W-:Y:S02]  /*1f80*/  FFMA.FTZ R24, R23.reuse, R30, R24 ;  /* 0x0000001e17187223 */ /* 0x040fe40000010018 */
[----:B------:R-:W-:Y:S01]  /*1f90*/  FFMA.FTZ R26, R23, R28, R26 ;  /* 0x0000001c171a7223 */ /* 0x000fe2000001001a */
[--C-:B------:R-:W-:Y:S01]  /*1fa0*/  HADD2.F32 R23, -RZ, R38.reuse.H0_H0 ;  /* 0x20000026ff177230 */ /* 0x100fe20000004100 */
[----:B------:R-:W-:Y:S01]  /*1fb0*/  FADD.FTZ R30, R25, R30 ;  /* 0x0000001e191e7221 */ /* 0x000fe20000010000 */
[----:B------:R-:W-:Y:S01]  /*1fc0*/  HADD2.F32 R25, -RZ, R38.H1_H1 ;  /* 0x30000026ff197230 */ /* 0x000fe20000004100 */
[----:B------:R-:W-:Y:S02]  /*1fd0*/  FADD.FTZ R32, RZ, R27 ;  /* 0x0000001bff207221 */ /* 0x000fe40000010000 */
[----:B------:R-:W-:Y:S02]  /*1fe0*/  FADD.FTZ R23, R23, -UR16 ;  /* 0x8000001017177e21 */ /* 0x000fe40008010000 */
[----:B------:R-:W-:-:S02]  /*1ff0*/  FADD.FTZ R25, R25, -UR16 ;  /* 0x8000001019197e21 */ /* 0x000fc40008010000 */
[----:B------:R-:W-:Y:S02]  /*2000*/  FFMA.FTZ R22, R29, R31, R22 ;  /* 0x0000001f1d167223 */ /* 0x000fe40000010016 */
[----:B------:R-:W-:Y:S02]  /*2010*/  FMUL.FTZ R29, R23, UR12 ;  /* 0x0000000c171d7c20 */ /* 0x000fe40008410000 */
[----:B------:R-:W-:Y:S01]  /*2020*/  FADD.FTZ R27, R32, R31 ;  /* 0x0000001f201b7221 */ /* 0x000fe20000010000 */
[--C-:B------:R-:W-:Y:S01]  /*2030*/  HADD2.F32 R31, -RZ, R54.reuse.H0_H0 ;  /* 0x20000036ff1f7230 */ /* 0x100fe20000004100 */
[----:B------:R-:W-:Y:S01]  /*2040*/  FMUL.FTZ R23, R25, UR12 ;  /* 0x0000000c19177c20 */ /* 0x000fe20008410000 */
[----:B------:R-:W-:Y:S01]  /*2050*/  HADD2.F32 R25, -RZ, R54.H1_H1 ;  /* 0x30000036ff197230 */ /* 0x000fe20000004100 */
        /* <DEDUP_REMOVED lines=20> */
.L_x_1036:
[----:B------:R-:W-:Y:S02]  /*21a0*/  FMUL.FTZ R33, R31, R14 ;  /* 0x0000000e1f217220 */ /* 0x000fe40000410000 */
[----:B------:R-:W-:Y:S02]  /*21b0*/  FFMA.FTZ R24, R23, R25, R24 ;  /* 0x0000001917187223 */ /* 0x000fe40000010018 */
[----:B------:R-:W-:Y:S02]  /*21c0*/  FFMA.FTZ R26, R29, R33, R26 ;  /* 0x000000211d1a7223 */ /* 0x000fe4000001001a */
[----:B------:R-:W-:Y:S02]  /*21d0*/  FADD.FTZ R33, R28, R33 ;  /* 0x000000211c217221 */ /* 0x000fe40000010000 */
[----:B------:R-:W-:Y:S02]  /*21e0*/  FMUL.FTZ R28, R25, R17 ;  /* 0x00000011191c7220 */ /* 0x000fe40000410000 */
[----:B------:R-:W-:Y:S01]  /*21f0*/  FADD.FTZ R30, R30, R25 ;  /* 0x000000191e1e7221 */ /* 0x000fe20000010000 */
[--C-:B------:R-:W-:Y:S01]  /*2200*/  HADD2.F32 R25, -RZ, R39.reuse.H1_H1 ;  /* 0x30000027ff197230 */ /* 0x100fe20000004100 */
[----:B------:R-:W-:Y:S01]  /*2210*/  FFMA.FTZ R26, R23, R28, R26 ;  /* 0x0000001c171a7223 */ /* 0x000fe2000001001a */
[----:B------:R-:W-:Y:S01]  /*2220*/  HADD2.F32 R23, -RZ, R39.H0_H0 ;  /* 0x20000027ff177230 */ /* 0x000fe20000004100 */
[----:B------:R-:W-:-:S02]  /*2230*/  FFMA.FTZ R22, R29, R31, R22 ;  /* 0x0000001f1d167223 */ /* 0x000fc40000010016 */
[----:B------:R-:W-:Y:S02]  /*2240*/  FADD.FTZ R25, R25, -UR16 ;  /* 0x8000001019197e21 */ /* 0x000fe40008010000 */
[----:B------:R-:W-:Y:S02]  /*2250*/  FADD.FTZ R23, R23, -UR16 ;  /* 0x8000001017177e21 */ /* 0x000fe40008010000 */
[----:B------:R-:W-:Y:S01]  /*2260*/  FADD.FTZ R27, R27, R31 ;  /* 0x0000001f1b1b7221 */ /* 0x000fe20000010000 */
[--C-:B------:R-:W-:Y:S01]  /*2270*/  HADD2.F32 R31, -RZ, R53.reuse.H0_H0 ;  /* 0x20000035ff1f7230 */ /* 0x100fe20000004100 */
[----:B------:R-:W-:Y:S02]  /*2280*/  FMUL.FTZ R29, R23, UR12 ;  /* 0x0000000c171d7c20 */ /* 0x000fe40008410000 */
        /* <DEDUP_REMOVED lines=22> */
.L_x_1037:
        /* <DEDUP_REMOVED lines=37> */
.L_x_1038:
        /* <DEDUP_REMOVED lines=37> */
.L_x_1039:
        /* <DEDUP_REMOVED lines=37> */
.L_x_1040:
        /* <DEDUP_REMOVED lines=37> */
.L_x_1041:
        /* <DEDUP_REMOVED lines=37> */
.L_x_1042:
        /* <DEDUP_REMOVED lines=37> */
.L_x_1043:
        /* <DEDUP_REMOVED lines=37> */
.L_x_1044:
        /* <DEDUP_REMOVED lines=37> */
.L_x_1045:
        /* <DEDUP_REMOVED lines=37> */
.L_x_1046:
[----:B------:R-:W-:Y:S02]  /*38c0*/  FMUL.FTZ R33, R31, R14 ;  /* 0x0000000e1f217220 */ /* 0x000fe40000410000 */
[C---:B------:R-:W-:Y:S02]  /*38d0*/  FFMA.FTZ R22, R29.reuse, R31, R22 ;  /* 0x0000001f1d167223 */ /* 0x040fe40000010016 */
[----:B------:R-:W-:Y:S02]  /*38e0*/  FFMA.FTZ R26, R29, R33, R26 ;  /* 0x000000211d1a7223 */ /* 0x000fe4000001001a */
[----:B------:R-:W-:Y:S02]  /*38f0*/  FMUL.FTZ R29, R25, R17 ;  /* 0x00000011191d7220 */ /* 0x000fe40000410000 */
[----:B------:R-:W-:Y:S02]  /*3900*/  FADD.FTZ R32, R28, R33 ;  /* 0x000000211c207221 */ /* 0x000fe40000010000 */
        /* <DEDUP_REMOVED lines=32> */
.L_x_1047:
[----:B------:R-:W-:Y:S01]  /*3b10*/  FMUL.FTZ R34, R32, R14 ;  /* 0x0000000e20227220 */ /* 0x000fe20000410000 */
[--C-:B------:R-:W-:Y:S01]  /*3b20*/  HADD2.F32 R33, -RZ, R42.reuse.H0_H0 ;  /* 0x2000002aff217230 */ /* 0x100fe20000004100 */
[----:B------:R-:W-:Y:S02]  /*3b30*/  FADD.FTZ R26, R27, R32 ;  /* 0x000000201b1a7221 */ /* 0x000fe40000010000 */
[----:B------:R-:W-:Y:S02]  /*3b40*/  FFMA.FTZ R28, R31, R34, R28 ;  /* 0x000000221f1c7223 */ /* 0x000fe4000001001c */
[----:B------:R-:W-:Y:S02]  /*3b50*/  FADD.FTZ R34, R29, R34 ;  /* 0x000000221d227221 */ /* 0x000fe40000010000 */
[----:B------:R-:W-:Y:S02]  /*3b60*/  FMUL.FTZ R29, R25, R17 ;  /* 0x00000011191d7220 */ /* 0x000fe40000410000 */
[----:B------:R-:W-:Y:S01]  /*3b70*/  FADD.FTZ R27, R30, R25 ;  /* 0x000000191e1b7221 */ /* 0x000fe20000010000 */
[----:B------:R-:W-:Y:S01]  /*3b80*/  HADD2.F32 R30, -RZ, R42.H1_H1 ;  /* 0x3000002aff1e7230 */ /* 0x000fe20000004100 */
[C---:B------:R-:W-:Y:S01]  /*3b90*/  FFMA.FTZ R25, R23.reuse, R25, R24 ;  /* 0x0000001917197223 */ /* 0x040fe20000010018 */
[--C-:B------:R-:W-:Y:S01]  /*3ba0*/  HADD2.F32 R24, -RZ, R12.reuse.H0_H0 ;  /* 0x2000000cff187230 */ /* 0x100fe20000004100 */
[----:B------:R-:W-:Y:S01]  /*3bb0*/  FFMA.FTZ R23, R23, R29, R28 ;  /* 0x0000001d17177223 */ /* 0x000fe2000001001c */
[----:B------:R-:W-:Y:S01]  /*3bc0*/  HADD2.F32 R28, -RZ, R12.H1_H1 ;  /* 0x3000000cff1c7230 */ /* 0x000fe20000004100 */
[----:B------:R-:W-:-:S02]  /*3bd0*/  FFMA.FTZ R22, R31, R32, R22 ;  /* 0x000000201f167223 */ /* 0x000fc40000010016 */
[----:B------:R-:W-:Y:S02]  /*3be0*/  FADD.FTZ R24, R24, -UR16 ;  /* 0x8000001018187e21 */ /* 0x000fe40008010000 */
[----:B------:R-:W-:Y:S02]  /*3bf0*/  FADD.FTZ R28, R28, -UR16 ;  /* 0x800000101c1c7e21 */ /* 0x000fe40008010000 */
        /* <DEDUP_REMOVED lines=22> */
.L_x_1048:
[----:B------:R-:W-:Y:S02]  /*3d60*/  FMUL.FTZ R32, R33, R14 ;  /* 0x0000000e21207220 */ /* 0x000fe40000410000 */
[C---:B------:R-:W-:Y:S02]  /*3d70*/  FFMA.FTZ R24, R31.reuse, R33, R22 ;  /* 0x000000211f187223 */ /* 0x040fe40000010016 */
[----:B------:R-:W-:Y:S01]  /*3d80*/  FFMA.FTZ R23, R31, R32, R23 ;  /* 0x000000201f177223 */ /* 0x000fe20000010017 */
[----:B------:R-:W-:Y:S01]  /*3d90*/  HADD2.F32 R31, -RZ, R41.H0_H0 ;  /* 0x20000029ff1f7230 */ /* 0x000fe20000004100 */
        /* <DEDUP_REMOVED lines=33> */
.L_x_1049:
        /* <DEDUP_REMOVED lines=94> */
.L_x_1051:
[----:B------:R-:W-:Y:S05]  /*4590*/  BSYNC B0 ;  /* 0x0000000000007941 */ /* 0x000fea0003800000 */
.L_x_1050:
        /* <DEDUP_REMOVED lines=159> */
.L_x_1053:
[----:B------:R-:W-:Y:S05]  /*4f90*/  BSYNC B0 ;  /* 0x0000000000007941 */ /* 0x000fea0003800000 */
.L_x_1052:
        /* <DEDUP_REMOVED lines=19> */
.L_x_1055:
[----:B------:R-:W-:Y:S05]  /*50d0*/  BSYNC B0 ;  /* 0x0000000000007941 */ /* 0x000fea0003800000 */
.L_x_1054:
        /* <DEDUP_REMOVED lines=28> */
.L_x_1058:
[----:B-1----:R-:W2:Y:S01]  /*52a0*/  LDG.E.STRONG.GPU R25, [R26.64] ;  /* 0x0000000e1a197981 */ /* 0x002ea2000c1ef900 */
[----:B------:R-:W-:Y:S01]  /*52b0*/  YIELD ;  /* 0x0000000000007946 */ /* 0x000fe20003800000 */
[----:B--2---:R-:W-:Y:S01]  /*52c0*/  ISETP.NE.AND P0, PT, R25, R30, PT ;  /* 0x0000001e1900720c */ /* 0x004fe20003f05270 */
[----:B------:R-:W-:-:S12]  /*52d0*/  CCTL.IVALL ;  /* 0x00000000ff00798f */ /* 0x000fd80002000000 */
[----:B------:R-:W-:Y:S05]  /*52e0*/  @P0 BRA `(.L_x_1058) ;  /* 0xffffffb000000947 */ /* 0x000fea000383ffff */
.L_x_1057:
        /* <DEDUP_REMOVED lines=20> */
.L_x_1062:
        /* <DEDUP_REMOVED lines=115> */
.L_x_1061:
        /* <DEDUP_REMOVED lines=61> */
.L_x_1063:
[----:B------:R-:W-:-:S13]  /*5f30*/  ISETP.NE.OR P0, PT, R26, RZ, P0 ;  /* 0x000000ff1a00720c */ /* 0x000fda0000705670 */
[----:B------:R-:W-:Y:S05]  /*5f40*/  @!P0 BRA `(.L_x_1059) ;  /* 0x000001f000008947 */ /* 0x000fea0003800000 */
.L_x_1060:
        /* <DEDUP_REMOVED lines=31> */
.L_x_1059:
        /* <DEDUP_REMOVED lines=12> */
.L_x_1065:
[----:B------:R-:W-:Y:S05]  /*6200*/  BSYNC B0 ;  /* 0x0000000000007941 */ /* 0x000fea0003800000 */
.L_x_1064:
        /* <DEDUP_REMOVED lines=16> */
.L_x_1056:
[----:B------:R-:W-:Y:S01]  /*6310*/  @!P2 STS.64 [0xc0], R22 ;  /* 0x0000c016ff00a388 */ /* 0x000fe20000000a00 */
[----:B-1----:R-:W-:-:S03]  /*6320*/  HADD2.F32 R24, -RZ, R57.H0_H0 ;  /* 0x20000039ff187230 */ /* 0x002fc60000004100 */
        /* <DEDUP_REMOVED lines=11> */
[----:B0-----:R-:W0:Y:S02]  /*63e0*/  LDS.64 R22, [0xc0] ;  /* 0x0000c000ff167984 */ /* 0x001e240000000a00 */
[----:B0-----:R-:W-:-:S02]  /*63f0*/  FMUL.FTZ R25, R22, c[0x0][0x20c] ;  /* 0x0000830016197a20 */ /* 0x001fc40000410000 */
[----:B------:R-:W-:Y:S01]  /*6400*/  FMUL.FTZ R26, R23, c[0x0][0x20c] ;  /* 0x00008300171a7a20 */ /* 0x000fe20000410000 */
[--C-:B------:R-:W-:Y:S01]  /*6410*/  HADD2.F32 R23, -RZ, R56.reuse.H0_H0 ;  /* 0x20000038ff177230 */ /* 0x100fe20000004100 */
[----:B------:R0:W1:Y:S01]  /*6420*/  R2UR UR4, R25 ;  /* 0x00000000190473c2 */ /* 0x00006200000e0000 */
[----:B------:R-:W-:Y:S01]  /*6430*/  HADD2.F32 R56, -RZ, R56.H1_H1 ;  /* 0x30000038ff387230 */ /* 0x000fe20000004100 */
[----:B0-----:R-:W-:-:S04]  /*6440*/  FADD.FTZ R25, R57, -UR16 ;  /* 0x8000001039197e21 */ /* 0x001fc80008010000 */
[----:B------:R-:W-:Y:S01]  /*6450*/  FMUL.FTZ R25, R25, UR12 ;  /* 0x0000000c19197c20 */ /* 0x000fe20008410000 */
[----:B------:R-:W-:Y:S05]  /*6460*/  @!P4 BRA `(.L_x_1066) ;  /* 0x000001200000c947 */ /* 0x000fea0003800000 */
        /* <DEDUP_REMOVED lines=13> */
[----:B--2---:R-:W-:Y:S02]  /*6540*/  FMUL.FTZ R56, R56, R33 ;  /* 0x0000002138387220 */ /* 0x004fe40000410000 */
[----:B------:R-:W-:Y:S02]  /*6550*/  FADD.FTZ R33, -R33, 1 ;  /* 0x3f80000021217421 */ /* 0x000fe40000010100 */
[----:B------:R-:W-:-:S02]  /*6560*/  FMUL.FTZ R23, R23, R24 ;  /* 0x0000001817177220 */ /* 0x000fc40000410000 */
[----:B------:R-:W-:-:S04]  /*6570*/  FFMA.FTZ R33, R22, R33, 1 ;  /* 0x3f80000016217423 */ /* 0x000fc80000010021 */
[----:B------:R-:W-:Y:S02]  /*6580*/  FMUL.FTZ R56, R56, R33 ;  /* 0x0000002138387220 */ /* 0x000fe40000410000 */
.L_x_1066:
[----:B------:R-:W-:Y:S01]  /*6590*/  BSSY B0, `(.L_x_1067) ;  /* 0x0000012000007945 */ /* 0x000fe20003800000 */
[----:B------:R-:W-:Y:S05]  /*65a0*/  @!P1 BRA `(.L_x_1068) ;  /* 0x0000010000009947 */ /* 0x000fea0003800000 */
[--C-:B-1----:R-:W-:Y:S01]  /*65b0*/  FFMA.FTZ R29, R29, UR4, R26.reuse ;  /* 0x000000041d1d7c23 */ /* 0x102fe2000801001a */
[----:B------:R-:W-:Y:S01]  /*65c0*/  MOV R22, R18 ;  /* 0x0000001200167202 */ /* 0x000fe20000000f00 */
[----:B------:R-:W-:Y:S02]  /*65d0*/  FFMA.FTZ R25, R25, UR4, R26 ;  /* 0x0000000419197c23 */ /* 0x000fe4000801001a */
[----:B------:R-:W-:Y:S01]  /*65e0*/  FFMA.FTZ R29, R23, R14, -R29 ;  /* 0x0000000e171d7223 */ /* 0x000fe2000001081d */
[----:B------:R-:W-:Y:S01]  /*65f0*/  MOV R23, R21 ;  /* 0x0000001500177202 */ /* 0x000fe20000000f00 */
[----:B------:R-:W-:Y:S02]  /*6600*/  IMAD R31, R93, c[0x0][0x1d8], RZ ;  /* 0x000076005d1f7a24 */ /* 0x000fe400078e02ff */
[----:B------:R-:W-:Y:S02]  /*6610*/  FFMA.FTZ R25, R56, R17, -R25 ;  /* 0x0000001138197223 */ /* 0x000fe40000010819 */
        /* <DEDUP_REMOVED lines=9> */
.L_x_1068:
[----:B------:R-:W-:Y:S05]  /*66b0*/  BSYNC B0 ;  /* 0x0000000000007941 */ /* 0x000fea0003800000 */
.L_x_1067:
        /* <DEDUP_REMOVED lines=25> */
.L_x_1069:
        /* <DEDUP_REMOVED lines=18> */
.L_x_1071:
[----:B------:R-:W-:Y:S05]  /*6970*/  BSYNC B0 ;  /* 0x0000000000007941 */ /* 0x000fea0003800000 */
.L_x_1070:
        /* <DEDUP_REMOVED lines=35> */
.L_x_1072:
[----:B------:R-:W-:Y:S01]  /*6bb0*/  BSSY B0, `(.L_x_1073) ;  /* 0x0000012000007945 */ /* 0x000fe20003800000 */
[----:B------:R-:W-:Y:S05]  /*6bc0*/  @P3 BRA `(.L_x_1074) ;  /* 0x0000010000003947 */ /* 0x000fea0003800000 */
[--C-:B-1----:R-:W-:Y:S01]  /*6bd0*/  FFMA.FTZ R29, R29, UR4, R26.reuse ;  /* 0x000000041d1d7c23 */ /* 0x102fe2000801001a */
[----:B------:R-:W-:Y:S01]  /*6be0*/  MOV R22, R18 ;  /* 0x0000001200167202 */ /* 0x000fe20000000f00 */
[----:B------:R-:W-:Y:S02]  /*6bf0*/  FFMA.FTZ R25, R25, UR4, R26 ;  /* 0x0000000419197c23 */ /* 0x000fe4000801001a */
[----:B------:R-:W-:Y:S01]  /*6c00*/  FFMA.FTZ R29, R23, R14, -R29 ;  /* 0x0000000e171d7223 */ /* 0x000fe2000001081d */
[----:B------:R-:W-:Y:S01]  /*6c10*/  MOV R23, R21 ;  /* 0x0000001500177202 */ /* 0x000fe20000000f00 */
[----:B------:R-:W-:Y:S02]  /*6c20*/  IMAD R78, R78, c[0x0][0x1d8], RZ ;  /* 0x000076004e4e7a24 */ /* 0x000fe400078e02ff */
        /* <DEDUP_REMOVED lines=10> */
.L_x_1074:
[----:B------:R-:W-:Y:S05]  /*6cd0*/  BSYNC B0 ;  /* 0x0000000000007941 */ /* 0x000fea0003800000 */
.L_x_1073:
        /* <DEDUP_REMOVED lines=25> */
.L_x_1075:
        /* <DEDUP_REMOVED lines=18> */
.L_x_1077:
[----:B------:R-:W-:Y:S05]  /*6f90*/  BSYNC B0 ;  /* 0x0000000000007941 */ /* 0x000fea0003800000 */
.L_x_1076:
[--C-:B------:R-:W-:Y:S01]  /*6fa0*/  HADD2.F32 R22, -RZ, R3.reuse.H0_H0 ;  /* 0x20000003ff167230 */ /* 0x100fe20000004100 */
[----:B------:R-:W-:Y:S01]  /*6fb0*/  ISETP.GE.AND.EX P5, PT, R80, c[0x0][0x1e4], PT, P0 ;  /* 0x0000790050007a0c */ /* 0x000fe20003fa6300 */
[----:B------:R-:W-:Y:S01]  /*6fc0*/  HADD2.F32 R3, -RZ, R3.H1_H1 ;  /* 0x30000003ff037230 */ /* 0x000fe20000004100 */
[----:B------:R-:W-:Y:S01]  /*6fd0*/  ISETP.GE.AND.EX P2, PT, R81, c[0x0][0x1e4], PT, P2 ;  /* 0x0000790051007a0c */ /* 0x000fe20003f46320 */
[--C-:B------:R-:W-:Y:S01]  /*6fe0*/  HADD2.F32 R23, -RZ, R52.reuse.H0_H0 ;  /* 0x20000034ff177230 */ /* 0x100fe20000004100 */
[----:B------:R-:W-:Y:S01]  /*6ff0*/  FADD.FTZ R22, R22, -UR16 ;  /* 0x8000001016167e21 */ /* 0x000fe20008010000 */
[----:B------:R-:W-:Y:S01]  /*7000*/  ISETP.GE.U32.AND P3, PT, R71, c[0x0][0x1e0], PT ;  /* 0x0000780047007a0c */ /* 0x000fe20003f66070 */
[----:B0-----:R-:W-:Y:S01]  /*7010*/  FADD.FTZ R24, R3, -UR16 ;  /* 0x8000001003187e21 */ /* 0x001fe20008010000 */
[--C-:B------:R-:W-:Y:S01]  /*7020*/  HADD2.F32 R3, -RZ, R37.reuse.H0_H0 ;  /* 0x20000025ff037230 */ /* 0x100fe20000004100 */
[----:B------:R-:W-:Y:S01]  /*7030*/  ISETP.GE.U32.AND P0, PT, R70, c[0x0][0x1e0], PT ;  /* 0x0000780046007a0c */ /* 0x000fe20003f06070 */
        /* <DEDUP_REMOVED lines=25> */
.L_x_1078:
[----:B------:R-:W-:Y:S01]  /*71d0*/  BSSY B0, `(.L_x_1079) ;  /* 0x0000012000007945 */ /* 0x000fe20003800000 */
[----:B------:R-:W-:Y:S05]  /*71e0*/  @P5 BRA `(.L_x_1080) ;  /* 0x0000010000005947 */ /* 0x000fea0003800000 */
[--C-:B-1----:R-:W-:Y:S02]  /*71f0*/  FFMA.FTZ R22, R39, UR4, R26.reuse ;  /* 0x0000000427167c23 */ /* 0x102fe4000801001a */
        /* <DEDUP_REMOVED lines=15> */
.L_x_1080:
[----:B------:R-:W-:Y:S05]  /*72f0*/  BSYNC B0 ;  /* 0x0000000000007941 */ /* 0x000fea0003800000 */
.L_x_1079:
        /* <DEDUP_REMOVED lines=25> */
.L_x_1081:
[----:B------:R-:W-:Y:S01]  /*7490*/  BSSY B0, `(.L_x_1082) ;  /* 0x0000012000007945 */ /* 0x000fe20003800000 */
[----:B------:R-:W-:Y:S05]  /*74a0*/  @P2 BRA `(.L_x_1083) ;  /* 0x0000010000002947 */ /* 0x000fea0003800000 */
[--C-:B-1----:R-:W-:Y:S02]  /*74b0*/  FFMA.FTZ R23, R35, UR4, R26.reuse ;  /* 0x0000000423177c23 */ /* 0x102fe4000801001a */
        /* <DEDUP_REMOVED lines=15> */
.L_x_1083:
[----:B------:R-:W-:Y:S05]  /*75b0*/  BSYNC B0 ;  /* 0x0000000000007941 */ /* 0x000fea0003800000 */
.L_x_1082:
        /* <DEDUP_REMOVED lines=35> */
.L_x_1084:
        /* <DEDUP_REMOVED lines=18> */
.L_x_1086:
[----:B------:R-:W-:Y:S05]  /*7910*/  BSYNC B0 ;  /* 0x0000000000007941 */ /* 0x000fea0003800000 */
.L_x_1085:
        /* <DEDUP_REMOVED lines=25> */
.L_x_1087:
        /* <DEDUP_REMOVED lines=18> */
.L_x_1089:
[----:B------:R-:W-:Y:S05]  /*7bd0*/  BSYNC B0 ;  /* 0x0000000000007941 */ /* 0x000fea0003800000 */
.L_x_1088:
        /* <DEDUP_REMOVED lines=35> */
.L_x_1090:
        /* <DEDUP_REMOVED lines=18> */
.L_x_1092:
[----:B------:R-:W-:Y:S05]  /*7f30*/  BSYNC B0 ;  /* 0x0000000000007941 */ /* 0x000fea0003800000 */
.L_x_1091:
        /* <DEDUP_REMOVED lines=25> */
.L_x_1093:
        /* <DEDUP_REMOVED lines=18> */
.L_x_1095:
[----:B------:R-:W-:Y:S05]  /*81f0*/  BSYNC B0 ;  /* 0x0000000000007941 */ /* 0x000fea0003800000 */
.L_x_1094:
        /* <DEDUP_REMOVED lines=35> */
.L_x_1096:
        /* <DEDUP_REMOVED lines=18> */
.L_x_1098:
[----:B------:R-:W-:Y:S05]  /*8550*/  BSYNC B0 ;  /* 0x0000000000007941 */ /* 0x000fea0003800000 */
.L_x_1097:
        /* <DEDUP_REMOVED lines=25> */
.L_x_1099:
        /* <DEDUP_REMOVED lines=18> */
.L_x_1101:
[----:B------:R-:W-:Y:S05]  /*8810*/  BSYNC B0 ;  /* 0x0000000000007941 */ /* 0x000fea0003800000 */
.L_x_1100:
        /* <DEDUP_REMOVED lines=35> */
.L_x_1102:
        /* <DEDUP_REMOVED lines=18> */
.L_x_1104:
[----:B------:R-:W-:Y:S05]  /*8b70*/  BSYNC B0 ;  /* 0x0000000000007941 */ /* 0x000fea0003800000 */
.L_x_1103:
        /* <DEDUP_REMOVED lines=25> */
.L_x_1105:
        /* <DEDUP_REMOVED lines=18> */
.L_x_1107:
[----:B------:R-:W-:Y:S05]  /*8e30*/  BSYNC B0 ;  /* 0x0000000000007941 */ /* 0x000fea0003800000 */
.L_x_1106:
[--C-:B0-----:R-:W-:Y:S01]  /*8e40*/  HADD2.F32 R4, -RZ, R12.reuse.H0_H0 ;  /* 0x2000000cff047230 */ /* 0x101fe20000004100 */
[----:B------:R-:W-:Y:S01]  /*8e50*/  ISETP.GE.AND.EX P3, PT, R83, c[0x0][0x1e4], PT, P3 ;  /* 0x0000790053007a0c */ /* 0x000fe20003f66330 */
[----:B------:R-:W-:Y:S01]  /*8e60*/  HADD2.F32 R12, -RZ, R12.H1_H1 ;  /* 0x3000000cff0c7230 */ /* 0x000fe20000004100 */
[----:B------:R-:W-:Y:S01]  /*8e70*/  ISETP.GE.AND.EX P0, PT, R82, c[0x0][0x1e4], PT, P0 ;  /* 0x0000790052007a0c */ /* 0x000fe20003f06300 */
[--C-:B------:R-:W-:Y:S01]  /*8e80*/  HADD2.F32 R3, -RZ, R42.reuse.H0_H0 ;  /* 0x2000002aff037230 */ /* 0x100fe20000004100 */
[----:B------:R-:W-:Y:S01]  /*8e90*/  FADD.FTZ R4, R4, -UR16 ;  /* 0x8000001004047e21 */ /* 0x000fe20008010000 */
[----:B------:R-:W-:Y:S01]  /*8ea0*/  ISETP.GT.U32.OR P3, PT, R0, 0x27f, P3 ;  /* 0x0000027f0000780c */ /* 0x000fe20001f64470 */
[----:B------:R-:W-:Y:S01]  /*8eb0*/  FADD.FTZ R12, R12, -UR16 ;  /* 0x800000100c0c7e21 */ /* 0x000fe20008010000 */
[----:B------:R-:W-:Y:S01]  /*8ec0*/  ISETP.GT.U32.OR P0, PT, R0, 0x27f, P0 ;  /* 0x0000027f0000780c */ /* 0x000fe20000704470 */
        /* <DEDUP_REMOVED lines=24> */
.L_x_1108:
        /* <DEDUP_REMOVED lines=18> */
.L_x_1110:
[----:B------:R-:W-:Y:S05]  /*9170*/  BSYNC B0 ;  /* 0x0000000000007941 */ /* 0x000fea0003800000 */
.L_x_1109:
        /* <DEDUP_REMOVED lines=25> */
.L_x_1111:
        /* <DEDUP_REMOVED lines=17> */
.L_x_1113:
[----:B------:R-:W-:Y:S05]  /*9420*/  BSYNC B0 ;  /* 0x0000000000007941 */ /* 0x000fea0003800000 */
.L_x_1112:
[----:B-1----:R-:W-:Y:S01]  /*9430*/  ULDC UR4, c[0x0][0x10] ;  /* 0x0000040000047ab9 */ /* 0x002fe20000000800 */
[----:B------:R-:W-:Y:S01]  /*9440*/  IADD3 R59, R59, 0x1, RZ ;  /* 0x000000013b3b7810 */ /* 0x000fe20007ffe0ff */
[----:B------:R-:W-:-:S04]  /*9450*/  UIADD3 UR7, UR7, UR4, URZ ;  /* 0x0000000407077290 */ /* 0x000fc8000fffe03f */
[----:B------:R-:W-:-:S06]  /*9460*/  UISETP.GE.AND UP0, UPT, UR7, UR6, UPT ;  /* 0x000000060700728c */ /* 0x000fcc000bf06270 */
[----:B------:R-:W-:-:S13]  /*9470*/  PLOP3.LUT P0, PT, PT, PT, UP0, 0x80, 0x0 ;  /* 0x000000000000781c */ /* 0x000fda0003f0f008 */
[----:B------:R-:W-:Y:S01]  /*9480*/  @P0 CALL.REL.NOINC `(.L_x_1031) ;  /* 0x0000001000000944 */ /* 0x000fe20003c00000 */
[----:B------:R-:W-:Y:S05]  /*9490*/  BRA `(.L_x_1114) ;  /* 0xffff6ed000007947 */ /* 0x000fea000383ffff */
.L_x_1031:
        /* <DEDUP_REMOVED lines=18> */
.L_x_1116:
[----:B------:R-:W-:Y:S05]  /*95c0*/  BSYNC B0 ;  /* 0x0000000000007941 */ /* 0x000fea0003800000 */
.L_x_1115:
        /* <DEDUP_REMOVED lines=11> */
.L_x_1118:
[----:B------:R-:W2:Y:S01]  /*9680*/  LDG.E.STRONG.GPU R5, [R2.64] ;  /* 0x0000000e02057981 */ /* 0x000ea2000c1ef900 */
[----:B------:R-:W-:Y:S01]  /*9690*/  YIELD ;  /* 0x0000000000007946 */ /* 0x000fe20003800000 */
[----:B--2---:R-:W-:Y:S01]  /*96a0*/  ISETP.NE.AND P0, PT, R5, R4, PT ;  /* 0x000000040500720c */ /* 0x004fe20003f05270 */
[----:B------:R-:W-:-:S12]  /*96b0*/  CCTL.IVALL ;  /* 0x00000000ff00798f */ /* 0x000fd80002000000 */
[----:B------:R-:W-:Y:S05]  /*96c0*/  @P0 BRA `(.L_x_1118) ;  /* 0xffffffb000000947 */ /* 0x000fea000383ffff */
.L_x_1117:
        /* <DEDUP_REMOVED lines=25> */
.L_x_1119:
        /* <DEDUP_REMOVED lines=26> */
.L_x_1120:
        /* <DEDUP_REMOVED lines=16> */
.L_x_3279:


//--------------------- .text._Z35group_norm_nhwc_bwd_one_pass_kernelI11Fp16IOFp16WLi64ELi40ELi640EEv26Group_norm_nhwc_bwd_params --------------------------
	.section	.text._Z35group_norm_nhwc_bwd_one_pass_kernelI11Fp16IOFp16WLi64ELi40ELi640EEv26Group_norm_nhwc_bwd_params,"ax",@progbits
	.sectioninfo	@"SHI_REGISTERS=48"
	.align	128
        .global         _Z35group_norm_nhwc_bwd_one_pass_kernelI11Fp16IOFp16WLi64ELi40ELi640EEv26Group_norm_nhwc_bwd_params
        .type           _Z35group_norm_nhwc_bwd_one_pass_kernelI11Fp16IOFp16WLi64ELi40ELi640EEv26Group_norm_nhwc_bwd_params,@function
        .size           _Z35group_norm_nhwc_bwd_one_pass_kernelI11Fp16IOFp16WLi64ELi40ELi640EEv26Group_norm_nhwc_bwd_params,(.L_x_3280 - _Z35group_norm_nhwc_bwd_one_pass_kernelI11Fp16IOFp16WLi64ELi40ELi640EEv26Group_norm_nhwc_bwd_params)
        .other          _Z35group_norm_nhwc_bwd_one_pass_kernelI11Fp16IOFp16WLi64ELi40ELi640EEv26Group_norm_nhwc_bwd_params,@"STO_CUDA_ENTRY STV_DEFAULT"
_Z35group_norm_nhwc_bwd_one_pass_kernelI11Fp16IOFp16WLi64ELi40ELi640EEv26Group_norm_nhwc_bwd_params:
.text._Z35group_norm_nhwc_bwd_one_pass_kernelI11Fp16IOFp16WLi64ELi40ELi640EEv26Group_norm_nhwc_bwd_params:
        /* <DEDUP_REMOVED lines=41> */
.L_x_1148:
        /* <DEDUP_REMOVED lines=111> */
.L_x_1123:
[----:B-1----:R-:W-:Y:S05]  /*0980*/  BSYNC B0 ;  /* 0x0000000000007941 */ /* 0x002fea0003800000 */
.L_x_1122:
        /* <DEDUP_REMOVED lines=33> */
.L_x_1124:
        /* <DEDUP_REMOVED lines=26> */
.L_x_1125:
        /* <DEDUP_REMOVED lines=100> */
.L_x_1127:
[----:B------:R-:W-:Y:S05]  /*1380*/  BSYNC B0 ;  /* 0x0000000000007941 */ /* 0x000fea0003800000 */
.L_x_1126:
        /* <DEDUP_REMOVED lines=159> */
.L_x_1129:
[----:B------:R-:W-:Y:S05]  /*1d80*/  BSYNC B0 ;  /* 0x0000000000007941 */ /* 0x000fea0003800000 */
.L_x_1128:
        /* <DEDUP_REMOVED lines=19> */
.L_x_1131:
[----:B------:R-:W-:Y:S05]  /*1ec0*/  BSYNC B0 ;  /* 0x0000000000007941 */ /* 0x000fea0003800000 */
.L_x_1130:
        /* <DEDUP_REMOVED lines=28> */
.L_x_1134:
[----:B0-----:R-:W2:Y:S01]  /*2090*/  LDG.E.STRONG.GPU R9, [R12.64] ;  /* 0x0000000e0c097981 */ /* 0x001ea2000c1ef900 */
[----:B------:R-:W-:Y:S01]  /*20a0*/  YIELD ;  /* 0x0000000000007946 */ /* 0x000fe20003800000 */
[----:B--2---:R-:W-:Y:S01]  /*20b0*/  ISETP.NE.AND P0, PT, R9, R14, PT ;  /* 0x0000000e0900720c */ /* 0x004fe20003f05270 */
[----:B------:R-:W-:-:S12]  /*20c0*/  CCTL.IVALL ;  /* 0x00000000ff00798f */ /* 0x000fd80002000000 */
[----:B------:R-:W-:Y:S05]  /*20d0*/  @P0 BRA `(.L_x_1134) ;  /* 0xffffffb000000947 */ /* 0x000fea000383ffff */
.L_x_1133:
        /* <DEDUP_REMOVED lines=20> */
.L_x_1138:
        /* <DEDUP_REMOVED lines=116> */
.L_x_1137:
        /* <DEDUP_REMOVED lines=62> */
.L_x_1139:
[----:B------:R-:W-:-:S13]  /*2d40*/  ISETP.NE.OR P0, PT, RZ, UR4, P0 ;  /* 0x00000004ff007c0c */ /* 0x000fda0008705670 */
[----:B------:R-:W-:Y:S05]  /*2d50*/  @!P0 BRA `(.L_x_1135) ;  /* 0x000001f000008947 */ /* 0x000fea0003800000 */
.L_x_1136:
        /* <DEDUP_REMOVED lines=31> */
.L_x_1135:
        /* <DEDUP_REMOVED lines=12> */
.L_x_1141:
[----:B------:R-:W-:Y:S05]  /*3010*/  BSYNC B0 ;  /* 0x0000000000007941 */ /* 0x000fea0003800000 */
.L_x_1140:
        /* <DEDUP_REMOVED lines=16> */
.L_x_1132:
        /* <DEDUP_REMOVED lines=37> */
.L_x_1142:
        /* <DEDUP_REMOVED lines=18> */
.L_x_1144:
[----:B------:R-:W-:Y:S05]  /*3490*/  BSYNC B0 ;  /* 0x0000000000007941 */ /* 0x000fea0003800000 */
.L_x_1143:
        /* <DEDUP_REMOVED lines=25> */
.L_x_1145:
        /* <DEDUP_REMOVED lines=17> */
.L_x_1147:
[----:B------:R-:W-:Y:S05]  /*3740*/  BSYNC B0 ;  /* 0x0000000000007941 */ /* 0x000fea0003800000 */
.L_x_1146:
[----:B------:R-:W-:Y:S01]  /*3750*/  ULDC UR4, c[0x0][0x10] ;  /* 0x0000040000047ab9 */ /* 0x000fe20000000800 */
[----:B------:R-:W-:Y:S01]  /*3760*/  IADD3 R38, R38, 0x1, RZ ;  /* 0x0000000126267810 */ /* 0x000fe20007ffe0ff */
[----:B------:R-:W-:-:S04]  /*3770*/  UIADD3 UR7, UR7, UR4, URZ ;  /* 0x0000000407077290 */ /* 0x000fc8000fffe03f */
[----:B------:R-:W-:-:S06]  /*3780*/  UISETP.GE.AND UP0, UPT, UR7, UR6, UPT ;  /* 0x000000060700728c */ /* 0x000fcc000bf06270 */
[----:B------:R-:W-:-:S13]  /*3790*/  PLOP3.LUT P0, PT, PT, PT, UP0, 0x80, 0x0 ;  /* 0x000000000000781c */ /* 0x000fda0003f0f008 */
[----:B------:R-:W-:Y:S01]  /*37a0*/  @P0 CALL.REL.NOINC `(.L_x_1121) ;  /* 0x0000001000000944 */ /* 0x000fe20003c00000 */
[----:B------:R-:W-:Y:S05]  /*37b0*/  BRA `(.L_x_1148) ;  /* 0xffffcad000007947 */ /* 0x000fea000383ffff */
.L_x_1121:
        /* <DEDUP_REMOVED lines=18> */
.L_x_1150:
[----:B------:R-:W-:Y:S05]  /*38e0*/  BSYNC B0 ;  /* 0x0000000000007941 */ /* 0x000fea0003800000 */
.L_x_1149:
        /* <DEDUP_REMOVED lines=11> */
.L_x_1152:
[----:B------:R-:W2:Y:S01]  /*39a0*/  LDG.E.STRONG.GPU R5, [R2.64] ;  /* 0x0000000e02057981 */ /* 0x000ea2000c1ef900 */
[----:B------:R-:W-:Y:S01]  /*39b0*/  YIELD ;  /* 0x0000000000007946 */ /* 0x000fe20003800000 */
[----:B--2---:R-:W-:Y:S01]  /*39c0*/  ISETP.NE.AND P0, PT, R5, R4, PT ;  /* 0x000000040500720c */ /* 0x004fe20003f05270 */
[----:B------:R-:W-:-:S12]  /*39d0*/  CCTL.IVALL ;  /* 0x00000000ff00798f */ /* 0x000fd80002000000 */
[----:B------:R-:W-:Y:S05]  /*39e0*/  @P0 BRA `(.L_x_1152) ;  /* 0xffffffb000000947 */ /* 0x000fea000383ffff */
.L_x_1151:
        /* <DEDUP_REMOVED lines=25> */
.L_x_1153:
        /* <DEDUP_REMOVED lines=26> */
.L_x_1154:
        /* <DEDUP_REMOVED lines=14> */
.L_x_3280:


//--------------------- .text._Z35group_norm_nhwc_bwd_one_pass_kernelI11Fp16IOFp16WLi128ELi40ELi640EEv26Group_norm_nhwc_bwd_params --------------------------
	.section	.text._Z35group_norm_nhwc_bwd_one_pass_kernelI11Fp16IOFp16WLi128ELi40ELi640EEv26Group_norm_nhwc_bwd_params,"ax",@progbits
	.sectioninfo	@"SHI_REGISTERS=48"
	.align	128
        .global         _Z35group_norm_nhwc_bwd_one_pass_kernelI11Fp16IOFp16WLi128ELi40ELi640EEv26Group_norm_nhwc_bwd_params
        .type           _Z35group_norm_nhwc_bwd_one_pass_kernelI11Fp16IOFp16WLi128ELi40ELi640EEv26Group_norm_nhwc_bwd_params,@function
        .size           _Z35group_norm_nhwc_bwd_one_pass_kernelI11Fp16IOFp16WLi128ELi40ELi640EEv26Group_norm_nhwc_bwd_params,(.L_x_3281 - _Z35group_norm_nhwc_bwd_one_pass_kernelI11Fp16IOFp16WLi128ELi40ELi640EEv26Group_norm_nhwc_bwd_params)
        .other          _Z35group_norm_nhwc_bwd_one_pass_kernelI11Fp16IOFp16WLi128ELi40ELi640EEv26Group_norm_nhwc_bwd_params,@"STO_CUDA_ENTRY STV_DEFAULT"
_Z35group_norm_nhwc_bwd_one_pass_kernelI11Fp16IOFp16WLi128ELi40ELi640EEv26Group_norm_nhwc_bwd_params:
.text._Z35group_norm_nhwc_bwd_one_pass_kernelI11Fp16IOFp16WLi128ELi40ELi640EEv26Group_norm_nhwc_bwd_params:
        /* <DEDUP_REMOVED lines=43> */
.L_x_1190:
        /* <DEDUP_REMOVED lines=152> */
.L_x_1157:
[----:B----4-:R-:W-:Y:S05]  /*0c30*/  BSYNC B0 ;  /* 0x0000000000007941 */ /* 0x010fea0003800000 */
.L_x_1156:
        /* <DEDUP_REMOVED lines=25> */
.L_x_1158:
        /* <DEDUP_REMOVED lines=34> */
.L_x_1159:
        /* <DEDUP_REMOVED lines=40> */
.L_x_1160:
        /* <DEDUP_REMOVED lines=37> */
.L_x_1161:
        /* <DEDUP_REMOVED lines=96> */
.L_x_1163:
[----:B------:R-:W-:Y:S05]  /*1ac0*/  BSYNC B0 ;  /* 0x0000000000007941 */ /* 0x000fea0003800000 */
.L_x_1162:
        /* <DEDUP_REMOVED lines=159> */
.L_x_1165:
[----:B------:R-:W-:Y:S05]  /*24c0*/  BSYNC B0 ;  /* 0x0000000000007941 */ /* 0x000fea0003800000 */
.L_x_1164:
        /* <DEDUP_REMOVED lines=19> */
.L_x_1167:
[----:B------:R-:W-:Y:S05]  /*2600*/  BSYNC B0 ;  /* 0x0000000000007941 */ /* 0x000fea0003800000 */
.L_x_1166:
        /* <DEDUP_REMOVED lines=28> */
.L_x_1170:
[----:B0-----:R-:W2:Y:S01]  /*27d0*/  LDG.E.STRONG.GPU R13, [R16.64] ;  /* 0x0000000e100d7981 */ /* 0x001ea2000c1ef900 */
[----:B------:R-:W-:Y:S01]  /*27e0*/  YIELD ;  /* 0x0000000000007946 */ /* 0x000fe20003800000 */
[----:B--2---:R-:W-:Y:S01]  /*27f0*/  ISETP.NE.AND P0, PT, R13, R18, PT ;  /* 0x000000120d00720c */ /* 0x004fe20003f05270 */
[----:B------:R-:W-:-:S12]  /*2800*/  CCTL.IVALL ;  /* 0x00000000ff00798f */ /* 0x000fd80002000000 */
[----:B------:R-:W-:Y:S05]  /*2810*/  @P0 BRA `(.L_x_1170) ;  /* 0xffffffb000000947 */ /* 0x000fea000383ffff */
.L_x_1169:
        /* <DEDUP_REMOVED lines=20> */
.L_x_1174:
        /* <DEDUP_REMOVED lines=116> */
.L_x_1173:
        /* <DEDUP_REMOVED lines=62> */
.L_x_1175:
[----:B------:R-:W-:-:S13]  /*3480*/  ISETP.NE.OR P0, PT, RZ, UR4, P0 ;  /* 0x00000004ff007c0c */ /* 0x000fda0008705670 */
[----:B------:R-:W-:Y:S05]  /*3490*/  @!P0 BRA `(.L_x_1171) ;  /* 0x000001f000008947 */ /* 0x000fea0003800000 */
.L_x_1172:
        /* <DEDUP_REMOVED lines=31> */
.L_x_1171:
        /* <DEDUP_REMOVED lines=12> */
.L_x_1177:
[----:B------:R-:W-:Y:S05]  /*3750*/  BSYNC B0 ;  /* 0x0000000000007941 */ /* 0x000fea0003800000 */
.L_x_1176:
        /* <DEDUP_REMOVED lines=16> */
.L_x_1168:
        /* <DEDUP_REMOVED lines=39> */
.L_x_1178:
        /* <DEDUP_REMOVED lines=18> */
.L_x_1180:
[----:B------:R-:W-:Y:S05]  /*3bf0*/  BSYNC B0 ;  /* 0x0000000000007941 */ /* 0x000fea0003800000 */
.L_x_1179:
        /* <DEDUP_REMOVED lines=25> */
.L_x_1181:
        /* <DEDUP_REMOVED lines=18> */
.L_x_1183:
[----:B------:R-:W-:Y:S05]  /*3eb0*/  BSYNC B0 ;  /* 0x0000000000007941 */ /* 0x000fea0003800000 */
.L_x_1182:
        /* <DEDUP_REMOVED lines=33> */
.L_x_1184:
        /* <DEDUP_REMOVED lines=18> */
.L_x_1186:
[----:B------:R-:W-:Y:S05]  /*41f0*/  BSYNC B0 ;  /* 0x0000000000007941 */ /* 0x000fea0003800000 */
.L_x_1185:
        /* <DEDUP_REMOVED lines=25> */
.L_x_1187:
        /* <DEDUP_REMOVED lines=17> */
.L_x_1189:
[----:B------:R-:W-:Y:S05]  /*44a0*/  BSYNC B0 ;  /* 0x0000000000007941 */ /* 0x000fea0003800000 */
.L_x_1188:
[----:B------:R-:W-:Y:S01]  /*44b0*/  ULDC UR4, c[0x0][0x10] ;  /* 0x0000040000047ab9 */ /* 0x000fe20000000800 */
[----:B------:R-:W-:Y:S01]  /*44c0*/  IADD3 R35, R35, 0x1, RZ ;  /* 0x0000000123237810 */ /* 0x000fe20007ffe0ff */
[----:B------:R-:W-:-:S04]  /*44d0*/  UIADD3 UR7, UR7, UR4, URZ ;  /* 0x0000000407077290 */ /* 0x000fc8000fffe03f */
[----:B------:R-:W-:-:S06]  /*44e0*/  UISETP.GE.AND UP0, UPT, UR7, UR6, UPT ;  /* 0x000000060700728c */ /* 0x000fcc000bf06270 */
[----:B------:R-:W-:-:S13]  /*44f0*/  PLOP3.LUT P0, PT, PT, PT, UP0, 0x80, 0x0 ;  /* 0x000000000000781c */ /* 0x000fda0003f0f008 */
[----:B------:R-:W-:Y:S01]  /*4500*/  @P0 CALL.REL.NOINC `(.L_x_1155) ;  /* 0x0000001000000944 */ /* 0x000fe20003c00000 */
[----:B------:R-:W-:Y:S05]  /*4510*/  BRA `(.L_x_1190) ;  /* 0xffffbd9000007947 */ /* 0x000fea000383ffff */
.L_x_1155:
        /* <DEDUP_REMOVED lines=18> */
.L_x_1192:
[----:B------:R-:W-:Y:S05]  /*4640*/  BSYNC B0 ;  /* 0x0000000000007941 */ /* 0x000fea0003800000 */
.L_x_1191:
        /* <DEDUP_REMOVED lines=11> */
.L_x_1194:
[----:B------:R-:W2:Y:S01]  /*4700*/  LDG.E.STRONG.GPU R5, [R2.64] ;  /* 0x0000000e02057981 */ /* 0x000ea2000c1ef900 */
[----:B------:R-:W-:Y:S01]  /*4710*/  YIELD ;  /* 0x0000000000007946 */ /* 0x000fe20003800000 */
[----:B--2---:R-:W-:Y:S01]  /*4720*/  ISETP.NE.AND P0, PT, R5, R4, PT ;  /* 0x000000040500720c */ /* 0x004fe20003f05270 */
[----:B------:R-:W-:-:S12]  /*4730*/  CCTL.IVALL ;  /* 0x00000000ff00798f */ /* 0x000fd80002000000 */
[----:B------:R-:W-:Y:S05]  /*4740*/  @P0 BRA `(.L_x_1194) ;  /* 0xffffffb000000947 */ /* 0x000fea000383ffff */
.L_x_1193:
        /* <DEDUP_REMOVED lines=25> */
.L_x_1195:
        /* <DEDUP_REMOVED lines=26> */
.L_x_1196:
        /* <DEDUP_REMOVED lines=16> */
.L_x_3281:


//--------------------- .text._Z35group_norm_nhwc_bwd_one_pass_kernelI11Fp16IOFp16WLi256ELi40ELi640EEv26Group_norm_nhwc_bwd_params --------------------------
	.section	.text._Z35group_norm_nhwc_bwd_one_pass_kernelI11Fp16IOFp16WLi256ELi40ELi640EEv26Group_norm_nhwc_bwd_params,"ax",@progbits
	.sectioninfo	@"SHI_REGISTERS=96"
	.align	128
        .global         _Z35group_norm_nhwc_bwd_one_pass_kernelI11Fp16IOFp16WLi256ELi40ELi640EEv26Group_norm_nhwc_bwd_params
        .type           _Z35group_norm_nhwc_bwd_one_pass_kernelI11Fp16IOFp16WLi256ELi40ELi640EEv26Group_norm_nhwc_bwd_params,@function
        .size           _Z35group_norm_nhwc_bwd_one_pass_kernelI11Fp16IOFp16WLi256ELi40ELi640EEv26Group_norm_nhwc_bwd_params,(.L_x_3282 - _Z35group_norm_nhwc_bwd_one_pass_kernelI11Fp16IOFp16WLi256ELi40ELi640EEv26Group_norm_nhwc_bwd_params)
        .other          _Z35group_norm_nhwc_bwd_one_pass_kernelI11Fp16IOFp16WLi256ELi40ELi640EEv26Group_norm_nhwc_bwd_params,@"STO_CUDA_ENTRY STV_DEFAULT"
_Z35group_norm_nhwc_bwd_one_pass_kernelI11Fp16IOFp16WLi256ELi40ELi640EEv26Group_norm_nhwc_bwd_params:
.text._Z35group_norm_nhwc_bwd_one_pass_kernelI11Fp16IOFp16WLi256ELi40ELi640EEv26Group_norm_nhwc_bwd_params:
        /* <DEDUP_REMOVED lines=47> */
.L_x_1248:
        /* <DEDUP_REMOVED lines=216> */
.L_x_1199:
[----:B---3--:R-:W-:Y:S05]  /*1070*/  BSYNC B0 ;  /* 0x0000000000007941 */ /* 0x008fea0003800000 */
.L_x_1198:
        /* <DEDUP_REMOVED lines=33> */
.L_x_1200:
        /* <DEDUP_REMOVED lines=26> */
.L_x_1201:
        /* <DEDUP_REMOVED lines=35> */
.L_x_1202:
        /* <DEDUP_REMOVED lines=31> */
.L_x_1203:
        /* <DEDUP_REMOVED lines=35> */
.L_x_1204:
        /* <DEDUP_REMOVED lines=31> */
.L_x_1205:
        /* <DEDUP_REMOVED lines=35> */
.L_x_1206:
        /* <DEDUP_REMOVED lines=33> */
.L_x_1207:
        /* <DEDUP_REMOVED lines=121> */
.L_x_1209:
[----:B------:R-:W-:Y:S05]  /*2840*/  BSYNC B0 ;  /* 0x0000000000007941 */ /* 0x000fea0003800000 */
.L_x_1208:
        /* <DEDUP_REMOVED lines=160> */
.L_x_1211:
[----:B------:R-:W-:Y:S05]  /*3250*/  BSYNC B0 ;  /* 0x0000000000007941 */ /* 0x000fea0003800000 */
.L_x_1210:
        /* <DEDUP_REMOVED lines=16> */
.L_x_1213:
[----:B------:R-:W-:Y:S05]  /*3360*/  BSYNC B0 ;  /* 0x0000000000007941 */ /* 0x000fea0003800000 */
.L_x_1212:
        /* <DEDUP_REMOVED lines=28> */
.L_x_1216:
[----:B------:R-:W3:Y:S01]  /*3530*/  LDG.E.STRONG.GPU R18, [R16.64] ;  /* 0x0000000810127981 */ /* 0x000ee2000c1ef900 */
[----:B------:R-:W-:Y:S01]  /*3540*/  YIELD ;  /* 0x0000000000007946 */ /* 0x000fe20003800000 */
[----:B---3--:R-:W-:Y:S01]  /*3550*/  ISETP.NE.AND P0, PT, R18, R21, PT ;  /* 0x000000151200720c */ /* 0x008fe20003f05270 */
[----:B------:R-:W-:-:S12]  /*3560*/  CCTL.IVALL ;  /* 0x00000000ff00798f */ /* 0x000fd80002000000 */
[----:B------:R-:W-:Y:S05]  /*3570*/  @P0 BRA `(.L_x_1216) ;  /* 0xffffffb000000947 */ /* 0x000fea000383ffff */
.L_x_1215:
        /* <DEDUP_REMOVED lines=20> */
.L_x_1220:
        /* <DEDUP_REMOVED lines=115> */
.L_x_1219:
        /* <DEDUP_REMOVED lines=61> */
.L_x_1221:
[----:B------:R-:W-:-:S13]  /*41c0*/  ISETP.NE.OR P0, PT, R25, RZ, P0 ;  /* 0x000000ff1900720c */ /* 0x000fda0000705670 */
[----:B------:R-:W-:Y:S05]  /*41d0*/  @!P0 BRA `(.L_x_1217) ;  /* 0x000001f000008947 */ /* 0x000fea0003800000 */
.L_x_1218:
        /* <DEDUP_REMOVED lines=31> */
.L_x_1217:
        /* <DEDUP_REMOVED lines=12> */
.L_x_1223:
[----:B------:R-:W-:Y:S05]  /*4490*/  BSYNC B0 ;  /* 0x0000000000007941 */ /* 0x000fea0003800000 */
.L_x_1222:
        /* <DEDUP_REMOVED lines=16> */
.L_x_1214:
        /* <DEDUP_REMOVED lines=35> */
.L_x_1224:
        /* <DEDUP_REMOVED lines=18> */
.L_x_1226:
[----:B------:R-:W-:Y:S05]  /*48f0*/  BSYNC B0 ;  /* 0x0000000000007941 */ /* 0x000fea0003800000 */
.L_x_1225:
        /* <DEDUP_REMOVED lines=30> */
.L_x_1227:
        /* <DEDUP_REMOVED lines=18> */
.L_x_1229:
[----:B------:R-:W-:Y:S05]  /*4c00*/  BSYNC B0 ;  /* 0x0000000000007941 */ /* 0x000fea0003800000 */
.L_x_1228:
        /* <DEDUP_REMOVED lines=29> */
.L_x_1230:
        /* <DEDUP_REMOVED lines=18> */
.L_x_1232:
[----:B------:R-:W-:Y:S05]  /*4f00*/  BSYNC B0 ;  /* 0x0000000000007941 */ /* 0x000fea0003800000 */
.L_x_1231:
        /* <DEDUP_REMOVED lines=56> */
.L_x_1233:
        /* <DEDUP_REMOVED lines=18> */
.L_x_1235:
[----:B------:R-:W-:Y:S05]  /*53b0*/  BSYNC B0 ;  /* 0x0000000000007941 */ /* 0x000fea0003800000 */
.L_x_1234:
        /* <DEDUP_REMOVED lines=23> */
.L_x_1236:
        /* <DEDUP_REMOVED lines=18> */
.L_x_1238:
[----:B------:R-:W-:Y:S05]  /*5650*/  BSYNC B0 ;  /* 0x0000000000007941 */ /* 0x000fea0003800000 */
.L_x_1237:
        /* <DEDUP_REMOVED lines=23> */
.L_x_1239:
        /* <DEDUP_REMOVED lines=18> */
.L_x_1241:
[----:B------:R-:W-:Y:S05]  /*58f0*/  BSYNC B0 ;  /* 0x0000000000007941 */ /* 0x000fea0003800000 */
.L_x_1240:
        /* <DEDUP_REMOVED lines=23> */
.L_x_1242:
        /* <DEDUP_REMOVED lines=18> */
.L_x_1244:
[----:B------:R-:W-:Y:S05]  /*5b90*/  BSYNC B0 ;  /* 0x0000000000007941 */ /* 0x000fea0003800000 */
.L_x_1243:
        /* <DEDUP_REMOVED lines=23> */
.L_x_1245:
        /* <DEDUP_REMOVED lines=17> */
.L_x_1247:
[----:B------:R-:W-:Y:S05]  /*5e20*/  BSYNC B0 ;  /* 0x0000000000007941 */ /* 0x000fea0003800000 */
.L_x_1246:
[----:B------:R-:W-:Y:S02]  /*5e30*/  IADD3 R77, R77, c[0x0][0x10], RZ ;  /* 0x000004004d4d7a10 */ /* 0x000fe40007ffe0ff */
[----:B------:R-:W-:Y:S02]  /*5e40*/  IADD3 R68, R68, 0x1, RZ ;  /* 0x0000000144447810 */ /* 0x000fe40007ffe0ff */
[----:B------:R-:W-:-:S13]  /*5e50*/  ISETP.GE.AND P0, PT, R77, UR4, PT ;  /* 0x000000044d007c0c */ /* 0x000fda000bf06270 */
[----:B------:R-:W-:Y:S01]  /*5e60*/  @P0 CALL.REL.NOINC `(.L_x_1197) ;  /* 0x0000001000000944 */ /* 0x000fe20003c00000 */
[----:B------:R-:W-:Y:S05]  /*5e70*/  BRA `(.L_x_1248) ;  /* 0xffffa47000007947 */ /* 0x000fea000383ffff */
.L_x_1197:
        /* <DEDUP_REMOVED lines=18> */
.L_x_1250:
[----:B------:R-:W-:Y:S05]  /*5fa0*/  BSYNC B0 ;  /* 0x0000000000007941 */ /* 0x000fea0003800000 */
.L_x_1249:
        /* <DEDUP_REMOVED lines=11> */
.L_x_1252:
[----:B------:R-:W2:Y:S01]  /*6060*/  LDG.E.STRONG.GPU R5, [R2.64] ;  /* 0x0000000802057981 */ /* 0x000ea2000c1ef900 */
[----:B------:R-:W-:Y:S01]  /*6070*/  YIELD ;  /* 0x0000000000007946 */ /* 0x000fe20003800000 */
[----:B--2---:R-:W-:Y:S01]  /*6080*/  ISETP.NE.AND P0, PT, R5, R0, PT ;  /* 0x000000000500720c */ /* 0x004fe20003f05270 */
[----:B------:R-:W-:-:S12]  /*6090*/  CCTL.IVALL ;  /* 0x00000000ff00798f */ /* 0x000fd80002000000 */
[----:B------:R-:W-:Y:S05]  /*60a0*/  @P0 BRA `(.L_x_1252) ;  /* 0xffffffb000000947 */ /* 0x000fea000383ffff */
.L_x_1251:
        /* <DEDUP_REMOVED lines=25> */
.L_x_1253:
        /* <DEDUP_REMOVED lines=26> */
.L_x_1254:
        /* <DEDUP_REMOVED lines=10> */
.L_x_3282:


//--------------------- .text._Z35group_norm_nhwc_bwd_one_pass_kernelI11Fp16IOFp16WLi512ELi40ELi640EEv26Group_norm_nhwc_bwd_params --------------------------
	.section	.text._Z35group_norm_nhwc_bwd_one_pass_kernelI11Fp16IOFp16WLi512ELi40ELi640EEv26Group_norm_nhwc_bwd_params,"ax",@progbits
	.sectioninfo	@"SHI_REGISTERS=96"
	.align	128
        .global         _Z35group_norm_nhwc_bwd_one_pass_kernelI11Fp16IOFp16WLi512ELi40ELi640EEv26Group_norm_nhwc_bwd_params
        .type           _Z35group_norm_nhwc_bwd_one_pass_kernelI11Fp16IOFp16WLi512ELi40ELi640EEv26Group_norm_nhwc_bwd_params,@function
        .size           _Z35group_norm_nhwc_bwd_one_pass_kernelI11Fp16IOFp16WLi512ELi40ELi640EEv26Group_norm_nhwc_bwd_params,(.L_x_3283 - _Z35group_norm_nhwc_bwd_one_pass_kernelI11Fp16IOFp16WLi512ELi40ELi640EEv26Group_norm_nhwc_bwd_params)
        .other          _Z35group_norm_nhwc_bwd_one_pass_kernelI11Fp16IOFp16WLi512ELi40ELi640EEv26Group_norm_nhwc_bwd_params,@"STO_CUDA_ENTRY STV_DEFAULT"
_Z35group_norm_nhwc_bwd_one_pass_kernelI11Fp16IOFp16WLi512ELi40ELi640EEv26Group_norm_nhwc_bwd_params:
.text._Z35group_norm_nhwc_bwd_one_pass_kernelI11Fp16IOFp16WLi512ELi40ELi640EEv26Group_norm_nhwc_bwd_params:
        /* <DEDUP_REMOVED lines=55> */
.L_x_1338:
        /* <DEDUP_REMOVED lines=383> */
.L_x_1257:
[----:B0-----:R-:W-:Y:S05]  /*1b60*/  BSYNC B0 ;  /* 0x0000000000007941 */ /* 0x001fea0003800000 */
.L_x_1256:
        /* <DEDUP_REMOVED lines=25> */
.L_x_1258:
        /* <DEDUP_REMOVED lines=34> */
.L_x_1259:
        /* <DEDUP_REMOVED lines=40> */
.L_x_1260:
        /* <DEDUP_REMOVED lines=37> */
.L_x_1261:
        /* <DEDUP_REMOVED lines=37> */
.L_x_1262:
        /* <DEDUP_REMOVED lines=37> */
.L_x_1263:
        /* <DEDUP_REMOVED lines=37> */
.L_x_1264:
        /* <DEDUP_REMOVED lines=37> */
.L_x_1265:
        /* <DEDUP_REMOVED lines=37> */
.L_x_1266:
        /* <DEDUP_REMOVED lines=37> */
.L_x_1267:
        /* <DEDUP_REMOVED lines=37> */
.L_x_1268:
        /* <DEDUP_REMOVED lines=37> */
.L_x_1269:
        /* <DEDUP_REMOVED lines=37> */
.L_x_1270:
        /* <DEDUP_REMOVED lines=37> */
.L_x_1271:
        /* <DEDUP_REMOVED lines=37> */
.L_x_1272:
        /* <DEDUP_REMOVED lines=37> */
.L_x_1273:
        /* <DEDUP_REMOVED lines=94> */
.L_x_1275:
[----:B------:R-:W-:Y:S05]  /*4590*/  BSYNC B0 ;  /* 0x0000000000007941 */ /* 0x000fea0003800000 */
.L_x_1274:
        /* <DEDUP_REMOVED lines=159> */
.L_x_1277:
[----:B------:R-:W-:Y:S05]  /*4f90*/  BSYNC B0 ;  /* 0x0000000000007941 */ /* 0x000fea0003800000 */
.L_x_1276:
        /* <DEDUP_REMOVED lines=19> */
.L_x_1279:
[----:B------:R-:W-:Y:S05]  /*50d0*/  BSYNC B0 ;  /* 0x0000000000007941 */ /* 0x000fea0003800000 */
.L_x_1278:
        /* <DEDUP_REMOVED lines=28> */
.L_x_1282:
[----:B-1----:R-:W2:Y:S01]  /*52a0*/  LDG.E.STRONG.GPU R25, [R26.64] ;  /* 0x0000000e1a197981 */ /* 0x002ea2000c1ef900 */
[----:B------:R-:W-:Y:S01]  /*52b0*/  YIELD ;  /* 0x0000000000007946 */ /* 0x000fe20003800000 */
[----:B--2---:R-:W-:Y:S01]  /*52c0*/  ISETP.NE.AND P0, PT, R25, R30, PT ;  /* 0x0000001e1900720c */ /* 0x004fe20003f05270 */
[----:B------:R-:W-:-:S12]  /*52d0*/  CCTL.IVALL ;  /* 0x00000000ff00798f */ /* 0x000fd80002000000 */
[----:B------:R-:W-:Y:S05]  /*52e0*/  @P0 BRA `(.L_x_1282) ;  /* 0xffffffb000000947 */ /* 0x000fea000383ffff */
.L_x_1281:
        /* <DEDUP_REMOVED lines=20> */
.L_x_1286:
        /* <DEDUP_REMOVED lines=115> */
.L_x_1285:
        /* <DEDUP_REMOVED lines=61> */
.L_x_1287:
[----:B------:R-:W-:-:S13]  /*5f30*/  ISETP.NE.OR P0, PT, R26, RZ, P0 ;  /* 0x000000ff1a00720c */ /* 0x000fda0000705670 */
[----:B------:R-:W-:Y:S05]  /*5f40*/  @!P0 BRA `(.L_x_1283) ;  /* 0x000001f000008947 */ /* 0x000fea0003800000 */
.L_x_1284:
        /* <DEDUP_REMOVED lines=31> */
.L_x_1283:
        /* <DEDUP_REMOVED lines=12> */
.L_x_1289:
[----:B------:R-:W-:Y:S05]  /*6200*/  BSYNC B0 ;  /* 0x0000000000007941 */ /* 0x000fea0003800000 */
.L_x_1288:
        /* <DEDUP_REMOVED lines=16> */
.L_x_1280:
        /* <DEDUP_REMOVED lines=40> */
.L_x_1290:
        /* <DEDUP_REMOVED lines=18> */
.L_x_1292:
[----:B------:R-:W-:Y:S05]  /*66b0*/  BSYNC B0 ;  /* 0x0000000000007941 */ /* 0x000fea0003800000 */
.L_x_1291:
        /* <DEDUP_REMOVED lines=25> */
.L_x_1293:
        /* <DEDUP_REMOVED lines=18> */
.L_x_1295:
[----:B------:R-:W-:Y:S05]  /*6970*/  BSYNC B0 ;  /* 0x0000000000007941 */ /* 0x000fea0003800000 */
.L_x_1294:
        /* <DEDUP_REMOVED lines=35> */
.L_x_1296:
        /* <DEDUP_REMOVED lines=18> */
.L_x_1298:
[----:B------:R-:W-:Y:S05]  /*6cd0*/  BSYNC B0 ;  /* 0x0000000000007941 */ /* 0x000fea0003800000 */
.L_x_1297:
        /* <DEDUP_REMOVED lines=25> */
.L_x_1299:
        /* <DEDUP_REMOVED lines=18> */
.L_x_1301:
[----:B------:R-:W-:Y:S05]  /*6f90*/  BSYNC B0 ;  /* 0x0000000000007941 */ /* 0x000fea0003800000 */
.L_x_1300:
        /* <DEDUP_REMOVED lines=35> */
.L_x_1302:
        /* <DEDUP_REMOVED lines=18> */
.L_x_1304:
[----:B------:R-:W-:Y:S05]  /*72f0*/  BSYNC B0 ;  /* 0x0000000000007941 */ /* 0x000fea0003800000 */
.L_x_1303:
        /* <DEDUP_REMOVED lines=25> */
.L_x_1305:
        /* <DEDUP_REMOVED lines=18> */
.L_x_1307:
[----:B------:R-:W-:Y:S05]  /*75b0*/  BSYNC B0 ;  /* 0x0000000000007941 */ /* 0x000fea0003800000 */
.L_x_1306:
        /* <DEDUP_REMOVED lines=35> */
.L_x_1308:
        /* <DEDUP_REMOVED lines=18> */
.L_x_1310:
[----:B------:R-:W-:Y:S05]  /*7910*/  BSYNC B0 ;  /* 0x0000000000007941 */ /* 0x000fea0003800000 */
.L_x_1309:
        /* <DEDUP_REMOVED lines=25> */
.L_x_1311:
        /* <DEDUP_REMOVED lines=18> */
.L_x_1313:
[----:B------:R-:W-:Y:S05]  /*7bd0*/  BSYNC B0 ;  /* 0x0000000000007941 */ /* 0x000fea0003800000 */
.L_x_1312:
        /* <DEDUP_REMOVED lines=35> */
.L_x_1314:
        /* <DEDUP_REMOVED lines=18> */
.L_x_1316:
[----:B------:R-:W-:Y:S05]  /*7f30*/  BSYNC B0 ;  /* 0x0000000000007941 */ /* 0x000fea0003800000 */
.L_x_1315:
        /* <DEDUP_REMOVED lines=25> */
.L_x_1317:
        /* <DEDUP_REMOVED lines=18> */
.L_x_1319:
[----:B------:R-:W-:Y:S05]  /*81f0*/  BSYNC B0 ;  /* 0x0000000000007941 */ /* 0x000fea0003800000 */
.L_x_1318:
        /* <DEDUP_REMOVED lines=35> */
.L_x_1320:
        /* <DEDUP_REMOVED lines=18> */
.L_x_1322:
[----:B------:R-:W-:Y:S05]  /*8550*/  BSYNC B0 ;  /* 0x0000000000007941 */ /* 0x000fea0003800000 */
.L_x_1321:
        /* <DEDUP_REMOVED lines=25> */
.L_x_1323:
        /* <DEDUP_REMOVED lines=18> */
.L_x_1325:
[----:B------:R-:W-:Y:S05]  /*8810*/  BSYNC B0 ;  /* 0x0000000000007941 */ /* 0x000fea0003800000 */
.L_x_1324:
        /* <DEDUP_REMOVED lines=35> */
.L_x_1326:
        /* <DEDUP_REMOVED lines=18> */
.L_x_1328:
[----:B------:R-:W-:Y:S05]  /*8b70*/  BSYNC B0 ;  /* 0x0000000000007941 */ /* 0x000fea0003800000 */
.L_x_1327:
        /* <DEDUP_REMOVED lines=25> */
.L_x_1329:
        /* <DEDUP_REMOVED lines=18> */
.L_x_1331:
[----:B------:R-:W-:Y:S05]  /*8e30*/  BSYNC B0 ;  /* 0x0000000000007941 */ /* 0x000fea0003800000 */
.L_x_1330:
        /* <DEDUP_REMOVED lines=33> */
.L_x_1332:
        /* <DEDUP_REMOVED lines=18> */
.L_x_1334:
[----:B------:R-:W-:Y:S05]  /*9170*/  BSYNC B0 ;  /* 0x0000000000007941 */ /* 0x000fea0003800000 */
.L_x_1333:
        /* <DEDUP_REMOVED lines=25> */
.L_x_1335:
        /* <DEDUP_REMOVED lines=17> */
.L_x_1337:
[----:B------:R-:W-:Y:S05]  /*9420*/  BSYNC B0 ;  /* 0x0000000000007941 */ /* 0x000fea0003800000 */
.L_x_1336:
[----:B-1----:R-:W-:Y:S01]  /*9430*/  ULDC UR4, c[0x0][0x10] ;  /* 0x0000040000047ab9 */ /* 0x002fe20000000800 */
[----:B------:R-:W-:Y:S01]  /*9440*/  IADD3 R59, R59, 0x1, RZ ;  /* 0x000000013b3b7810 */ /* 0x000fe20007ffe0ff */
[----:B------:R-:W-:-:S04]  /*9450*/  UIADD3 UR7, UR7, UR4, URZ ;  /* 0x0000000407077290 */ /* 0x000fc8000fffe03f */
[----:B------:R-:W-:-:S06]  /*9460*/  UISETP.GE.AND UP0, UPT, UR7, UR6, UPT ;  /* 0x000000060700728c */ /* 0x000fcc000bf06270 */
[----:B------:R-:W-:-:S13]  /*9470*/  PLOP3.LUT P0, PT, PT, PT, UP0, 0x80, 0x0 ;  /* 0x000000000000781c */ /* 0x000fda0003f0f008 */
[----:B------:R-:W-:Y:S01]  /*9480*/  @P0 CALL.REL.NOINC `(.L_x_1255) ;  /* 0x0000001000000944 */ /* 0x000fe20003c00000 */
[----:B------:R-:W-:Y:S05]  /*9490*/  BRA `(.L_x_1338) ;  /* 0xffff6ed000007947 */ /* 0x000fea000383ffff */
.L_x_1255:
        /* <DEDUP_REMOVED lines=18> */
.L_x_1340:
[----:B------:R-:W-:Y:S05]  /*95c0*/  BSYNC B0 ;  /* 0x0000000000007941 */ /* 0x000fea0003800000 */
.L_x_1339:
        /* <DEDUP_REMOVED lines=11> */
.L_x_1342:
[----:B------:R-:W2:Y:S01]  /*9680*/  LDG.E.STRONG.GPU R5, [R2.64] ;  /* 0x0000000e02057981 */ /* 0x000ea2000c1ef900 */
[----:B------:R-:W-:Y:S01]  /*9690*/  YIELD ;  /* 0x0000000000007946 */ /* 0x000fe20003800000 */
[----:B--2---:R-:W-:Y:S01]  /*96a0*/  ISETP.NE.AND P0, PT, R5, R4, PT ;  /* 0x000000040500720c */ /* 0x004fe20003f05270 */
[----:B------:R-:W-:-:S12]  /*96b0*/  CCTL.IVALL ;  /* 0x00000000ff00798f */ /* 0x000fd80002000000 */
[----:B------:R-:W-:Y:S05]  /*96c0*/  @P0 BRA `(.L_x_1342) ;  /* 0xffffffb000000947 */ /* 0x000fea000383ffff */
.L_x_1341:
        /* <DEDUP_REMOVED lines=25> */
.L_x_1343:
        /* <DEDUP_REMOVED lines=26> */
.L_x_1344:
        /* <DEDUP_REMOVED lines=16> */
.L_x_3283:


//--------------------- .text._Z35group_norm_nhwc_bwd_one_pass_kernelI11Fp32IOFp32WLi64ELi40ELi640EEv26Group_norm_nhwc_bwd_params --------------------------
	.section	.text._Z35group_norm_nhwc_bwd_one_pass_kernelI11Fp32IOFp32WLi64ELi40ELi640EEv26Group_norm_nhwc_bwd_params,"ax",@progbits
	.sectioninfo	@"SHI_REGISTERS=48"
	.align	128
        .global         _Z35group_norm_nhwc_bwd_one_pass_kernelI11Fp32IOFp32WLi64ELi40ELi640EEv26Group_norm_nhwc_bwd_params
        .type           _Z35group_norm_nhwc_bwd_one_pass_kernelI11Fp32IOFp32WLi64ELi40ELi640EEv26Group_norm_nhwc_bwd_params,@function
        .size           _Z35group_norm_nhwc_bwd_one_pass_kernelI11Fp32IOFp32WLi64ELi40ELi640EEv26Group_norm_nhwc_bwd_params,(.L_x_3284 - _Z35group_norm_nhwc_bwd_one_pass_kernelI11Fp32IOFp32WLi64ELi40ELi640EEv26Group_norm_nhwc_bwd_params)
        .other          _Z35group_norm_nhwc_bwd_one_pass_kernelI11Fp32IOFp32WLi64ELi40ELi640EEv26Group_norm_nhwc_bwd_params,@"STO_CUDA_ENTRY STV_DEFAULT"
_Z35group_norm_nhwc_bwd_one_pass_kernelI11Fp32IOFp32WLi64ELi40ELi640EEv26Group_norm_nhwc_bwd_params:
.text._Z35group_norm_nhwc_bwd_one_pass_kernelI11Fp32IOFp32WLi64ELi40ELi640EEv26Group_norm_nhwc_bwd_params:
        /* <DEDUP_REMOVED lines=37> */
[----:B------:R-:W-:Y:S01]  /*0250*/  IADD3 R42, R31, 0x20, RZ ;  /* 0x000000201f2a7810 */ /* 0x000fe20007ffe0ff */
[----:B------:R-:W-:Y:S01]  /*0260*/  ULDC.U8 UR16, c[0x0][0x1f4] ;  /* 0x00007d0000107ab9 */ /* 0x000fe20000000000 */
[----:B------:R-:W-:-:S04]  /*0270*/  ISETP.GE.AND.EX P1, PT, R45, c[0x0][0x1e4], PT, P1 ;  /* 0x000079002d007a0c */ /* 0x000fc80003f26310 */
[----:B------:R-:W-:Y:S02]  /*0280*/  ISETP.LT.U32.AND P1, PT, R30, 0x280, !P1 ;  /* 0x000002801e00780c */ /* 0x000fe40004f21070 */
.L_x_1372:
[----:B0-----:R-:W-:Y:S01]  /*0290*/  IABS R5, c[0x0][0x1f0] ;  /* 0x00007c0000057a13 */ /* 0x001fe20000000000 */
[----:B------:R-:W-:Y:S01]  /*02a0*/  UMOV UR12, 0x8 ;  /* 0x00000008000c7882 */ /* 0x000fe20000000000 */
[----:B------:R-:W-:Y:S01]  /*02b0*/  ISETP.LE.AND P4, PT, RZ, UR7, PT ;  /* 0x00000007ff007c0c */ /* 0x000fe2000bf83270 */
[----:B------:R-:W-:Y:S01]  /*02c0*/  ULDC.64 UR4, c[0x0][0x198] ;  /* 0x0000660000047ab9 */ /* 0x000fe20000000a00 */
[----:B------:R-:W0:Y:S01]  /*02d0*/  I2F.RP R0, R5 ;  /* 0x0000000500007306 */ /* 0x000e220000209400 */
[----:B------:R-:W-:-:S03]  /*02e0*/  UIMAD.WIDE UR4, UR7, UR12, UR4 ;  /* 0x0000000c070472a5 */ /* 0x000fc6000f8e0204 */
[----:B------:R-:W-:-:S03]  /*02f0*/  ULDC UR12, c[0x0][0x1f0] ;  /* 0x00007c00000c7ab9 */ /* 0x000fc60000000800 */
[----:B------:R-:W-:Y:S01]  /*0300*/  MOV R14, UR4 ;  /* 0x00000004000e7c02 */ /* 0x000fe20008000f00 */
[----:B------:R-:W-:Y:S01]  /*0310*/  ULOP3.LUT UR4, UR7, UR12, URZ, 0x3c, !UPT ;  /* 0x0000000c07047292 */ /* 0x000fe2000f8e3c3f */
[----:B------:R-:W-:-:S06]  /*0320*/  MOV R15, UR5 ;  /* 0x00000005000f7c02 */ /* 0x000fcc0008000f00 */
[----:B------:R-:W2:Y:S01]  /*0330*/  LDG.E.64 R14, [R14.64] ;  /* 0x0000000e0e0e7981 */ /* 0x000ea2000c1e1b00 */
[----:B0-----:R-:W0:Y:S02]  /*0340*/  MUFU.RCP R0, R0 ;  /* 0x0000000000007308 */ /* 0x001e240000001000 */
[----:B0-----:R-:W-:-:S06]  /*0350*/  IADD3 R2, R0, 0xffffffe, RZ ;  /* 0x0ffffffe00027810 */ /* 0x001fcc0007ffe0ff */
[----:B------:R0:W1:Y:S02]  /*0360*/  F2I.FTZ.U32.TRUNC.NTZ R3, R2 ;  /* 0x0000000200037305 */ /* 0x000064000021f000 */
[----:B0-----:R-:W-:Y:S02]  /*0370*/  MOV R2, RZ ;  /* 0x000000ff00027202 */ /* 0x001fe40000000f00 */
[----:B-1----:R-:W-:-:S05]  /*0380*/  IADD3 R4, RZ, -R3, RZ ;  /* 0x80000003ff047210 */ /* 0x002fca0007ffe0ff */
[----:B------:R-:W-:Y:S01]  /*0390*/  IMAD R7, R4, R5, RZ ;  /* 0x0000000504077224 */ /* 0x000fe200078e02ff */
[----:B------:R-:W-:-:S03]  /*03a0*/  IABS R4, UR7 ;  /* 0x0000000700047c13 */ /* 0x000fc60008000000 */
[----:B------:R-:W-:-:S06]  /*03b0*/  IMAD.HI.U32 R3, R3, R7, R2 ;  /* 0x0000000703037227 */ /* 0x000fcc00078e0002 */
[----:B------:R-:W-:-:S05]  /*03c0*/  IMAD.HI.U32 R3, R3, R4, RZ ;  /* 0x0000000403037227 */ /* 0x000fca00078e00ff */
[----:B------:R-:W-:-:S05]  /*03d0*/  IADD3 R0, -R3, RZ, RZ ;  /* 0x000000ff03007210 */ /* 0x000fca0007ffe1ff */
[----:B------:R-:W-:-:S05]  /*03e0*/  IMAD R0, R5, R0, R4 ;  /* 0x0000000005007224 */ /* 0x000fca00078e0204 */
[----:B------:R-:W-:Y:S02]  /*03f0*/  ISETP.GT.U32.AND P0, PT, R5, R0, PT ;  /* 0x000000000500720c */ /* 0x000fe40003f04070 */
[----:B------:R-:W-:-:S11]  /*0400*/  ISETP.LE.AND P5, PT, RZ, UR4, PT ;  /* 0x00000004ff007c0c */ /* 0x000fd6000bfa3270 */
[----:B------:R-:W-:-:S04]  /*0410*/  @!P0 IADD3 R0, R0, -R5, RZ ;  /* 0x8000000500008210 */ /* 0x000fc80007ffe0ff */
[CC--:B------:R-:W-:Y:S02]  /*0420*/  ISETP.GE.U32.AND P2, PT, R0.reuse, R5.reuse, PT ;  /* 0x000000050000720c */ /* 0x0c0fe40003f46070 */
[-C--:B------:R-:W-:Y:S02]  /*0430*/  ISETP.GT.U32.AND P3, PT, R5, R0.reuse, PT ;  /* 0x000000000500720c */ /* 0x080fe40003f64070 */
[----:B------:R-:W-:Y:S02]  /*0440*/  IADD3 R5, R0, -R5, RZ ;  /* 0x8000000500057210 */ /* 0x000fe40007ffe0ff */
[----:B------:R-:W-:Y:S02]  /*0450*/  @!P0 IADD3 R3, R3, 0x1, RZ ;  /* 0x0000000103038810 */ /* 0x000fe40007ffe0ff */
[----:B------:R-:W-:Y:S02]  /*0460*/  SEL R0, R5, R0, !P3 ;  /* 0x0000000005007207 */ /* 0x000fe40005800000 */
[----:B------:R-:W-:-:S02]  /*0470*/  ISETP.NE.AND P0, PT, RZ, c[0x0][0x1f0], PT ;  /* 0x00007c00ff007a0c */ /* 0x000fc40003f05270 */
[----:B------:R-:W-:Y:S02]  /*0480*/  LOP3.LUT R5, RZ, c[0x0][0x1f0], RZ, 0x33, !PT ;  /* 0x00007c00ff057a12 */ /* 0x000fe400078e33ff */
[----:B------:R-:W-:Y:S02]  /*0490*/  @!P4 IADD3 R0, -R0, RZ, RZ ;  /* 0x000000ff0000c210 */ /* 0x000fe40007ffe1ff */
[----:B------:R-:W-:Y:S02]  /*04a0*/  @P2 IADD3 R3, R3, 0x1, RZ ;  /* 0x0000000103032810 */ /* 0x000fe40007ffe0ff */
[----:B------:R-:W-:Y:S02]  /*04b0*/  SEL R40, R5, R0, !P0 ;  /* 0x0000000005287207 */ /* 0x000fe40004000000 */
[----:B------:R-:W-:-:S03]  /*04c0*/  @!P5 IADD3 R3, -R3, RZ, RZ ;  /* 0x000000ff0303d210 */ /* 0x000fc60007ffe1ff */
[----:B------:R-:W-:Y:S01]  /*04d0*/  IMAD R0, R40, 0x28, RZ ;  /* 0x0000002828007824 */ /* 0x000fe200078e02ff */
[----:B------:R-:W-:Y:S02]  /*04e0*/  SEL R3, R5, R3, !P0 ;  /* 0x0000000305037207 */ /* 0x000fe40004000000 */
[----:B------:R-:W-:Y:S02]  /*04f0*/  SHF.R.S32.HI R5, RZ, 0x1f, R39 ;  /* 0x0000001fff057819 */ /* 0x000fe40000011427 */
[----:B------:R-:W-:Y:S02]  /*0500*/  IADD3 R32, P2, R39, R0, RZ ;  /* 0x0000000027207210 */ /* 0x000fe40007f5e0ff */
[----:B------:R-:W-:Y:S02]  /*0510*/  SHF.R.S32.HI R2, RZ, 0x1f, R3 ;  /* 0x0000001fff027819 */ /* 0x000fe40000011403 */
[----:B------:R-:W-:-:S03]  /*0520*/  LEA.HI.X.SX32 R33, R0, R5, 0x1, P2 ;  /* 0x0000000500217211 */ /* 0x000fc600010f0eff */
[----:B------:R-:W-:Y:S02]  /*0530*/  IMAD R2, R2, c[0x0][0x1e8], RZ ;  /* 0x00007a0002027a24 */ /* 0x000fe400078e02ff */
[----:B------:R-:W-:-:S04]  /*0540*/  IMAD.WIDE.U32 R32, R3, c[0x0][0x1e8], R32 ;  /* 0x00007a0003207a25 */ /* 0x000fc800078e0020 */
[----:B------:R-:W-:Y:S02]  /*0550*/  IMAD R5, R3, c[0x0][0x1ec], R2 ;  /* 0x00007b0003057a24 */ /* 0x000fe400078e0202 */
[----:B------:R-:W-:-:S03]  /*0560*/  @P1 IMAD R2, R45, c[0x0][0x1d8], RZ ;  /* 0x000076002d021a24 */ /* 0x000fc600078e02ff */
[----:B------:R-:W-:Y:S01]  /*0570*/  IADD3 R3, R33, R5, RZ ;  /* 0x0000000521037210 */ /* 0x000fe20007ffe0ff */
[----:B------:R-:W-:Y:S01]  /*0580*/  @P1 IMAD R5, R31, c[0x0][0x1dc], R2 ;  /* 0x000077001f051a24 */ /* 0x000fe200078e0202 */
[----:B------:R-:W-:-:S05]  /*0590*/  @P1 MOV R2, R32 ;  /* 0x0000002000021202 */ /* 0x000fca0000000f00 */
[----:B------:R-:W-:-:S05]  /*05a0*/  @P1 IMAD.WIDE.U32 R6, R31, c[0x0][0x1d8], R2 ;  /* 0x000076001f061a25 */ /* 0x000fca00078e0002 */
[----:B------:R-:W-:Y:S02]  /*05b0*/  @P1 IADD3 R7, R7, R5, RZ ;  /* 0x0000000507071210 */ /* 0x000fe40007ffe0ff */
[C---:B------:R-:W-:Y:S02]  /*05c0*/  @P1 SHF.L.U32 R8, R6.reuse, 0x2, RZ ;  /* 0x0000000206081819 */ /* 0x040fe400000006ff */
[----:B------:R-:W-:Y:S02]  /*05d0*/  @P1 SHF.L.U64.HI R6, R6, 0x2, R7 ;  /* 0x0000000206061819 */ /* 0x000fe40000010207 */
[----:B------:R-:W-:Y:S01]  /*05e0*/  @P1 IADD3 R20, P2, R8, c[0x0][0x180], RZ ;  /* 0x0000600008141a10 */ /* 0x000fe20007f5e0ff */
[----:B------:R-:W-:-:S03]  /*05f0*/  CS2R R16, SRZ ;  /* 0x0000000000107805 */ /* 0x000fc6000001ff00 */
[----:B------:R-:W-:-:S05]  /*0600*/  @P1 IADD3.X R21, R6, c[0x0][0x184], RZ, P2, !PT ;  /* 0x0000610006151a10 */ /* 0x000fca00017fe4ff */
[----:B------:R0:W5:Y:S01]  /*0610*/  @P1 LDG.E.64 R16, [R20.64] ;  /* 0x0000000e14101981 */ /* 0x000162000c1e1b00 */
[----:B------:R-:W-:Y:S02]  /*0620*/  ISETP.GE.U32.AND P0, PT, R42, c[0x0][0x1e0], PT ;  /* 0x000078002a007a0c */ /* 0x000fe40003f06070 */
[----:B------:R-:W-:-:S04]  /*0630*/  SHF.R.S32.HI R43, RZ, 0x1f, R42 ;  /* 0x0000001fff2b7819 */ /* 0x000fc8000001142a */
[----:B------:R-:W-:-:S04]  /*0640*/  ISETP.GE.AND.EX P0, PT, R43, c[0x0][0x1e4], PT, P0 ;  /* 0x000079002b007a0c */ /* 0x000fc80003f06300 */
[----:B------:R-:W-:-:S13]  /*0650*/  ISETP.GT.U32.OR P0, PT, R30, 0x27f, P0 ;  /* 0x0000027f1e00780c */ /* 0x000fda0000704470 */
[----:B------:R-:W-:Y:S01]  /*0660*/  @!P0 MOV R4, R32 ;  /* 0x0000002000048202 */ /* 0x000fe20000000f00 */
[----:B------:R-:W-:Y:S01]  /*0670*/  @!P0 IMAD R9, R43, c[0x0][0x1d8], RZ ;  /* 0x000076002b098a24 */ /* 0x000fe200078e02ff */
[----:B------:R-:W-:-:S03]  /*0680*/  @!P0 MOV R5, R3 ;  /* 0x0000000300058202 */ /* 0x000fc60000000f00 */
[C---:B------:R-:W-:Y:S02]  /*0690*/  @!P0 IMAD R9, R42.reuse, c[0x0][0x1dc], R9 ;  /* 0x000077002a098a24 */ /* 0x040fe400078e0209 */
[----:B------:R-:W-:Y:S01]  /*06a0*/  @!P0 IMAD.WIDE.U32 R4, R42, c[0x0][0x1d8], R4 ;  /* 0x000076002a048a25 */ /* 0x000fe200078e0004 */
[----:B------:R-:W-:-:S04]  /*06b0*/  @P1 IADD3 R8, P2, R8, c[0x0][0x178], RZ ;  /* 0x00005e0008081a10 */ /* 0x000fc80007f5e0ff */
[----:B------:R-:W-:Y:S02]  /*06c0*/  @!P0 IADD3 R19, R5, R9, RZ ;  /* 0x0000000905138210 */ /* 0x000fe40007ffe0ff */
[C---:B------:R-:W-:Y:S02]  /*06d0*/  @!P0 SHF.L.U32 R18, R4.reuse, 0x2, RZ ;  /* 0x0000000204128819 */ /* 0x040fe400000006ff */
[----:B------:R-:W-:Y:S02]  /*06e0*/  @!P0 SHF.L.U64.HI R19, R4, 0x2, R19 ;  /* 0x0000000204138819 */ /* 0x000fe40000010213 */
[C---:B------:R-:W-:Y:S02]  /*06f0*/  @!P0 IADD3 R10, P3, R18.reuse, c[0x0][0x180], RZ ;  /* 0x00006000120a8a10 */ /* 0x040fe40007f7e0ff */
[----:B------:R-:W-:Y:S01]  /*0700*/  @!P0 IADD3 R18, P4, R18, c[0x0][0x178], RZ ;  /* 0x00005e0012128a10 */ /* 0x000fe20007f9e0ff */
[----:B------:R-:W-:Y:S01]  /*0710*/  CS2R R12, SRZ ;  /* 0x00000000000c7805 */ /* 0x000fe2000001ff00 */
[----:B------:R-:W-:-:S02]  /*0720*/  @P1 IADD3.X R9, R6, c[0x0][0x17c], RZ, P2, !PT ;  /* 0x00005f0006091a10 */ /* 0x000fc400017fe4ff */
[----:B------:R-:W-:Y:S01]  /*0730*/  CS2R R6, SRZ ;  /* 0x0000000000067805 */ /* 0x000fe2000001ff00 */
[C---:B------:R-:W-:Y:S02]  /*0740*/  @!P0 IADD3.X R11, R19.reuse, c[0x0][0x184], RZ, P3, !PT ;  /* 0x00006100130b8a10 */ /* 0x040fe40001ffe4ff */
[----:B------:R-:W-:-:S03]  /*0750*/  @!P0 IADD3.X R19, R19, c[0x0][0x17c], RZ, P4, !PT ;  /* 0x00005f0013138a10 */ /* 0x000fc600027fe4ff */
[----:B------:R1:W5:Y:S04]  /*0760*/  @!P0 LDG.E.64 R12, [R10.64] ;  /* 0x0000000e0a0c8981 */ /* 0x000368000c1e1b00 */
[----:B------:R0:W5:Y:S01]  /*0770*/  @!P0 LDG.E.64 R6, [R18.64] ;  /* 0x0000000e12068981 */ /* 0x000162000c1e1b00 */
[----:B------:R-:W-:Y:S01]  /*0780*/  CS2R R4, SRZ ;  /* 0x0000000000047805 */ /* 0x000fe2000001ff00 */
[----:B------:R-:W-:Y:S01]  /*0790*/  UMOV UR12, 0x3f800000 ;  /* 0x3f800000000c7882 */ /* 0x000fe20000000000 */
[----:B------:R-:W-:Y:S01]  /*07a0*/  BSSY B0, `(.L_x_1346) ;  /* 0x0000017000007945 */ /* 0x000fe20003800000 */
[----:B--2---:R-:W-:-:S03]  /*07b0*/  FFMA.FTZ R15, -R14, R14, R15 ;  /* 0x0000000e0e0f7223 */ /* 0x004fc6000001010f */
[----:B------:R2:W5:Y:S02]  /*07c0*/  @P1 LDG.E.64 R4, [R8.64] ;  /* 0x0000000e08041981 */ /* 0x000564000c1e1b00 */
[----:B------:R-:W-:-:S13]  /*07d0*/  FSETP.GTU.FTZ.AND P0, PT, R15, RZ, PT ;  /* 0x000000ff0f00720b */ /* 0x000fda0003f1c000 */
[----:B------:R-:W-:Y:S01]  /*07e0*/  VOTEU.ANY UP0, P0 ;  /* 0x00000000003f7886 */ /* 0x000fe20000000100 */
[----:B------:R-:W-:-:S13]  /*07f0*/  PLOP3.LUT P0, PT, PT, PT, UP0, 0x80, 0x0 ;  /* 0x000000000000781c */ /* 0x000fda0003f0f008 */
[----:B------:R-:W-:-:S06]  /*0800*/  @P0 FADD.FTZ R15, R15, c[0x0][0x1a0] ;  /* 0x000068000f0f0621 */ /* 0x000fcc0000010000 */
[----:B------:R-:W3:Y:S02]  /*0810*/  @P0 MUFU.RSQ R15, R15 ;  /* 0x0000000f000f0308 */ /* 0x000ee40000001400 */
[----:B---3--:R-:W3:Y:S01]  /*0820*/  @P0 R2UR UR4, R15 ;  /* 0x000000000f0403c2 */ /* 0x008ee200000e0000 */
[----:B------:R-:W-:Y:S01]  /*0830*/  ISETP.GT.U32.AND P0, PT, R30, 0x27f, PT ;  /* 0x0000027f1e00780c */ /* 0x000fe20003f04070 */
[----:B--2---:R-:W-:Y:S01]  /*0840*/  CS2R R8, SRZ ;  /* 0x0000000000087805 */ /* 0x004fe2000001ff00 */
[----:B-1----:R-:W-:Y:S01]  /*0850*/  CS2R R10, SRZ ;  /* 0x00000000000a7805 */ /* 0x002fe2000001ff00 */
[----:B---3--:R-:W-:-:S10]  /*0860*/  @UP0 UMOV UR12, UR4 ;  /* 0x00000004000c0c82 */ /* 0x008fd40008000000 */
        /* <DEDUP_REMOVED lines=10> */
.L_x_1347:
[----:B0-----:R-:W-:Y:S05]  /*0910*/  BSYNC B0 ;  /* 0x0000000000007941 */ /* 0x001fea0003800000 */
.L_x_1346:
[----:B------:R-:W-:Y:S01]  /*0920*/  ISETP.NE.AND P2, PT, RZ, UR16, PT ;  /* 0x00000010ff007c0c */ /* 0x000fe2000bf45270 */
[C---:B-----5:R-:W-:Y:S01]  /*0930*/  FADD.FTZ R16, -R14.reuse, R16 ;  /* 0x000000100e107221 */ /* 0x060fe20000010100 */
[----:B------:R-:W-:Y:S01]  /*0940*/  MOV R15, R5 ;  /* 0x00000005000f7202 */ /* 0x000fe20000000f00 */
[C---:B------:R-:W-:Y:S01]  /*0950*/  FADD.FTZ R17, -R14.reuse, R17 ;  /* 0x000000110e117221 */ /* 0x040fe20000010100 */
[----:B------:R-:W-:Y:S01]  /*0960*/  MOV R0, R6 ;  /* 0x0000000600007202 */ /* 0x000fe20000000f00 */
[----:B------:R-:W-:-:S02]  /*0970*/  FADD.FTZ R12, -R14, R12 ;  /* 0x0000000c0e0c7221 */ /* 0x000fc40000010100 */
[----:B------:R-:W-:Y:S01]  /*0980*/  FADD.FTZ R13, -R14, R13 ;  /* 0x0000000d0e0d7221 */ /* 0x000fe20000010100 */
[----:B------:R-:W-:Y:S01]  /*0990*/  MOV R14, R4 ;  /* 0x00000004000e7202 */ /* 0x000fe20000000f00 */
[----:B------:R-:W-:Y:S02]  /*09a0*/  FMUL.FTZ R35, R16, UR12 ;  /* 0x0000000c10237c20 */ /* 0x000fe40008410000 */
[----:B------:R-:W-:Y:S02]  /*09b0*/  FMUL.FTZ R34, R17, UR12 ;  /* 0x0000000c11227c20 */ /* 0x000fe40008410000 */
        /* <DEDUP_REMOVED lines=17> */
[----:B------:R-:W-:-:S04]  /*0ad0*/  FMUL.FTZ R15, R5, R20 ;  /* 0x00000014050f7220 */ /* 0x000fc80000410000 */
[----:B------:R-:W-:Y:S02]  /*0ae0*/  FMUL.FTZ R15, R15, R22 ;  /* 0x000000160f0f7220 */ /* 0x000fe40000410000 */
.L_x_1348:
[----:B------:R-:W-:Y:S01]  /*0af0*/  FMUL.FTZ R16, R14, R8 ;  /* 0x000000080e107220 */ /* 0x000fe20000410000 */
[----:B------:R-:W-:Y:S01]  /*0b00*/  MOV R18, R7 ;  /* 0x0000000700127202 */ /* 0x000fe20000000f00 */
[----:B------:R-:W-:Y:S02]  /*0b10*/  FMUL.FTZ R37, R12, UR12 ;  /* 0x0000000c0c257c20 */ /* 0x000fe40008410000 */
[----:B------:R-:W-:Y:S02]  /*0b20*/  FFMA.FTZ R12, R35, R16, RZ ;  /* 0x00000010230c7223 */ /* 0x000fe400000100ff */
[----:B------:R-:W-:Y:S02]  /*0b30*/  FMUL.FTZ R17, R15, R9 ;  /* 0x000000090f117220 */ /* 0x000fe40000410000 */
[----:B------:R-:W-:Y:S02]  /*0b40*/  FADD.FTZ R16, RZ, R16 ;  /* 0x00000010ff107221 */ /* 0x000fe40000010000 */
        /* <DEDUP_REMOVED lines=20> */
.L_x_1349:
        /* <DEDUP_REMOVED lines=12> */
[----:B------:R-:W-:Y:S01]  /*0d50*/  FFMA.FTZ R17, R34, R15, RZ ;  /* 0x0000000f22117223 */ /* 0x000fe200000100ff */
[----:B------:R-:W1:Y:S01]  /*0d60*/  SHFL.DOWN PT, R13, R28, 0x1, 0x1f ;  /* 0x08201f001c0d7f89 */ /* 0x000e6200000e0000 */
[----:B------:R-:W-:-:S03]  /*0d70*/  FADD.FTZ R15, RZ, R15 ;  /* 0x0000000fff0f7221 */ /* 0x000fc60000010000 */
[----:B------:R-:W2:Y:S01]  /*0d80*/  SHFL.DOWN PT, R12, R29, 0x1, 0x1f ;  /* 0x08201f001d0c7f89 */ /* 0x000ea200000e0000 */
[----:B------:R-:W-:Y:S01]  /*0d90*/  FADD.FTZ R15, R15, R18 ;  /* 0x000000120f0f7221 */ /* 0x000fe20000010000 */
[C---:B0-----:R-:W-:Y:S02]  /*0da0*/  ISETP.GT.AND P0, PT, R19.reuse, 0x1e, PT ;  /* 0x0000001e1300780c */ /* 0x041fe40003f04270 */
        /* <DEDUP_REMOVED lines=22> */
[----:B------:R-:W-:Y:S02]  /*0f10*/  FADD.FTZ R13, RZ, R14 ;  /* 0x0000000eff0d7221 */ /* 0x000fe40000010000 */
[----:B-1----:R-:W-:Y:S01]  /*0f20*/  @!P0 FADD.FTZ R29, R29, R12 ;  /* 0x0000000c1d1d8221 */ /* 0x002fe20000010000 */
[C---:B------:R-:W-:Y:S01]  /*0f30*/  ISETP.GT.U32.AND P0, PT, R30.reuse, 0x13, PT ;  /* 0x000000131e00780c */ /* 0x040fe20003f04070 */
[----:B------:R-:W-:Y:S02]  /*0f40*/  FFMA.FTZ R12, R35, R14, RZ ;  /* 0x0000000e230c7223 */ /* 0x000fe400000100ff */
[----:B------:R-:W-:Y:S02]  /*0f50*/  FADD.FTZ R14, R13, R0 ;  /* 0x000000000d0e7221 */ /* 0x000fe40000010000 */
[----:B------:R-:W-:Y:S01]  /*0f60*/  FFMA.FTZ R12, R37, R0, R12 ;  /* 0x00000000250c7223 */ /* 0x000fe2000001000c */
[----:B------:R-:W-:Y:S01]  /*0f70*/  SHF.L.U32 R0, R30, 0x4, RZ ;  /* 0x000000041e007819 */ /* 0x000fe200000006ff */
[----:B------:R-:W-:-:S05]  /*0f80*/  FFMA.FTZ R13, R36, R18, R17 ;  /* 0x00000012240d7223 */ /* 0x000fca0000010011 */
[----:B------:R0:W-:Y:S04]  /*0f90*/  STS.128 [R30.X16+0xd0], R12 ;  /* 0x0000d00c1e007388 */ /* 0x0001e8000000cc00 */
[----:B------:R0:W-:Y:S04]  /*0fa0*/  @!P4 STS.64 [R44.X8+0x18], R28 ;  /* 0x0000181c2c00c388 */ /* 0x0001e80000008a00 */
[----:B------:R-:W-:Y:S06]  /*0fb0*/  BAR.SYNC.DEFER_BLOCKING 0x0 ;  /* 0x0000000000007b1d */ /* 0x000fec0000010000 */
[----:B------:R-:W-:Y:S05]  /*0fc0*/  @P3 BRA `(.L_x_1351) ;  /* 0x0000030000003947 */ /* 0x000fea0003800000 */
[----:B------:R-:W1:Y:S04]  /*0fd0*/  LDS.128 R16, [0x20] ;  /* 0x00002000ff107984 */ /* 0x000e680000000c00 */
[----:B------:R-:W2:Y:S01]  /*0fe0*/  LDS.128 R20, [0x30] ;  /* 0x00003000ff147984 */ /* 0x000ea20000000c00 */
[----:B-1----:R-:W-:-:S02]  /*0ff0*/  FADD.FTZ R25, R28, R16 ;  /* 0x000000101c197221 */ /* 0x002fc40000010000 */
[----:B------:R-:W-:Y:S02]  /*1000*/  FADD.FTZ R16, R29, R17 ;  /* 0x000000111d107221 */ /* 0x000fe40000010000 */
[----:B------:R-:W-:Y:S01]  /*1010*/  FADD.FTZ R17, R25, R18 ;  /* 0x0000001219117221 */ /* 0x000fe20000010000 */
[----:B0-----:R-:W-:Y:S01]  /*1020*/  LDS.64 R28, [0xb0] ;  /* 0x0000b000ff1c7984 */ /* 0x001fe20000000a00 */
[----:B------:R-:W-:Y:S02]  /*1030*/  FADD.FTZ R16, R16, R19 ;  /* 0x0000001310107221 */ /* 0x000fe40000010000 */
[----:B--2---:R-:W-:Y:S01]  /*1040*/  FADD.FTZ R17, R17, R20 ;  /* 0x0000001411117221 */ /* 0x004fe20000010000 */
[----:B------:R-:W0:Y:S01]  /*1050*/  LDS.128 R24, [0x40] ;  /* 0x00004000ff187984 */ /* 0x000e220000000c00 */
[----:B------:R-:W-:Y:S02]  /*1060*/  FADD.FTZ R20, R16, R21 ;  /* 0x0000001510147221 */ /* 0x000fe40000010000 */
[----:B------:R-:W-:-:S02]  /*1070*/  FADD.FTZ R21, R17, R22 ;  /* 0x0000001611157221 */ /* 0x000fc40000010000 */
[----:B------:R-:W1:Y:S01]  /*1080*/  LDS.128 R16, [0x50] ;  /* 0x00005000ff107984 */ /* 0x000e620000000c00 */
[----:B------:R-:W-:Y:S02]  /*1090*/  FADD.FTZ R20, R20, R23 ;  /* 0x0000001714147221 */ /* 0x000fe40000010000 */
[----:B0-----:R-:W-:Y:S02]  /*10a0*/  FADD.FTZ R21, R21, R24 ;  /* 0x0000001815157221 */ /* 0x001fe40000010000 */
[----:B------:R-:W-:Y:S02]  /*10b0*/  FADD.FTZ R24, R20, R25 ;  /* 0x0000001914187221 */ /* 0x000fe40000010000 */
[----:B------:R-:W-:Y:S02]  /*10c0*/  FADD.FTZ R25, R21, R26 ;  /* 0x0000001a15197221 */ /* 0x000fe40000010000 */
[----:B------:R-:W0:Y:S01]  /*10d0*/  LDS.128 R20, [0x60] ;  /* 0x00006000ff147984 */ /* 0x000e220000000c00 */
[----:B------:R-:W-:-:S02]  /*10e0*/  FADD.FTZ R24, R24, R27 ;  /* 0x0000001b18187221 */ /* 0x000fc40000010000 */
[----:B-1----:R-:W-:Y:S02]  /*10f0*/  FADD.FTZ R25, R25, R16 ;  /* 0x0000001019197221 */ /* 0x002fe40000010000 */
[----:B------:R-:W-:Y:S02]  /*1100*/  FADD.FTZ R16, R24, R17 ;  /* 0x0000001118107221 */ /* 0x000fe40000010000 */
[----:B------:R-:W-:Y:S02]  /*1110*/  FADD.FTZ R17, R25, R18 ;  /* 0x0000001219117221 */ /* 0x000fe40000010000 */
[----:B------:R-:W1:Y:S01]  /*1120*/  LDS.128 R24, [0x70] ;  /* 0x00007000ff187984 */ /* 0x000e620000000c00 */
[----:B------:R-:W-:Y:S02]  /*1130*/  FADD.FTZ R16, R16, R19 ;  /* 0x0000001310107221 */ /* 0x000fe40000010000 */
[----:B0-----:R-:W-:Y:S02]  /*1140*/  FADD.FTZ R17, R17, R20 ;  /* 0x0000001411117221 */ /* 0x001fe40000010000 */
[----:B------:R-:W-:-:S02]  /*1150*/  FADD.FTZ R20, R16, R21 ;  /* 0x0000001510147221 */ /* 0x000fc40000010000 */
[----:B------:R-:W-:Y:S02]  /*1160*/  FADD.FTZ R21, R17, R22 ;  /* 0x0000001611157221 */ /* 0x000fe40000010000 */
[----:B------:R-:W0:Y:S01]  /*1170*/  LDS.128 R16, [0x80] ;  /* 0x00008000ff107984 */ /* 0x000e220000000c00 */
[----:B------:R-:W-:Y:S02]  /*1180*/  FADD.FTZ R20, R20, R23 ;  /* 0x0000001714147221 */ /* 0x000fe40000010000 */
[----:B-1----:R-:W-:Y:S02]  /*1190*/  FADD.FTZ R21, R21, R24 ;  /* 0x0000001815157221 */ /* 0x002fe40000010000 */
[----:B------:R-:W-:Y:S02]  /*11a0*/  FADD.FTZ R24, R20, R25 ;  /* 0x0000001914187221 */ /* 0x000fe40000010000 */
[----:B------:R-:W-:Y:S02]  /*11b0*/  FADD.FTZ R25, R21, R26 ;  /* 0x0000001a15197221 */ /* 0x000fe40000010000 */
[----:B------:R-:W1:Y:S01]  /*11c0*/  LDS.128 R20, [0x90] ;  /* 0x00009000ff147984 */ /* 0x000e620000000c00 */
[----:B------:R-:W-:-:S02]  /*11d0*/  FADD.FTZ R24, R24, R27 ;  /* 0x0000001b18187221 */ /* 0x000fc40000010000 */
[----:B0-----:R-:W-:Y:S02]  /*11e0*/  FADD.FTZ R25, R25, R16 ;  /* 0x0000001019197221 */ /* 0x001fe40000010000 */
[----:B------:R-:W-:Y:S02]  /*11f0*/  FADD.FTZ R16, R24, R17 ;  /* 0x0000001118107221 */ /* 0x000fe40000010000 */
[----:B------:R-:W-:Y:S02]  /*1200*/  FADD.FTZ R17, R25, R18 ;  /* 0x0000001219117221 */ /* 0x000fe40000010000 */
[----:B------:R-:W0:Y:S01]  /*1210*/  LDS.128 R24, [0xa0] ;  /* 0x0000a000ff187984 */ /* 0x000e220000000c00 */
[----:B------:R-:W-:Y:S02]  /*1220*/  FADD.FTZ R16, R16, R19 ;  /* 0x0000001310107221 */ /* 0x000fe40000010000 */
[----:B-1----:R-:W-:Y:S02]  /*1230*/  FADD.FTZ R17, R17, R20 ;  /* 0x0000001411117221 */ /* 0x002fe40000010000 */
[----:B------:R-:W-:-:S02]  /*1240*/  FADD.FTZ R16, R16, R21 ;  /* 0x0000001510107221 */ /* 0x000fc40000010000 */
[----:B------:R-:W-:Y:S02]  /*1250*/  FADD.FTZ R17, R17, R22 ;  /* 0x0000001611117221 */ /* 0x000fe40000010000 */
[----:B------:R-:W-:Y:S02]  /*1260*/  FADD.FTZ R16, R16, R23 ;  /* 0x0000001710107221 */ /* 0x000fe40000010000 */
[----:B0-----:R-:W-:Y:S02]  /*1270*/  FADD.FTZ R17, R17, R24 ;  /* 0x0000001811117221 */ /* 0x001fe40000010000 */
[----:B------:R-:W-:Y:S02]  /*1280*/  FADD.FTZ R16, R16, R25 ;  /* 0x0000001910107221 */ /* 0x000fe40000010000 */
[----:B------:R-:W-:Y:S02]  /*1290*/  FADD.FTZ R17, R17, R26 ;  /* 0x0000001a11117221 */ /* 0x000fe40000010000 */
[----:B------:R-:W-:-:S02]  /*12a0*/  FADD.FTZ R16, R16, R27 ;  /* 0x0000001b10107221 */ /* 0x000fc40000010000 */
[----:B------:R-:W-:Y:S02]  /*12b0*/  FADD.FTZ R28, R17, R28 ;  /* 0x0000001c111c7221 */ /* 0x000fe40000010000 */
[----:B------:R-:W-:Y:S02]  /*12c0*/  FADD.FTZ R29, R16, R29 ;  /* 0x0000001d101d7221 */ /* 0x000fe40000010000 */
.L_x_1351:
[----:B------:R-:W-:Y:S05]  /*12d0*/  BSYNC B0 ;  /* 0x0000000000007941 */ /* 0x000fea0003800000 */
.L_x_1350:
[----:B------:R-:W-:Y:S06]  /*12e0*/  BAR.SYNC.DEFER_BLOCKING 0x0 ;  /* 0x0000000000007b1d */ /* 0x000fec0000010000 */
[----:B------:R-:W-:Y:S01]  /*12f0*/  BSSY B0, `(.L_x_1352) ;  /* 0x000009d000007945 */ /* 0x000fe20003800000 */
[----:B------:R-:W-:Y:S05]  /*1300*/  @P0 BRA `(.L_x_1353) ;  /* 0x000009b000000947 */ /* 0x000fea0003800000 */
[----:B------:R-:W1:Y:S04]  /*1310*/  LDS.128 R16, [R0+0x210] ;  /* 0x0002100000107984 */ /* 0x000e680000000c00 */
[----:B------:R-:W2:Y:S04]  /*1320*/  LDS.128 R20, [R0+0x350] ;  /* 0x0003500000147984 */ /* 0x000ea80000000c00 */
[----:B------:R-:W3:Y:S01]  /*1330*/  LDS.128 R24, [R0+0x490] ;  /* 0x0004900000187984 */ /* 0x000ee20000000c00 */
[----:B-1----:R-:W-:-:S02]  /*1340*/  FADD.FTZ R16, R12, R16 ;  /* 0x000000100c107221 */ /* 0x002fc40000010000 */
[----:B0-----:R-:W-:Y:S02]  /*1350*/  FADD.FTZ R12, R13, R17 ;  /* 0x000000110d0c7221 */ /* 0x001fe40000010000 */
[----:B------:R-:W-:Y:S02]  /*1360*/  FADD.FTZ R13, R14, R18 ;  /* 0x000000120e0d7221 */ /* 0x000fe40000010000 */
[----:B------:R-:W-:Y:S02]  /*1370*/  FADD.FTZ R14, R15, R19 ;  /* 0x000000130f0e7221 */ /* 0x000fe40000010000 */
[----:B--2---:R-:W-:Y:S02]  /*1380*/  FADD.FTZ R15, R16, R20 ;  /* 0x00000014100f7221 */ /* 0x004fe40000010000 */
[----:B------:R-:W-:Y:S01]  /*1390*/  FADD.FTZ R12, R12, R21 ;  /* 0x000000150c0c7221 */ /* 0x000fe20000010000 */
[----:B------:R-:W0:Y:S01]  /*13a0*/  LDS.128 R16, [R0+0x5d0] ;  /* 0x0005d00000107984 */ /* 0x000e220000000c00 */
[----:B------:R-:W-:-:S02]  /*13b0*/  FADD.FTZ R13, R13, R22 ;  /* 0x000000160d0d7221 */ /* 0x000fc40000010000 */
[----:B------:R-:W-:Y:S02]  /*13c0*/  FADD.FTZ R20, R14, R23 ;  /* 0x000000170e147221 */ /* 0x000fe40000010000 */
[----:B---3--:R-:W-:Y:S02]  /*13d0*/  FADD.FTZ R21, R15, R24 ;  /* 0x000000180f157221 */ /* 0x008fe40000010000 */
[----:B------:R-:W-:Y:S02]  /*13e0*/  FADD.FTZ R22, R12, R25 ;  /* 0x000000190c167221 */ /* 0x000fe40000010000 */
[----:B------:R-:W-:Y:S02]  /*13f0*/  FADD.FTZ R23, R13, R26 ;  /* 0x0000001a0d177221 */ /* 0x000fe40000010000 */
[----:B------:R-:W1:Y:S01]  /*1400*/  LDS.128 R12, [R0+0x710] ;  /* 0x00071000000c7984 */ /* 0x000e620000000c00 */
[----:B------:R-:W-:Y:S02]  /*1410*/  FADD.FTZ R20, R20, R27 ;  /* 0x0000001b14147221 */ /* 0x000fe40000010000 */
[----:B0-----:R-:W-:-:S02]  /*1420*/  FADD.FTZ R21, R21, R16 ;  /* 0x0000001015157221 */ /* 0x001fc40000010000 */
[----:B------:R-:W-:Y:S02]  /*1430*/  FADD.FTZ R16, R22, R17 ;  /* 0x0000001116107221 */ /* 0x000fe40000010000 */
[----:B------:R-:W-:Y:S02]  /*1440*/  FADD.FTZ R17, R23, R18 ;  /* 0x0000001217117221 */ /* 0x000fe40000010000 */
[----:B------:R-:W-:Y:S02]  /*1450*/  FADD.FTZ R24, R20, R19 ;  /* 0x0000001314187221 */ /* 0x000fe40000010000 */
[----:B-1----:R-:W-:Y:S02]  /*1460*/  FADD.FTZ R25, R21, R12 ;  /* 0x0000000c15197221 */ /* 0x002fe40000010000 */
[----:B------:R-:W0:Y:S01]  /*1470*/  LDS.128 R20, [R0+0x850] ;  /* 0x0008500000147984 */ /* 0x000e220000000c00 */
[----:B------:R-:W-:Y:S02]  /*1480*/  FADD.FTZ R12, R16, R13 ;  /* 0x0000000d100c7221 */ /* 0x000fe40000010000 */
[----:B------:R-:W-:-:S02]  /*1490*/  FADD.FTZ R13, R17, R14 ;  /* 0x0000000e110d7221 */ /* 0x000fc40000010000 */
[----:B------:R-:W1:Y:S01]  /*14a0*/  LDS.128 R16, [R0+0x990] ;  /* 0x0009900000107984 */ /* 0x000e620000000c00 */
[----:B------:R-:W-:Y:S02]  /*14b0*/  FADD.FTZ R24, R24, R15 ;  /* 0x0000000f18187221 */ /* 0x000fe40000010000 */
        /* <DEDUP_REMOVED lines=8> */
[----:B------:R-:W1:Y:S01]  /*1540*/  LDS.128 R12, [R0+0xc10] ;  /* 0x000c1000000c7984 */ /* 0x000e620000000c00 */
[----:B------:R-:W-:Y:S02]  /*1550*/  FADD.FTZ R24, R24, R19 ;  /* 0x0000001318187221 */ /* 0x000fe40000010000 */
[----:B0-----:R-:W-:Y:S02]  /*1560*/  FADD.FTZ R25, R25, R20 ;  /* 0x0000001419197221 */ /* 0x001fe40000010000 */
[----:B------:R-:W-:Y:S02]  /*1570*/  FADD.FTZ R16, R16, R21 ;  /* 0x0000001510107221 */ /* 0x000fe40000010000 */
[----:B------:R-:W-:-:S02]  /*1580*/  FADD.FTZ R17, R17, R22 ;  /* 0x0000001611117221 */ /* 0x000fc40000010000 */
[----:B------:R-:W-:Y:S02]  /*1590*/  FADD.FTZ R24, R24, R23 ;  /* 0x0000001718187221 */ /* 0x000fe40000010000 */
[----:B------:R-:W0:Y:S01]  /*15a0*/  LDS.128 R20, [R0+0xd50] ;  /* 0x000d500000147984 */ /* 0x000e220000000c00 */
[----:B-1----:R-:W-:Y:S02]  /*15b0*/  FADD.FTZ R25, R25, R12 ;  /* 0x0000000c19197221 */ /* 0x002fe40000010000 */
[----:B------:R-:W-:Y:S02]  /*15c0*/  FADD.FTZ R12, R16, R13 ;  /* 0x0000000d100c7221 */ /* 0x000fe40000010000 */
[----:B------:R-:W-:Y:S02]  /*15d0*/  FADD.FTZ R13, R17, R14 ;  /* 0x0000000e110d7221 */ /* 0x000fe40000010000 */
[----:B------:R-:W1:Y:S01]  /*15e0*/  LDS.128 R16, [R0+0xe90] ;  /* 0x000e900000107984 */ /* 0x000e620000000c00 */
        /* <DEDUP_REMOVED lines=9> */
[----:B------:R-:W1:Y:S01]  /*1680*/  LDS.128 R12, [R0+0x1110] ;  /* 0x00111000000c7984 */ /* 0x000e620000000c00 */
[----:B------:R-:W-:Y:S02]  /*1690*/  FADD.FTZ R24, R24, R19 ;  /* 0x0000001318187221 */ /* 0x000fe40000010000 */
[----:B0-----:R-:W-:Y:S02]  /*16a0*/  FADD.FTZ R25, R25, R20 ;  /* 0x0000001419197221 */ /* 0x001fe40000010000 */
[----:B------:R-:W-:Y:S02]  /*16b0*/  FADD.FTZ R16, R16, R21 ;  /* 0x0000001510107221 */ /* 0x000fe40000010000 */
[----:B------:R-:W-:Y:S02]  /*16c0*/  FADD.FTZ R17, R17, R22 ;  /* 0x0000001611117221 */ /* 0x000fe40000010000 */
[----:B------:R-:W-:-:S02]  /*16d0*/  FADD.FTZ R24, R24, R23 ;  /* 0x0000001718187221 */ /* 0x000fc40000010000 */
[----:B------:R-:W0:Y:S01]  /*16e0*/  LDS.128 R20, [R0+0x1250] ;  /* 0x0012500000147984 */ /* 0x000e220000000c00 */
[----:B-1----:R-:W-:Y:S02]  /*16f0*/  FADD.FTZ R25, R25, R12 ;  /* 0x0000000c19197221 */ /* 0x002fe40000010000 */
        /* <DEDUP_REMOVED lines=81> */
[----:B------:R-:W1:Y:S01]  /*1c10*/  LDS.128 R16, [R0+0x2790] ;  /* 0x0027900000107984 */ /* 0x000e620000000c00 */
        /* <DEDUP_REMOVED lines=10> */
.L_x_1353:
[----:B------:R-:W-:Y:S05]  /*1cc0*/  BSYNC B0 ;  /* 0x0000000000007941 */ /* 0x000fea0003800000 */
.L_x_1352:
[----:B------:R-:W-:Y:S01]  /*1cd0*/  BSSY B0, `(.L_x_1354) ;  /* 0x0000013000007945 */ /* 0x000fe20003800000 */
[----:B------:R-:W-:Y:S01]  /*1ce0*/  HFMA2.MMA R24, -RZ, RZ, 0, 2.384185791015625e-07 ;  /* 0x00000004ff187435 */ /* 0x000fe200000001ff */
[----:B------:R-:W-:Y:S05]  /*1cf0*/  @P0 BRA `(.L_x_1355) ;  /* 0x0000010000000947 */ /* 0x000fea0003800000 */
[----:B------:R-:W-:Y:S01]  /*1d00*/  IMAD R17, R40, 0x14, R30 ;  /* 0x0000001428117824 */ /* 0x000fe200078e021e */
[----:B------:R-:W-:Y:S02]  /*1d10*/  MOV R19, UR11 ;  /* 0x0000000b00137c02 */ /* 0x000fe40008000f00 */
[----:B------:R-:W-:Y:S01]  /*1d20*/  MOV R21, c[0x0][0x1d8] ;  /* 0x0000760000157a02 */ /* 0x000fe20000000f00 */
[----:B------:R-:W-:Y:S01]  /*1d30*/  IMAD.WIDE R16, R17, R24, c[0x0][0x1b8] ;  /* 0x00006e0011107625 */ /* 0x000fe200078e0218 */
[----:B------:R-:W-:-:S02]  /*1d40*/  MOV R23, UR10 ;  /* 0x0000000a00177c02 */ /* 0x000fc40008000f00 */
[----:B------:R-:W-:Y:S02]  /*1d50*/  MOV R0, c[0x0][0x1dc] ;  /* 0x0000770000007a02 */ /* 0x000fe40000000f00 */
[-C--:B------:R-:W-:Y:S01]  /*1d60*/  LEA R18, P0, R19, R16.reuse, 0x2 ;  /* 0x0000001013127211 */ /* 0x080fe200078010ff */
[----:B------:R1:W-:Y:S01]  /*1d70*/  RED.E.ADD.F32.FTZ.RN.STRONG.GPU [R16.64], R12 ;  /* 0x0000000c1000798e */ /* 0x0003e2000c10e78e */
[-C--:B------:R-:W-:Y:S02]  /*1d80*/  LEA R20, P4, R21, R16.reuse, 0x2 ;  /* 0x0000001015147211 */ /* 0x080fe400078810ff */
[----:B------:R-:W-:Y:S02]  /*1d90*/  LEA R22, P5, R23, R16, 0x2 ;  /* 0x0000001017167211 */ /* 0x000fe400078a10ff */
[----:B------:R-:W-:Y:S02]  /*1da0*/  IADD3.X R19, R17, UR9, RZ, P0, !PT ;  /* 0x0000000911137c10 */ /* 0x000fe400087fe4ff */
[----:B------:R-:W-:-:S02]  /*1db0*/  LEA.HI.X R21, R21, R17, R0, 0x2, P4 ;  /* 0x0000001115157211 */ /* 0x000fc400020f1400 */
[----:B------:R-:W-:Y:S01]  /*1dc0*/  IADD3.X R23, R17, UR8, RZ, P5, !PT ;  /* 0x0000000811177c10 */ /* 0x000fe2000affe4ff */
[----:B------:R1:W-:Y:S04]  /*1dd0*/  RED.E.ADD.F32.FTZ.RN.STRONG.GPU [R18.64], R13 ;  /* 0x0000000d1200798e */ /* 0x0003e8000c10e78e */
[----:B------:R1:W-:Y:S04]  /*1de0*/  RED.E.ADD.F32.FTZ.RN.STRONG.GPU [R20.64], R14 ;  /* 0x0000000e1400798e */ /* 0x0003e8000c10e78e */
[----:B------:R1:W-:Y:S02]  /*1df0*/  RED.E.ADD.F32.FTZ.RN.STRONG.GPU [R22.64], R15 ;  /* 0x0000000f1600798e */ /* 0x0003e4000c10e78e */
.L_x_1355:
[----:B------:R-:W-:Y:S05]  /*1e00*/  BSYNC B0 ;  /* 0x0000000000007941 */ /* 0x000fea0003800000 */
.L_x_1354:
        /* <DEDUP_REMOVED lines=30> */
.L_x_1358:
[----:B------:R-:W2:Y:S01]  /*1ff0*/  LDG.E.STRONG.GPU R16, [R12.64] ;  /* 0x0000000e0c107981 */ /* 0x000ea2000c1ef900 */
[----:B------:R-:W-:Y:S01]  /*2000*/  YIELD ;  /* 0x0000000000007946 */ /* 0x000fe20003800000 */
[----:B--2---:R-:W-:Y:S01]  /*2010*/  ISETP.NE.AND P0, PT, R16, R19, PT ;  /* 0x000000131000720c */ /* 0x004fe20003f05270 */
[----:B------:R-:W-:-:S12]  /*2020*/  CCTL.IVALL ;  /* 0x00000000ff00798f */ /* 0x000fd80002000000 */
[----:B------:R-:W-:Y:S05]  /*2030*/  @P0 BRA `(.L_x_1358) ;  /* 0xffffffb000000947 */ /* 0x000fea000383ffff */
.L_x_1357:
        /* <DEDUP_REMOVED lines=20> */
.L_x_1362:
        /* <DEDUP_REMOVED lines=116> */
.L_x_1361:
        /* <DEDUP_REMOVED lines=25> */
[----:B--2---:R-:W-:Y:S01]  /*2a50*/  @!P0 FADD.FTZ R28, R28, R20 ;  /* 0x000000141c1c8221 */ /* 0x004fe20000010000 */
[C---:B------:R-:W-:Y:S01]  /*2a60*/  IADD3 R20, R24.reuse, 0x3, RZ ;  /* 0x0000000318147810 */ /* 0x040fe20007ffe0ff */
        /* <DEDUP_REMOVED lines=35> */
.L_x_1363:
[----:B------:R-:W-:-:S13]  /*2ca0*/  ISETP.NE.OR P0, PT, RZ, UR4, P0 ;  /* 0x00000004ff007c0c */ /* 0x000fda0008705670 */
[----:B------:R-:W-:Y:S05]  /*2cb0*/  @!P0 BRA `(.L_x_1359) ;  /* 0x000001f000008947 */ /* 0x000fea0003800000 */
.L_x_1360:
        /* <DEDUP_REMOVED lines=31> */
.L_x_1359:
        /* <DEDUP_REMOVED lines=12> */
.L_x_1365:
[----:B------:R-:W-:Y:S05]  /*2f70*/  BSYNC B0 ;  /* 0x0000000000007941 */ /* 0x000fea0003800000 */
.L_x_1364:
        /* <DEDUP_REMOVED lines=16> */
.L_x_1356:
[----:B------:R-:W-:Y:S04]  /*3080*/  @!P3 STS.64 [0xc0], R28 ;  /* 0x0000c01cff00b388 */ /* 0x000fe80000000a00 */
[----:B------:R-:W-:Y:S01]  /*3090*/  BAR.SYNC.DEFER_BLOCKING 0x0 ;  /* 0x0000000000007b1d */ /* 0x000fe20000010000 */
[----:B------:R-:W-:-:S04]  /*30a0*/  ISETP.GE.U32.AND P0, PT, R42, c[0x0][0x1e0], PT ;  /* 0x000078002a007a0c */ /* 0x000fc80003f06070 */
[----:B------:R-:W-:-:S04]  /*30b0*/  ISETP.GE.AND.EX P0, PT, R43, c[0x0][0x1e4], PT, P0 ;  /* 0x000079002b007a0c */ /* 0x000fc80003f06300 */
[----:B------:R-:W-:Y:S01]  /*30c0*/  ISETP.GT.U32.OR P0, PT, R30, 0x27f, P0 ;  /* 0x0000027f1e00780c */ /* 0x000fe20000704470 */
[----:B01----:R-:W0:Y:S02]  /*30d0*/  LDS.64 R16, [0xc0] ;  /* 0x0000c000ff107984 */ /* 0x003e240000000a00 */
        /* <DEDUP_REMOVED lines=21> */
.L_x_1366:
[----:B------:R-:W-:Y:S01]  /*3230*/  BSSY B0, `(.L_x_1367) ;  /* 0x0000011000007945 */ /* 0x000fe20003800000 */
[----:B------:R-:W-:Y:S05]  /*3240*/  @!P1 BRA `(.L_x_1368) ;  /* 0x000000f000009947 */ /* 0x000fea0003800000 */
[----:B------:R-:W-:Y:S01]  /*3250*/  MOV R12, R32 ;  /* 0x00000020000c7202 */ /* 0x000fe20000000f00 */
[----:B------:R-:W-:Y:S01]  /*3260*/  IMAD R14, R45, c[0x0][0x1d8], RZ ;  /* 0x000076002d0e7a24 */ /* 0x000fe200078e02ff */
[----:B------:R-:W-:Y:S01]  /*3270*/  MOV R13, R3 ;  /* 0x00000003000d7202 */ /* 0x000fe20000000f00 */
[----:B------:R-:W-:Y:S02]  /*3280*/  FFMA.FTZ R35, R35, R0, R17 ;  /* 0x0000000023237223 */ /* 0x000fe40000010011 */
[C---:B------:R-:W-:Y:S02]  /*3290*/  IMAD R15, R31.reuse, c[0x0][0x1dc], R14 ;  /* 0x000077001f0f7a24 */ /* 0x040fe400078e020e */
[----:B------:R-:W-:-:S04]  /*32a0*/  IMAD.WIDE.U32 R12, R31, c[0x0][0x1d8], R12 ;  /* 0x000076001f0c7a25 */ /* 0x000fc800078e000c */
[----:B------:R-:W-:Y:S01]  /*32b0*/  FFMA.FTZ R34, R34, R0, R17 ;  /* 0x0000000022227223 */ /* 0x000fe20000010011 */
[----:B------:R-:W-:Y:S01]  /*32c0*/  IADD3 R13, R13, R15, RZ ;  /* 0x0000000f0d0d7210 */ /* 0x000fe20007ffe0ff */
[----:B------:R-:W-:Y:S01]  /*32d0*/  FFMA.FTZ R14, R8, R4, -R35 ;  /* 0x00000004080e7223 */ /* 0x000fe20000010823 */
[----:B------:R-:W-:Y:S01]  /*32e0*/  LEA R4, P3, R12, c[0x0][0x160], 0x2 ;  /* 0x000058000c047a11 */ /* 0x000fe200078610ff */
[----:B------:R-:W-:Y:S02]  /*32f0*/  FFMA.FTZ R15, R9, R5, -R34 ;  /* 0x00000005090f7223 */ /* 0x000fe40000010822 */
[----:B------:R-:W-:Y:S01]  /*3300*/  FMUL.FTZ R14, R14, UR12 ;  /* 0x0000000c0e0e7c20 */ /* 0x000fe20008410000 */
[----:B------:R-:W-:Y:S01]  /*3310*/  LEA.HI.X R5, R12, c[0x0][0x164], R13, 0x2, P3 ;  /* 0x000059000c057a11 */ /* 0x000fe200018f140d */
[----:B------:R-:W-:-:S05]  /*3320*/  FMUL.FTZ R15, R15, UR12 ;  /* 0x0000000c0f0f7c20 */ /* 0x000fca0008410000 */
[----:B------:R0:W-:Y:S03]  /*3330*/  STG.E.64 [R4.64], R14 ;  /* 0x0000000e04007986 */ /* 0x0001e6000c101b0e */
.L_x_1368:
[----:B------:R-:W-:Y:S05]  /*3340*/  BSYNC B0 ;  /* 0x0000000000007941 */ /* 0x000fea0003800000 */
.L_x_1367:
[----:B------:R-:W-:Y:S05]  /*3350*/  @!P2 BRA `(.L_x_1369) ;  /* 0x000001200000a947 */ /* 0x000fea0003800000 */
[----:B------:R-:W-:Y:S02]  /*3360*/  FFMA.FTZ R10, R37, R8, R10 ;  /* 0x00000008250a7223 */ /* 0x000fe4000001000a */
[----:B------:R-:W-:Y:S02]  /*3370*/  FFMA.FTZ R11, R36, R9, R11 ;  /* 0x00000009240b7223 */ /* 0x000fe4000001000b */
[----:B0-----:R-:W-:Y:S02]  /*3380*/  FMUL.FTZ R4, R10, -1.4426950216293334961 ;  /* 0xbfb8aa3b0a047820 */ /* 0x001fe40000410000 */
        /* <DEDUP_REMOVED lines=15> */
.L_x_1369:
[----:B------:R-:W-:Y:S01]  /*3480*/  BSSY B0, `(.L_x_1370) ;  /* 0x0000010000007945 */ /* 0x000fe20003800000 */
[----:B------:R-:W-:Y:S05]  /*3490*/  @P0 BRA `(.L_x_1371) ;  /* 0x000000e000000947 */ /* 0x000fea0003800000 */
[----:B------:R-:W-:Y:S01]  /*34a0*/  MOV R2, R32 ;  /* 0x0000002000027202 */ /* 0x000fe20000000f00 */
[----:B------:R-:W-:Y:S02]  /*34b0*/  IMAD R43, R43, c[0x0][0x1d8], RZ ;  /* 0x000076002b2b7a24 */ /* 0x000fe400078e02ff */
[----:B------:R-:W-:Y:S02]  /*34c0*/  FFMA.FTZ R37, R37, R0, R17 ;  /* 0x0000000025257223 */ /* 0x000fe40000010011 */
[----:B------:R-:W-:-:S04]  /*34d0*/  IMAD.WIDE.U32 R2, R42, c[0x0][0x1d8], R2 ;  /* 0x000076002a027a25 */ /* 0x000fc800078e0002 */
[----:B------:R-:W-:Y:S01]  /*34e0*/  IMAD R43, R42, c[0x0][0x1dc], R43 ;  /* 0x000077002a2b7a24 */ /* 0x000fe200078e022b */
[----:B0-----:R-:W-:Y:S01]  /*34f0*/  LEA R4, P0, R2, c[0x0][0x160], 0x2 ;  /* 0x0000580002047a11 */ /* 0x001fe200078010ff */
[----:B------:R-:W-:Y:S02]  /*3500*/  FFMA.FTZ R0, R36, R0, R17 ;  /* 0x0000000024007223 */ /* 0x000fe40000010011 */
[----:B------:R-:W-:Y:S01]  /*3510*/  FFMA.FTZ R37, R8, R6, -R37 ;  /* 0x0000000608257223 */ /* 0x000fe20000010825 */
[----:B------:R-:W-:Y:S01]  /*3520*/  IADD3 R43, R3, R43, RZ ;  /* 0x0000002b032b7210 */ /* 0x000fe20007ffe0ff */
[----:B------:R-:W-:Y:S02]  /*3530*/  FFMA.FTZ R0, R9, R7, -R0 ;  /* 0x0000000709007223 */ /* 0x000fe40000010800 */
[----:B------:R-:W-:Y:S01]  /*3540*/  FMUL.FTZ R6, R37, UR12 ;  /* 0x0000000c25067c20 */ /* 0x000fe20008410000 */
[----:B------:R-:W-:Y:S01]  /*3550*/  LEA.HI.X R5, R2, c[0x0][0x164], R43, 0x2, P0 ;  /* 0x0000590002057a11 */ /* 0x000fe200000f142b */
[----:B------:R-:W-:-:S05]  /*3560*/  FMUL.FTZ R7, R0, UR12 ;  /* 0x0000000c00077c20 */ /* 0x000fca0008410000 */
[----:B------:R0:W-:Y:S02]  /*3570*/  STG.E.64 [R4.64], R6 ;  /* 0x0000000604007986 */ /* 0x0001e4000c101b0e */
.L_x_1371:
[----:B------:R-:W-:Y:S05]  /*3580*/  BSYNC B0 ;  /* 0x0000000000007941 */ /* 0x000fea0003800000 */
.L_x_1370:
[----:B------:R-:W-:Y:S01]  /*3590*/  ULDC UR4, c[0x0][0x10] ;  /* 0x0000040000047ab9 */ /* 0x000fe20000000800 */
[----:B------:R-:W-:Y:S01]  /*35a0*/  IADD3 R38, R38, 0x1, RZ ;  /* 0x0000000126267810 */ /* 0x000fe20007ffe0ff */
[----:B------:R-:W-:-:S04]  /*35b0*/  UIADD3 UR7, UR7, UR4, URZ ;  /* 0x0000000407077290 */ /* 0x000fc8000fffe03f */
[----:B------:R-:W-:-:S06]  /*35c0*/  UISETP.GE.AND UP0, UPT, UR7, UR6, UPT ;  /* 0x000000060700728c */ /* 0x000fcc000bf06270 */
[----:B------:R-:W-:-:S13]  /*35d0*/  PLOP3.LUT P0, PT, PT, PT, UP0, 0x80, 0x0 ;  /* 0x000000000000781c */ /* 0x000fda0003f0f008 */
[----:B------:R-:W-:Y:S01]  /*35e0*/  @P0 CALL.REL.NOINC `(.L_x_1345) ;  /* 0x0000001000000944 */ /* 0x000fe20003c00000 */
[----:B------:R-:W-:Y:S05]  /*35f0*/  BRA `(.L_x_1372) ;  /* 0xffffcc9000007947 */ /* 0x000fea000383ffff */
.L_x_1345:
        /* <DEDUP_REMOVED lines=18> */
.L_x_1374:
[----:B------:R-:W-:Y:S05]  /*3720*/  BSYNC B0 ;  /* 0x0000000000007941 */ /* 0x000fea0003800000 */
.L_x_1373:
        /* <DEDUP_REMOVED lines=11> */
.L_x_1376:
[----:B------:R-:W2:Y:S01]  /*37e0*/  LDG.E.STRONG.GPU R5, [R2.64] ;  /* 0x0000000e02057981 */ /* 0x000ea2000c1ef900 */
[----:B------:R-:W-:Y:S01]  /*37f0*/  YIELD ;  /* 0x0000000000007946 */ /* 0x000fe20003800000 */
[----:B--2---:R-:W-:Y:S01]  /*3800*/  ISETP.NE.AND P0, PT, R5, R4, PT ;  /* 0x000000040500720c */ /* 0x004fe20003f05270 */
[----:B------:R-:W-:-:S12]  /*3810*/  CCTL.IVALL ;  /* 0x00000000ff00798f */ /* 0x000fd80002000000 */
[----:B------:R-:W-:Y:S05]  /*3820*/  @P0 BRA `(.L_x_1376) ;  /* 0xffffffb000000947 */ /* 0x000fea000383ffff */
.L_x_1375:
        /* <DEDUP_REMOVED lines=25> */
.L_x_1377:
        /* <DEDUP_REMOVED lines=23> */
.L_x_1378:
        /* <DEDUP_REMOVED lines=13> */
.L_x_3284:


//--------------------- .text._Z35group_norm_nhwc_bwd_one_pass_kernelI11Fp32IOFp32WLi128ELi40ELi640EEv26Group_norm_nhwc_bwd_params --------------------------
	.section	.text._Z35group_norm_nhwc_bwd_one_pass_kernelI11Fp32IOFp32WLi128ELi40ELi640EEv26Group_norm_nhwc_bwd_params,"ax",@progbits
	.sectioninfo	@"SHI_REGISTERS=59"
	.align	128
        .global         _Z35group_norm_nhwc_bwd_one_pass_kernelI11Fp32IOFp32WLi128ELi40ELi640EEv26Group_norm_nhwc_bwd_params
        .type           _Z35group_norm_nhwc_bwd_one_pass_kernelI11Fp32IOFp32WLi128ELi40ELi640EEv26Group_norm_nhwc_bwd_params,@function
        .size           _Z35group_norm_nhwc_bwd_one_pass_kernelI11Fp32IOFp32WLi128ELi40ELi640EEv26Group_norm_nhwc_bwd_params,(.L_x_3285 - _Z35group_norm_nhwc_bwd_one_pass_kernelI11Fp32IOFp32WLi128ELi40ELi640EEv26Group_norm_nhwc_bwd_params)
        .other          _Z35group_norm_nhwc_bwd_one_pass_kernelI11Fp32IOFp32WLi128ELi40ELi640EEv26Group_norm_nhwc_bwd_params,@"STO_CUDA_ENTRY STV_DEFAULT"
_Z35group_norm_nhwc_bwd_one_pass_kernelI11Fp32IOFp32WLi128ELi40ELi640EEv26Group_norm_nhwc_bwd_params:
.text._Z35group_norm_nhwc_bwd_one_pass_kernelI11Fp32IOFp32WLi128ELi40ELi640EEv26Group_norm_nhwc_bwd_params:
        /* <DEDUP_REMOVED lines=15> */
[----:B------:R-:W1:Y:S01]  /*00f0*/  S2R R41, SR_LANEID ;  /* 0x0000000000297919 */ /* 0x000e620000000000 */
[----:B------:R-:W-:Y:S01]  /*0100*/  UIMAD.WIDE.U32 UR4, UR8, UR12, URZ ;  /* 0x0000000c080472a5 */ /* 0x000fe2000f8e003f */
[----:B------:R-:W-:Y:S01]  /*0110*/  SHF.R.U32.HI R2, RZ, 0x4, R3 ;  /* 0x00000004ff027819 */ /* 0x000fe20000011603 */
[----:B------:R-:W-:Y:S01]  /*0120*/  UIMAD UR8, UR8, UR13, URZ ;  /* 0x0000000d080872a4 */ /* 0x000fe2000f8e023f */
[----:B------:R-:W-:Y:S01]  /*0130*/  LEA.HI R0, R0, R49, RZ, 0x5 ;  /* 0x0000003100007211 */ /* 0x000fe200078f28ff */
[----:B------:R-:W-:Y:S01]  /*0140*/  ULEA.HI UR11, UP0, UR13, UR12, URZ, 0x1 ;  /* 0x0000000c0d0b7291 */ /* 0x000fe2000f81083f */
[----:B------:R-:W-:Y:S01]  /*0150*/  HFMA2.MMA R43, -RZ, RZ, 0, 0 ;  /* 0x00000000ff2b7435 */ /* 0x000fe200000001ff */
[----:B------:R-:W-:Y:S01]  /*0160*/  UIADD3 UR8, UR5, UR8, URZ ;  /* 0x0000000805087290 */ /* 0x000fe2000fffe03f */
[----:B------:R-:W-:Y:S01]  /*0170*/  IMAD R48, R2, -0x14, R49 ;  /* 0xffffffec02307824 */ /* 0x000fe200078e0231 */
[----:B------:R-:W-:Y:S01]  /*0180*/  UIADD3.X UR9, URZ, UR13, URZ, UP0, !UPT ;  /* 0x0000000d3f097290 */ /* 0x000fe200087fe43f */
[----:B------:R-:W-:Y:S01]  /*0190*/  SHF.R.S32.HI R0, RZ, 0x5, R0 ;  /* 0x00000005ff007819 */ /* 0x000fe20000011400 */
[----:B------:R-:W-:-:S02]  /*01a0*/  ULEA.HI UR10, UP0, UR8, UR4, URZ, 0x1 ;  /* 0x00000004080a7291 */ /* 0x000fc4000f81083f */
[----:B------:R-:W-:Y:S01]  /*01b0*/  USHF.R.S64 UR11, UR11, 0x1, UR9 ;  /* 0x000000010b0b7899 */ /* 0x000fe20008001009 */
[----:B------:R-:W-:Y:S01]  /*01c0*/  SHF.L.U32 R48, R48, 0x1, RZ ;  /* 0x0000000130307819 */ /* 0x000fe200000006ff */
[----:B------:R-:W-:Y:S02]  /*01d0*/  UIADD3.X UR8, URZ, UR8, URZ, UP0, !UPT ;  /* 0x000000083f087290 */ /* 0x000fe400087fe43f */
[----:B------:R-:W-:Y:S01]  /*01e0*/  USHF.R.S32.HI UR9, URZ, 0x1, UR9 ;  /* 0x000000013f097899 */ /* 0x000fe20008011409 */
[----:B0-----:R-:W-:Y:S01]  /*01f0*/  IMAD R47, R42, c[0x0][0x1fc], R2 ;  /* 0x00007f002a2f7a24 */ /* 0x001fe200078e0202 */
[----:B------:R-:W-:Y:S02]  /*0200*/  USHF.R.S64 UR10, UR10, 0x1, UR8 ;  /* 0x000000010a0a7899 */ /* 0x000fe40008001008 */
[----:B------:R-:W-:Y:S02]  /*0210*/  USHF.R.S32.HI UR8, URZ, 0x1, UR8 ;  /* 0x000000013f087899 */ /* 0x000fe40008011408 */
[C---:B------:R-:W-:Y:S01]  /*0220*/  ISETP.GE.U32.AND P1, PT, R47.reuse, c[0x0][0x1e0], PT ;  /* 0x000078002f007a0c */ /* 0x040fe20003f26070 */
[----:B------:R-:W-:Y:S01]  /*0230*/  USHF.L.U64.HI UR9, UR11, 0x2, UR9 ;  /* 0x000000020b097899 */ /* 0x000fe20008010209 */
[----:B------:R-:W-:Y:S01]  /*0240*/  SHF.R.S32.HI R40, RZ, 0x1f, R47 ;  /* 0x0000001fff287819 */ /* 0x000fe2000001142f */
[----:B------:R-:W-:Y:S01]  /*0250*/  USHF.L.U64.HI UR8, UR10, 0x2, UR8 ;  /* 0x000000020a087899 */ /* 0x000fe20008010208 */
[----:B------:R-:W-:Y:S01]  /*0260*/  IADD3 R46, R47, 0x20, RZ ;  /* 0x000000202f2e7810 */ /* 0x000fe20007ffe0ff */
[----:B------:R-:W-:Y:S01]  /*0270*/  ULDC.U8 UR16, c[0x0][0x1f4] ;  /* 0x00007d0000107ab9 */ /* 0x000fe20000000000 */
[----:B------:R-:W-:-:S02]  /*0280*/  ISETP.GE.AND.EX P1, PT, R40, c[0x0][0x1e4], PT, P1 ;  /* 0x0000790028007a0c */ /* 0x000fc40003f26310 */
[----:B------:R-:W-:Y:S02]  /*0290*/  IADD3 R45, R47, 0x40, RZ ;  /* 0x000000402f2d7810 */ /* 0x000fe40007ffe0ff */
[----:B------:R-:W-:Y:S02]  /*02a0*/  ISETP.LT.U32.AND P1, PT, R49, 0x280, !P1 ;  /* 0x000002803100780c */ /* 0x000fe40004f21070 */
[----:B-1----:R-:W-:Y:S02]  /*02b0*/  IADD3 R44, R47, 0x60, RZ ;  /* 0x000000602f2c7810 */ /* 0x002fe40007ffe0ff */
.L_x_1414:
[----:B------:R-:W-:Y:S01]  /*02c0*/  IABS R5, c[0x0][0x1f0] ;  /* 0x00007c0000057a13 */ /* 0x000fe20000000000 */
[----:B------:R-:W-:Y:S01]  /*02d0*/  ULDC UR4, c[0x0][0x1f0] ;  /* 0x00007c0000047ab9 */ /* 0x000fe20000000800 */
[----:B------:R-:W-:Y:S01]  /*02e0*/  ISETP.LE.AND P3, PT, RZ, UR7, PT ;  /* 0x00000007ff007c0c */ /* 0x000fe2000bf63270 */
[----:B------:R-:W-:Y:S01]  /*02f0*/  ULOP3.LUT UR4, UR7, UR4, URZ, 0x3c, !UPT ;  /* 0x0000000407047292 */ /* 0x000fe2000f8e3c3f */
[----:B0-----:R-:W0:Y:S01]  /*0300*/  I2F.RP R4, R5 ;  /* 0x0000000500047306 */ /* 0x001e220000209400 */
[----:B------:R-:W-:-:S04]  /*0310*/  UMOV UR12, 0x8 ;  /* 0x00000008000c7882 */ /* 0x000fc80000000000 */
[----:B------:R-:W-:Y:S01]  /*0320*/  ISETP.LE.AND P4, PT, RZ, UR4, PT ;  /* 0x00000004ff007c0c */ /* 0x000fe2000bf83270 */
[----:B------:R-:W-:Y:S02]  /*0330*/  ULDC.64 UR4, c[0x0][0x198] ;  /* 0x0000660000047ab9 */ /* 0x000fe40000000a00 */
[----:B------:R-:W-:-:S06]  /*0340*/  UIMAD.WIDE UR4, UR7, UR12, UR4 ;  /* 0x0000000c070472a5 */ /* 0x000fcc000f8e0204 */
[----:B------:R-:W-:Y:S01]  /*0350*/  MOV R8, UR4 ;  /* 0x0000000400087c02 */ /* 0x000fe20008000f00 */
[----:B0-----:R-:W0:Y:S01]  /*0360*/  MUFU.RCP R4, R4 ;  /* 0x0000000400047308 */ /* 0x001e220000001000 */
[----:B------:R-:W-:-:S06]  /*0370*/  MOV R9, UR5 ;  /* 0x0000000500097c02 */ /* 0x000fcc0008000f00 */
[----:B------:R-:W2:Y:S01]  /*0380*/  LDG.E.64 R8, [R8.64] ;  /* 0x0000000e08087981 */ /* 0x000ea2000c1e1b00 */
[----:B0-----:R-:W-:-:S04]  /*0390*/  IADD3 R2, R4, 0xffffffe, RZ ;  /* 0x0ffffffe04027810 */ /* 0x001fc80007ffe0ff */
        /* <DEDUP_REMOVED lines=17> */
[----:B------:R-:W-:Y:S02]  /*04b0*/  ISETP.GE.U32.AND P2, PT, R45, c[0x0][0x1e0], PT ;  /* 0x000078002d007a0c */ /* 0x000fe40003f46070 */
[----:B------:R-:W-:Y:S02]  /*04c0*/  @!P3 IADD3 R2, -R2, RZ, RZ ;  /* 0x000000ff0202b210 */ /* 0x000fe40007ffe1ff */
[----:B------:R-:W-:Y:S02]  /*04d0*/  @P0 IADD3 R3, R3, 0x1, RZ ;  /* 0x0000000103030810 */ /* 0x000fe40007ffe0ff */
[----:B------:R-:W-:Y:S02]  /*04e0*/  ISETP.NE.AND P0, PT, RZ, c[0x0][0x1f0], PT ;  /* 0x00007c00ff007a0c */ /* 0x000fe40003f05270 */
[----:B------:R-:W-:-:S02]  /*04f0*/  MOV R4, R3 ;  /* 0x0000000300047202 */ /* 0x000fc40000000f00 */
[----:B------:R-:W-:Y:S02]  /*0500*/  LOP3.LUT R3, RZ, c[0x0][0x1f0], RZ, 0x33, !PT ;  /* 0x00007c00ff037a12 */ /* 0x000fe400078e33ff */
[----:B------:R-:W-:Y:S02]  /*0510*/  @!P4 IADD3 R4, -R4, RZ, RZ ;  /* 0x000000ff0404c210 */ /* 0x000fe40007ffe1ff */
[C---:B------:R-:W-:Y:S02]  /*0520*/  SEL R2, R3.reuse, R2, !P0 ;  /* 0x0000000203027207 */ /* 0x040fe40004000000 */
[----:B------:R-:W-:Y:S02]  /*0530*/  SEL R7, R3, R4, !P0 ;  /* 0x0000000403077207 */ /* 0x000fe40004000000 */
[----:B------:R-:W-:Y:S01]  /*0540*/  SHF.R.S32.HI R4, RZ, 0x1f, R45 ;  /* 0x0000001fff047819 */ /* 0x000fe2000001142d */
[----:B------:R-:W-:Y:S01]  /*0550*/  IMAD R27, R2, 0x28, RZ ;  /* 0x00000028021b7824 */ /* 0x000fe200078e02ff */
[----:B------:R-:W-:-:S02]  /*0560*/  ISETP.GE.U32.AND P0, PT, R46, c[0x0][0x1e0], PT ;  /* 0x000078002e007a0c */ /* 0x000fc40003f06070 */
[----:B------:R-:W-:Y:S02]  /*0570*/  ISETP.GE.AND.EX P2, PT, R4, c[0x0][0x1e4], PT, P2 ;  /* 0x0000790004007a0c */ /* 0x000fe40003f46320 */
[----:B------:R-:W-:Y:S02]  /*0580*/  SHF.R.S32.HI R3, RZ, 0x1f, R46 ;  /* 0x0000001fff037819 */ /* 0x000fe4000001142e */
[----:B------:R-:W-:Y:S02]  /*0590*/  IADD3 R52, P3, R48, R27, RZ ;  /* 0x0000001b30347210 */ /* 0x000fe40007f7e0ff */
[----:B------:R-:W-:Y:S02]  /*05a0*/  SHF.R.S32.HI R5, RZ, 0x1f, R7 ;  /* 0x0000001fff057819 */ /* 0x000fe40000011407 */
[----:B------:R-:W-:Y:S02]  /*05b0*/  ISETP.GT.U32.OR P2, PT, R49, 0x27f, P2 ;  /* 0x0000027f3100780c */ /* 0x000fe40001744470 */
[----:B------:R-:W-:-:S02]  /*05c0*/  ISETP.GE.AND.EX P0, PT, R3, c[0x0][0x1e4], PT, P0 ;  /* 0x0000790003007a0c */ /* 0x000fc40003f06300 */
[----:B------:R-:W-:Y:S01]  /*05d0*/  LEA.HI.X.SX32 R53, R27, R6, 0x1, P3 ;  /* 0x000000061b357211 */ /* 0x000fe200018f0eff */
[----:B------:R-:W-:Y:S01]  /*05e0*/  IMAD R6, R5, c[0x0][0x1e8], RZ ;  /* 0x00007a0005067a24 */ /* 0x000fe200078e02ff */
[----:B------:R-:W-:Y:S02]  /*05f0*/  ISETP.GT.U32.OR P0, PT, R49, 0x27f, P0 ;  /* 0x0000027f3100780c */ /* 0x000fe40000704470 */
[----:B------:R-:W-:Y:S01]  /*0600*/  ISETP.GE.U32.AND P3, PT, R44, c[0x0][0x1e0], PT ;  /* 0x000078002c007a0c */ /* 0x000fe20003f66070 */
[C---:B------:R-:W-:Y:S01]  /*0610*/  IMAD R55, R7.reuse, c[0x0][0x1ec], R6 ;  /* 0x00007b0007377a24 */ /* 0x040fe200078e0206 */
[----:B------:R-:W-:Y:S01]  /*0620*/  SHF.R.S32.HI R5, RZ, 0x1f, R44 ;  /* 0x0000001fff057819 */ /* 0x000fe2000001142c */
[----:B------:R-:W-:-:S03]  /*0630*/  IMAD.WIDE.U32 R52, R7, c[0x0][0x1e8], R52 ;  /* 0x00007a0007347a25 */ /* 0x000fc600078e0034 */
[----:B------:R-:W-:Y:S01]  /*0640*/  ISETP.GE.AND.EX P3, PT, R5, c[0x0][0x1e4], PT, P3 ;  /* 0x0000790005007a0c */ /* 0x000fe20003f66330 */
[----:B------:R-:W-:Y:S01]  /*0650*/  @!P2 IMAD R10, R4, c[0x0][0x1d8], RZ ;  /* 0x00007600040aaa24 */ /* 0x000fe200078e02ff */
[----:B------:R-:W-:Y:S02]  /*0660*/  IADD3 R55, R53, R55, RZ ;  /* 0x0000003735377210 */ /* 0x000fe40007ffe0ff */
[----:B------:R-:W-:Y:S01]  /*0670*/  ISETP.GT.U32.OR P3, PT, R49, 0x27f, P3 ;  /* 0x0000027f3100780c */ /* 0x000fe20001f64470 */
[----:B------:R-:W-:Y:S01]  /*0680*/  @!P2 IMAD R31, R45, c[0x0][0x1dc], R10 ;  /* 0x000077002d1faa24 */ /* 0x000fe200078e020a */
[-C--:B------:R-:W-:Y:S01]  /*0690*/  @!P0 MOV R10, R52.reuse ;  /* 0x00000034000a8202 */ /* 0x080fe20000000f00 */
[----:B------:R-:W-:Y:S01]  /*06a0*/  @!P0 IMAD R7, R3, c[0x0][0x1d8], RZ ;  /* 0x0000760003078a24 */ /* 0x000fe200078e02ff */
[-C--:B------:R-:W-:Y:S02]  /*06b0*/  @!P0 MOV R11, R55.reuse ;  /* 0x00000037000b8202 */ /* 0x080fe40000000f00 */
[-C--:B------:R-:W-:Y:S01]  /*06c0*/  @!P2 MOV R12, R52.reuse ;  /* 0x00000034000ca202 */ /* 0x080fe20000000f00 */
[C---:B------:R-:W-:Y:S01]  /*06d0*/  @!P0 IMAD R23, R46.reuse, c[0x0][0x1dc], R7 ;  /* 0x000077002e178a24 */ /* 0x040fe200078e0207 */
[----:B------:R-:W-:Y:S01]  /*06e0*/  @!P2 MOV R13, R55 ;  /* 0x00000037000da202 */ /* 0x000fe20000000f00 */
[----:B------:R-:W-:Y:S01]  /*06f0*/  @!P0 IMAD.WIDE.U32 R10, R46, c[0x0][0x1d8], R10 ;  /* 0x000076002e0a8a25 */ /* 0x000fe200078e000a */
[----:B------:R-:W-:-:S03]  /*0700*/  @P1 MOV R54, R52 ;  /* 0x0000003400361202 */ /* 0x000fc60000000f00 */
[----:B------:R-:W-:Y:S01]  /*0710*/  @P1 IMAD R6, R40, c[0x0][0x1d8], RZ ;  /* 0x0000760028061a24 */ /* 0x000fe200078e02ff */
[----:B------:R-:W-:Y:S01]  /*0720*/  @!P0 IADD3 R23, R11, R23, RZ ;  /* 0x000000170b178210 */ /* 0x000fe20007ffe0ff */
[----:B------:R-:W-:-:S04]  /*0730*/  @!P2 IMAD.WIDE.U32 R12, R45, c[0x0][0x1d8], R12 ;  /* 0x000076002d0caa25 */ /* 0x000fc800078e000c */
[----:B------:R-:W-:Y:S01]  /*0740*/  @!P3 IMAD R11, R5, c[0x0][0x1d8], RZ ;  /* 0x00007600050bba24 */ /* 0x000fe200078e02ff */
[----:B------:R-:W-:Y:S01]  /*0750*/  @!P2 IADD3 R31, R13, R31, RZ ;  /* 0x0000001f0d1fa210 */ /* 0x000fe20007ffe0ff */
[C---:B------:R-:W-:Y:S01]  /*0760*/  @P1 IMAD R15, R47.reuse, c[0x0][0x1dc], R6 ;  /* 0x000077002f0f1a24 */ /* 0x040fe200078e0206 */
[C---:B------:R-:W-:Y:S01]  /*0770*/  @!P0 SHF.L.U32 R22, R10.reuse, 0x2, RZ ;  /* 0x000000020a168819 */ /* 0x040fe200000006ff */
[----:B------:R-:W-:Y:S01]  /*0780*/  @P1 IMAD.WIDE.U32 R6, R47, c[0x0][0x1d8], R54 ;  /* 0x000076002f061a25 */ /* 0x000fe200078e0036 */
[----:B------:R-:W-:Y:S02]  /*0790*/  @!P0 SHF.L.U64.HI R23, R10, 0x2, R23 ;  /* 0x000000020a178819 */ /* 0x000fe40000010217 */
[----:B------:R-:W-:Y:S01]  /*07a0*/  @!P3 MOV R10, R52 ;  /* 0x00000034000ab202 */ /* 0x000fe20000000f00 */
[----:B------:R-:W-:Y:S01]  /*07b0*/  @!P3 IMAD R13, R44, c[0x0][0x1dc], R11 ;  /* 0x000077002c0dba24 */ /* 0x000fe200078e020b */
[----:B------:R-:W-:Y:S02]  /*07c0*/  @!P3 MOV R11, R55 ;  /* 0x00000037000bb202 */ /* 0x000fe40000000f00 */
[----:B------:R-:W-:-:S02]  /*07d0*/  @P1 IADD3 R7, R7, R15, RZ ;  /* 0x0000000f07071210 */ /* 0x000fc40007ffe0ff */
[----:B------:R-:W-:Y:S01]  /*07e0*/  @P1 SHF.L.U32 R18, R6, 0x2, RZ ;  /* 0x0000000206121819 */ /* 0x000fe200000006ff */
[----:B------:R-:W-:Y:S01]  /*07f0*/  @!P3 IMAD.WIDE.U32 R10, R44, c[0x0][0x1d8], R10 ;  /* 0x000076002c0aba25 */ /* 0x000fe200078e000a */
[C---:B------:R-:W-:Y:S02]  /*0800*/  @!P2 SHF.L.U32 R30, R12.reuse, 0x2, RZ ;  /* 0x000000020c1ea819 */ /* 0x040fe400000006ff */
[----:B------:R-:W-:Y:S02]  /*0810*/  @!P2 SHF.L.U64.HI R31, R12, 0x2, R31 ;  /* 0x000000020c1fa819 */ /* 0x000fe4000001021f */
[----:B------:R-:W-:Y:S02]  /*0820*/  @P1 SHF.L.U64.HI R16, R6, 0x2, R7 ;  /* 0x0000000206101819 */ /* 0x000fe40000010207 */
[C---:B------:R-:W-:Y:S02]  /*0830*/  @P1 IADD3 R12, P4, R18.reuse, c[0x0][0x180], RZ ;  /* 0x00006000120c1a10 */ /* 0x040fe40007f9e0ff */
[----:B------:R-:W-:-:S02]  /*0840*/  @P1 IADD3 R18, P5, R18, c[0x0][0x178], RZ ;  /* 0x00005e0012121a10 */ /* 0x000fc40007fbe0ff */
[----:B------:R-:W-:Y:S02]  /*0850*/  @!P3 IADD3 R11, R11, R13, RZ ;  /* 0x0000000d0b0bb210 */ /* 0x000fe40007ffe0ff */
[C---:B------:R-:W-:Y:S02]  /*0860*/  @P1 IADD3.X R13, R16.reuse, c[0x0][0x184], RZ, P4, !PT ;  /* 0x00006100100d1a10 */ /* 0x040fe400027fe4ff */
[----:B------:R-:W-:Y:S02]  /*0870*/  @P1 IADD3.X R19, R16, c[0x0][0x17c], RZ, P5, !PT ;  /* 0x00005f0010131a10 */ /* 0x000fe40002ffe4ff */
[C---:B------:R-:W-:Y:S02]  /*0880*/  @!P0 IADD3 R20, P4, R22.reuse, c[0x0][0x180], RZ ;  /* 0x0000600016148a10 */ /* 0x040fe40007f9e0ff */
[----:B------:R-:W-:Y:S01]  /*0890*/  @!P0 IADD3 R22, P5, R22, c[0x0][0x178], RZ ;  /* 0x00005e0016168a10 */ /* 0x000fe20007fbe0ff */
[----:B------:R-:W-:Y:S01]  /*08a0*/  CS2R R28, SRZ ;  /* 0x00000000001c7805 */ /* 0x000fe2000001ff00 */
[----:B------:R-:W-:Y:S01]  /*08b0*/  CS2R R16, SRZ ;  /* 0x0000000000107805 */ /* 0x000fe2000001ff00 */
[----:B------:R-:W-:-:S02]  /*08c0*/  @!P0 IADD3.X R21, R23, c[0x0][0x184], RZ, P4, !PT ;  /* 0x0000610017158a10 */ /* 0x000fc400027fe4ff */
[----:B------:R-:W-:Y:S01]  /*08d0*/  @!P0 IADD3.X R23, R23, c[0x0][0x17c], RZ, P5, !PT ;  /* 0x00005f0017178a10 */ /* 0x000fe20002ffe4ff */
[----:B------:R-:W-:Y:S01]  /*08e0*/  CS2R R6, SRZ ;  /* 0x0000000000067805 */ /* 0x000fe2000001ff00 */
[----:B------:R-:W-:Y:S01]  /*08f0*/  @!P3 SHF.L.U32 R34, R10, 0x2, RZ ;  /* 0x000000020a22b819 */ /* 0x000fe200000006ff */
[----:B------:R-:W-:Y:S01]  /*0900*/  CS2R R14, SRZ ;  /* 0x00000000000e7805 */ /* 0x000fe2000001ff00 */
[----:B------:R-:W-:Y:S01]  /*0910*/  @!P2 IADD3 R24, P6, R30, c[0x0][0x180], RZ ;  /* 0x000060001e18aa10 */ /* 0x000fe20007fde0ff */
[----:B------:R0:W5:Y:S01]  /*0920*/  @!P0 LDG.E.64 R28, [R20.64] ;  /* 0x0000000e141c8981 */ /* 0x000162000c1e1b00 */
[----:B------:R-:W-:Y:S02]  /*0930*/  @!P3 IADD3 R32, P4, R34, c[0x0][0x180], RZ ;  /* 0x000060002220ba10 */ /* 0x000fe40007f9e0ff */
[----:B------:R-:W-:Y:S01]  /*0940*/  @!P3 SHF.L.U64.HI R26, R10, 0x2, R11 ;  /* 0x000000020a1ab819 */ /* 0x000fe2000001020b */
[----:B------:R1:W5:Y:S01]  /*0950*/  @!P0 LDG.E.64 R16, [R22.64] ;  /* 0x0000000e16108981 */ /* 0x000362000c1e1b00 */
[----:B------:R-:W-:-:S02]  /*0960*/  @!P2 IADD3 R30, P0, R30, c[0x0][0x178], RZ ;  /* 0x00005e001e1eaa10 */ /* 0x000fc40007f1e0ff */
[----:B------:R-:W-:Y:S01]  /*0970*/  @!P3 IADD3 R34, P5, R34, c[0x0][0x178], RZ ;  /* 0x00005e002222ba10 */ /* 0x000fe20007fbe0ff */
[----:B------:R3:W5:Y:S01]  /*0980*/  @P1 LDG.E.64 R6, [R12.64] ;  /* 0x0000000e0c061981 */ /* 0x000762000c1e1b00 */
[C---:B------:R-:W-:Y:S01]  /*0990*/  @!P2 IADD3.X R25, R31.reuse, c[0x0][0x184], RZ, P6, !PT ;  /* 0x000061001f19aa10 */ /* 0x040fe200037fe4ff */
[----:B0-----:R-:W-:Y:S02]  /*09a0*/  CS2R R20, SRZ ;  /* 0x0000000000147805 */ /* 0x001fe4000001ff00 */
[----:B------:R0:W5:Y:S01]  /*09b0*/  @P1 LDG.E.64 R14, [R18.64] ;  /* 0x0000000e120e1981 */ /* 0x000162000c1e1b00 */
[----:B------:R-:W-:Y:S02]  /*09c0*/  @!P2 IADD3.X R31, R31, c[0x0][0x17c], RZ, P0, !PT ;  /* 0x00005f001f1faa10 */ /* 0x000fe400007fe4ff */
[C---:B------:R-:W-:Y:S02]  /*09d0*/  @!P3 IADD3.X R33, R26.reuse, c[0x0][0x184], RZ, P4, !PT ;  /* 0x000061001a21ba10 */ /* 0x040fe400027fe4ff */
[----:B------:R-:W-:Y:S01]  /*09e0*/  @!P3 IADD3.X R35, R26, c[0x0][0x17c], RZ, P5, !PT ;  /* 0x00005f001a23ba10 */ /* 0x000fe20002ffe4ff */
[----:B---3--:R-:W-:Y:S01]  /*09f0*/  CS2R R12, SRZ ;  /* 0x00000000000c7805 */ /* 0x008fe2000001ff00 */
[----:B0-----:R-:W-:-:S03]  /*0a00*/  CS2R R18, SRZ ;  /* 0x0000000000127805 */ /* 0x001fc6000001ff00 */
[----:B------:R0:W5:Y:S04]  /*0a10*/  @!P3 LDG.E.64 R20, [R34.64] ;  /* 0x0000000e2214b981 */ /* 0x000168000c1e1b00 */
[----:B------:R0:W5:Y:S04]  /*0a20*/  @!P3 LDG.E.64 R12, [R32.64] ;  /* 0x0000000e200cb981 */ /* 0x000168000c1e1b00 */
[----:B------:R0:W5:Y:S01]  /*0a30*/  @!P2 LDG.E.64 R18, [R30.64] ;  /* 0x0000000e1e12a981 */ /* 0x000162000c1e1b00 */
[----:B--2---:R-:W-:-:S05]  /*0a40*/  FFMA.FTZ R9, -R8, R8, R9 ;  /* 0x0000000808097223 */ /* 0x004fca0000010109 */
        /* <DEDUP_REMOVED lines=8> */
[----:B------:R-:W-:Y:S01]  /*0ad0*/  UMOV UR12, 0x3f800000 ;  /* 0x3f800000000c7882 */ /* 0x000fe20000000000 */
[----:B------:R-:W-:Y:S01]  /*0ae0*/  BSSY B0, `(.L_x_1380) ;  /* 0x000000f000007945 */ /* 0x000fe20003800000 */
[----:B-1----:R-:W-:-:S03]  /*0af0*/  CS2R R22, SRZ ;  /* 0x0000000000167805 */ /* 0x002fc6000001ff00 */
[----:B------:R1:W5:Y:S02]  /*0b00*/  @!P2 LDG.E.64 R10, [R24.64] ;  /* 0x0000000e180aa981 */ /* 0x000364000c1e1b00 */
[----:B-1----:R-:W-:Y:S01]  /*0b10*/  CS2R R24, SRZ ;  /* 0x0000000000187805 */ /* 0x002fe2000001ff00 */
[----:B--2---:R-:W-:-:S03]  /*0b20*/  @UP0 UMOV UR12, UR4 ;  /* 0x00000004000c0c82 */ /* 0x004fc60008000000 */
        /* <DEDUP_REMOVED lines=10> */
.L_x_1381:
[----:B0-----:R-:W-:Y:S05]  /*0bd0*/  BSYNC B0 ;  /* 0x0000000000007941 */ /* 0x001fea0003800000 */
.L_x_1380:
[----:B------:R-:W-:Y:S01]  /*0be0*/  ISETP.NE.AND P4, PT, RZ, UR16, PT ;  /* 0x00000010ff007c0c */ /* 0x000fe2000bf85270 */
[C---:B-----5:R-:W-:Y:S01]  /*0bf0*/  FADD.FTZ R6, -R8.reuse, R6 ;  /* 0x0000000608067221 */ /* 0x060fe20000010100 */
[----:B------:R-:W-:Y:S01]  /*0c00*/  MOV R27, R14 ;  /* 0x0000000e001b7202 */ /* 0x000fe20000000f00 */
[C---:B------:R-:W-:Y:S02]  /*0c10*/  FADD.FTZ R7, -R8.reuse, R7 ;  /* 0x0000000708077221 */ /* 0x040fe40000010100 */
[C---:B------:R-:W-:Y:S01]  /*0c20*/  FADD.FTZ R34, -R8.reuse, R28 ;  /* 0x0000001c08227221 */ /* 0x040fe20000010100 */
[----:B------:R-:W-:Y:S01]  /*0c30*/  MOV R28, R15 ;  /* 0x0000000f001c7202 */ /* 0x000fe20000000f00 */
[----:B------:R-:W-:-:S02]  /*0c40*/  FADD.FTZ R35, -R8, R29 ;  /* 0x0000001d08237221 */ /* 0x000fc40000010100 */
[----:B------:R-:W-:Y:S02]  /*0c50*/  FMUL.FTZ R6, R6, UR12 ;  /* 0x0000000c06067c20 */ /* 0x000fe40008410000 */
[----:B------:R-:W-:Y:S02]  /*0c60*/  FMUL.FTZ R7, R7, UR12 ;  /* 0x0000000c07077c20 */ /* 0x000fe40008410000 */
        /* <DEDUP_REMOVED lines=19> */
.L_x_1382:
[----:B------:R-:W-:Y:S02]  /*0da0*/  FMUL.FTZ R9, R27, R22 ;  /* 0x000000161b097220 */ /* 0x000fe40000410000 */
[C---:B------:R-:W-:Y:S02]  /*0db0*/  FADD.FTZ R36, -R8.reuse, R10 ;  /* 0x0000000a08247221 */ /* 0x040fe40000010100 */
[----:B------:R-:W-:Y:S02]  /*0dc0*/  FADD.FTZ R37, -R8, R11 ;  /* 0x0000000b08257221 */ /* 0x000fe40000010100 */
[----:B------:R-:W-:Y:S02]  /*0dd0*/  FMUL.FTZ R11, R28, R23 ;  /* 0x000000171c0b7220 */ /* 0x000fe40000410000 */
[----:B------:R-:W-:-:S02]  /*0de0*/  FFMA.FTZ R10, R6, R9, RZ ;  /* 0x00000009060a7223 */ /* 0x000fc400000100ff */
[----:B------:R-:W-:Y:S02]  /*0df0*/  FADD.FTZ R26, RZ, R9 ;  /* 0x00000009ff1a7221 */ /* 0x000fe40000010000 */
[C---:B------:R-:W-:Y:S02]  /*0e00*/  FADD.FTZ R12, -R8.reuse, R12 ;  /* 0x0000000c080c7221 */ /* 0x040fe40000010100 */
[----:B------:R-:W-:Y:S02]  /*0e10*/  FADD.FTZ R13, -R8, R13 ;  /* 0x0000000d080d7221 */ /* 0x000fe40000010100 */
[----:B------:R-:W-:Y:S01]  /*0e20*/  FFMA.FTZ R39, R7, R11, R10 ;  /* 0x0000000b07277223 */ /* 0x000fe2000001000a */
[----:B------:R-:W-:Y:S01]  /*0e30*/  MOV R10, R17 ;  /* 0x00000011000a7202 */ /* 0x000fe20000000f00 */
[----:B------:R-:W-:Y:S01]  /*0e40*/  FADD.FTZ R50, R11, R26 ;  /* 0x0000001a0b327221 */ /* 0x000fe20000010000 */
[----:B------:R-:W-:Y:S01]  /*0e50*/  MOV R11, R16 ;  /* 0x00000010000b7202 */ /* 0x000fe20000000f00 */
[----:B------:R-:W-:-:S02]  /*0e60*/  FMUL.FTZ R8, R34, UR12 ;  /* 0x0000000c22087c20 */ /* 0x000fc40008410000 */
[----:B------:R-:W-:Y:S02]  /*0e70*/  FFMA.FTZ R38, R6, R27, RZ ;  /* 0x0000001b06267223 */ /* 0x000fe400000100ff */
        /* <DEDUP_REMOVED lines=12> */
[----:B0-----:R-:W-:-:S04]  /*0f40*/  FADD.FTZ R33, -R29, 1 ;  /* 0x3f8000001d217421 */ /* 0x001fc80000010100 */
[----:B------:R-:W-:Y:S02]  /*0f50*/  FFMA.FTZ R10, R10, R33, 1 ;  /* 0x3f8000000a0a7423 */ /* 0x000fe40000010021 */
[----:B-1----:R-:W-:Y:S02]  /*0f60*/  FADD.FTZ R34, -R32, 1 ;  /* 0x3f80000020227421 */ /* 0x002fe40000010100 */
[----:B------:R-:W-:Y:S02]  /*0f70*/  FMUL.FTZ R32, R17, R32 ;  /* 0x0000002011207220 */ /* 0x000fe40000410000 */
[----:B------:R-:W-:Y:S02]  /*0f80*/  FFMA.FTZ R33, R11, R34, 1 ;  /* 0x3f8000000b217423 */ /* 0x000fe40000010022 */
[----:B------:R-:W-:-:S04]  /*0f90*/  FMUL.FTZ R11, R16, R29 ;  /* 0x0000001d100b7220 */ /* 0x000fc80000410000 */
[----:B------:R-:W-:Y:S02]  /*0fa0*/  FMUL.FTZ R11, R11, R10 ;  /* 0x0000000a0b0b7220 */ /* 0x000fe40000410000 */
[----:B------:R-:W-:Y:S02]  /*0fb0*/  FMUL.FTZ R10, R32, R33 ;  /* 0x00000021200a7220 */ /* 0x000fe40000410000 */
.L_x_1383:
[----:B------:R-:W-:Y:S02]  /*0fc0*/  FADD.FTZ R26, RZ, R27 ;  /* 0x0000001bff1a7221 */ /* 0x000fe40000010000 */
[----:B------:R-:W-:Y:S02]  /*0fd0*/  FMUL.FTZ R29, R11, R22 ;  /* 0x000000160b1d7220 */ /* 0x000fe40000410000 */
[----:B------:R-:W-:Y:S02]  /*0fe0*/  FFMA.FTZ R27, R8, R11, R38 ;  /* 0x0000000b081b7223 */ /* 0x000fe40000010026 */
[----:B------:R-:W-:Y:S02]  /*0ff0*/  FADD.FTZ R26, R26, R11 ;  /* 0x0000000b1a1a7221 */ /* 0x000fe40000010000 */
[----:B------:R-:W-:-:S02]  /*1000*/  FFMA.FTZ R30, R8, R29, R39 ;  /* 0x0000001d081e7223 */ /* 0x000fc40000010027 */
[----:B------:R-:W-:Y:S02]  /*1010*/  FADD.FTZ R32, R50, R29 ;  /* 0x0000001d32207221 */ /* 0x000fe40000010000 */
[----:B------:R-:W-:Y:S02]  /*1020*/  FFMA.FTZ R31, R7, R28, RZ ;  /* 0x0000001c071f7223 */ /* 0x000fe400000100ff */
[----:B------:R-:W-:Y:S02]  /*1030*/  FADD.FTZ R29, RZ, R28 ;  /* 0x0000001cff1d7221 */ /* 0x000fe40000010000 */
[----:B------:R-:W-:Y:S02]  /*1040*/  FMUL.FTZ R11, R10, R23 ;  /* 0x000000170a0b7220 */ /* 0x000fe40000410000 */
[----:B------:R-:W-:Y:S01]  /*1050*/  FFMA.FTZ R28, R9, R10, R31 ;  /* 0x0000000a091c7223 */ /* 0x000fe2000001001f */
[----:B------:R-:W-:Y:S01]  /*1060*/  MOV R31, R18 ;  /* 0x00000012001f7202 */ /* 0x000fe20000000f00 */
[----:B------:R-:W-:-:S02]  /*1070*/  FADD.FTZ R29, R29, R10 ;  /* 0x0000000a1d1d7221 */ /* 0x000fc40000010000 */
[----:B------:R-:W-:Y:S01]  /*1080*/  FFMA.FTZ R39, R9, R11, R30 ;  /* 0x0000000b09277223 */ /* 0x000fe2000001001e */
[----:B------:R-:W-:Y:S01]  /*1090*/  MOV R30, R19 ;  /* 0x00000013001e7202 */ /* 0x000fe20000000f00 */
[----:B------:R-:W-:Y:S02]  /*10a0*/  FADD.FTZ R50, R11, R32 ;  /* 0x000000200b327221 */ /* 0x000fe40000010000 */
        /* <DEDUP_REMOVED lines=21> */
.L_x_1384:
[----:B------:R-:W-:Y:S02]  /*1200*/  FMUL.FTZ R33, R31, R22 ;  /* 0x000000161f217220 */ /* 0x000fe40000410000 */
[----:B------:R-:W-:Y:S02]  /*1210*/  FMUL.FTZ R12, R12, UR12 ;  /* 0x0000000c0c0c7c20 */ /* 0x000fe40008410000 */
[----:B------:R-:W-:Y:S02]  /*1220*/  FFMA.FTZ R32, R10, R33, R39 ;  /* 0x000000210a207223 */ /* 0x000fe40000010027 */
[----:B------:R-:W-:Y:S02]  /*1230*/  FADD.FTZ R34, R50, R33 ;  /* 0x0000002132227221 */ /* 0x000fe40000010000 */
[----:B------:R-:W-:-:S02]  /*1240*/  FMUL.FTZ R33, R30, R23 ;  /* 0x000000171e217220 */ /* 0x000fc40000410000 */
[----:B------:R-:W-:Y:S02]  /*1250*/  FMUL.FTZ R13, R13, UR12 ;  /* 0x0000000c0d0d7c20 */ /* 0x000fe40008410000 */
[----:B------:R-:W-:Y:S01]  /*1260*/  FFMA.FTZ R39, R11, R33, R32 ;  /* 0x000000210b277223 */ /* 0x000fe20000010020 */
[----:B------:R-:W-:Y:S01]  /*1270*/  MOV R32, R21 ;  /* 0x0000001500207202 */ /* 0x000fe20000000f00 */
[----:B------:R-:W-:Y:S01]  /*1280*/  FADD.FTZ R56, R33, R34 ;  /* 0x0000002221387221 */ /* 0x000fe20000010000 */
[----:B------:R-:W-:Y:S01]  /*1290*/  MOV R33, R20 ;  /* 0x0000001400217202 */ /* 0x000fe20000000f00 */
        /* <DEDUP_REMOVED lines=15> */
[----:B0-----:R-:W-:-:S04]  /*1390*/  FADD.FTZ R35, -R38, 1 ;  /* 0x3f80000026237421 */ /* 0x001fc80000010100 */
[----:B------:R-:W-:Y:S02]  /*13a0*/  FFMA.FTZ R35, R32, R35, 1 ;  /* 0x3f80000020237423 */ /* 0x000fe40000010023 */
[----:B------:R-:W-:-:S04]  /*13b0*/  FMUL.FTZ R32, R21, R38 ;  /* 0x0000002615207220 */ /* 0x000fc80000410000 */
[----:B------:R-:W-:Y:S02]  /*13c0*/  FMUL.FTZ R32, R32, R35 ;  /* 0x0000002320207220 */ /* 0x000fe40000410000 */
.L_x_1385:
[----:B------:R-:W-:Y:S01]  /*13d0*/  FMUL.FTZ R35, R33, R22 ;  /* 0x0000001621237220 */ /* 0x000fe20000410000 */
[----:B------:R-:W-:Y:S01]  /*13e0*/  ISETP.GT.AND P0, PT, R41, 0x1e, PT ;  /* 0x0000001e2900780c */ /* 0x000fe20003f04270 */
[----:B------:R-:W-:Y:S01]  /*13f0*/  FADD.FTZ R26, R26, R31 ;  /* 0x0000001f1a1a7221 */ /* 0x000fe20000010000 */
[C---:B------:R-:W-:Y:S01]  /*1400*/  ISETP.NE.AND P2, PT, R49.reuse, RZ, PT ;  /* 0x000000ff3100720c */ /* 0x040fe20003f45270 */
[----:B------:R-:W-:Y:S01]  /*1410*/  FFMA.FTZ R34, R12, R35, R39 ;  /* 0x000000230c227223 */ /* 0x000fe20000010027 */
[----:B------:R-:W-:Y:S01]  /*1420*/  ULDC UR5, c[0x0][0xc] ;  /* 0x0000030000057ab9 */ /* 0x000fe20000000800 */
[----:B------:R-:W-:Y:S01]  /*1430*/  FADD.FTZ R36, R56, R35 ;  /* 0x0000002338247221 */ /* 0x000fe20000010000 */
[----:B------:R-:W-:Y:S01]  /*1440*/  BSSY B0, `(.L_x_1386) ;  /* 0x000005c000007945 */ /* 0x000fe20003800000 */
[----:B------:R-:W-:Y:S01]  /*1450*/  FMUL.FTZ R35, R32, R23 ;  /* 0x0000001720237220 */ /* 0x000fe20000410000 */
[C---:B------:R-:W-:Y:S01]  /*1460*/  ISETP.GT.U32.AND P3, PT, R49.reuse, 0x13, PT ;  /* 0x000000133100780c */ /* 0x040fe20003f64070 */
[----:B------:R-:W-:Y:S01]  /*1470*/  FFMA.FTZ R27, R10, R31, R27 ;  /* 0x0000001f0a1b7223 */ /* 0x000fe2000001001b */
[----:B------:R-:W-:Y:S01]  /*1480*/  SHF.L.U32 R50, R49, 0x4, RZ ;  /* 0x0000000431327819 */ /* 0x000fe200000006ff */
[----:B------:R-:W-:-:S02]  /*1490*/  FFMA.FTZ R34, R13, R35, R34 ;  /* 0x000000230d227223 */ /* 0x000fc40000010022 */
[----:B------:R-:W-:Y:S02]  /*14a0*/  FADD.FTZ R35, R35, R36 ;  /* 0x0000002423237221 */ /* 0x000fe40000010000 */
[----:B------:R-:W-:Y:S01]  /*14b0*/  FADD.FTZ R31, R29, R30 ;  /* 0x0000001e1d1f7221 */ /* 0x000fe20000010000 */
[----:B------:R-:W0:Y:S01]  /*14c0*/  SHFL.DOWN PT, R37, R34, 0x1, 0x1f ;  /* 0x08201f0022257f89 */ /* 0x000e2200000e0000 */
[----:B------:R-:W-:Y:S02]  /*14d0*/  FFMA.FTZ R29, R11, R30, R28 ;  /* 0x0000001e0b1d7223 */ /* 0x000fe4000001001c */
[----:B------:R-:W-:Y:S01]  /*14e0*/  FFMA.FTZ R28, R12, R33, R27 ;  /* 0x000000210c1c7223 */ /* 0x000fe2000001001b */
[----:B------:R-:W1:Y:S01]  /*14f0*/  SHFL.DOWN PT, R36, R35, 0x1, 0x1f ;  /* 0x08201f0023247f89 */ /* 0x000e6200000e0000 */
[----:B------:R-:W-:Y:S02]  /*1500*/  FADD.FTZ R30, R26, R33 ;  /* 0x000000211a1e7221 */ /* 0x000fe40000010000 */
[----:B------:R-:W-:-:S02]  /*1510*/  FFMA.FTZ R29, R13, R32, R29 ;  /* 0x000000200d1d7223 */ /* 0x000fc4000001001d */
[----:B------:R-:W-:-:S05]  /*1520*/  FADD.FTZ R31, R31, R32 ;  /* 0x000000201f1f7221 */ /* 0x000fca0000010000 */
[----:B------:R-:W-:Y:S01]  /*1530*/  STS.128 [R49.X16+0xd0], R28 ;  /* 0x0000d01c31007388 */ /* 0x000fe2000000cc00 */
        /* <DEDUP_REMOVED lines=22> */
[----:B------:R-:W-:Y:S02]  /*16a0*/  ISETP.NE.AND P0, PT, R41, RZ, PT ;  /* 0x000000ff2900720c */ /* 0x000fe40003f05270 */
[----:B------:R-:W-:Y:S02]  /*16b0*/  MOV R26, R34 ;  /* 0x00000022001a7202 */ /* 0x000fe40000000f00 */
[----:B------:R-:W-:-:S09]  /*16c0*/  MOV R27, R35 ;  /* 0x00000023001b7202 */ /* 0x000fd20000000f00 */
[----:B------:R0:W-:Y:S04]  /*16d0*/  @!P0 STS.64 [R0.X8+0x18], R26 ;  /* 0x0000181a00008388 */ /* 0x0001e80000008a00 */
[----:B------:R-:W-:Y:S06]  /*16e0*/  BAR.SYNC.DEFER_BLOCKING 0x0 ;  /* 0x0000000000007b1d */ /* 0x000fec0000010000 */
[----:B------:R-:W-:Y:S05]  /*16f0*/  @P2 BRA `(.L_x_1387) ;  /* 0x0000030000002947 */ /* 0x000fea0003800000 */
[----:B------:R-:W1:Y:S02]  /*1700*/  LDS.128 R32, [0x20] ;  /* 0x00002000ff207984 */ /* 0x000e640000000c00 */
[----:B-1----:R-:W-:-:S02]  /*1710*/  FADD.FTZ R37, R26, R32 ;  /* 0x000000201a257221 */ /* 0x002fc40000010000 */
[----:B0-----:R-:W-:Y:S02]  /*1720*/  FADD.FTZ R26, R27, R33 ;  /* 0x000000211b1a7221 */ /* 0x001fe40000010000 */
[----:B------:R-:W-:Y:S02]  /*1730*/  FADD.FTZ R27, R37, R34 ;  /* 0x00000022251b7221 */ /* 0x000fe40000010000 */
[----:B------:R-:W0:Y:S01]  /*1740*/  LDS.128 R36, [0x30] ;  /* 0x00003000ff247984 */ /* 0x000e220000000c00 */
[----:B------:R-:W-:-:S03]  /*1750*/  FADD.FTZ R26, R26, R35 ;  /* 0x000000231a1a7221 */ /* 0x000fc60000010000 */
        /* <DEDUP_REMOVED lines=33> */
[----:B------:R-:W0:Y:S01]  /*1970*/  LDS.64 R36, [0xb0] ;  /* 0x0000b000ff247984 */ /* 0x000e220000000a00 */
[----:B------:R-:W-:Y:S02]  /*1980*/  FADD.FTZ R27, R27, R38 ;  /* 0x000000261b1b7221 */ /* 0x000fe40000010000 */
[----:B------:R-:W-:-:S02]  /*1990*/  FADD.FTZ R26, R26, R39 ;  /* 0x000000271a1a7221 */ /* 0x000fc40000010000 */
[----:B-1----:R-:W-:Y:S02]  /*19a0*/  FADD.FTZ R27, R27, R32 ;  /* 0x000000201b1b7221 */ /* 0x002fe40000010000 */
[----:B------:R-:W-:Y:S02]  /*19b0*/  FADD.FTZ R26, R26, R33 ;  /* 0x000000211a1a7221 */ /* 0x000fe40000010000 */
[----:B------:R-:W-:Y:S02]  /*19c0*/  FADD.FTZ R27, R27, R34 ;  /* 0x000000221b1b7221 */ /* 0x000fe40000010000 */
[----:B------:R-:W-:Y:S02]  /*19d0*/  FADD.FTZ R35, R26, R35 ;  /* 0x000000231a237221 */ /* 0x000fe40000010000 */
[----:B0-----:R-:W-:Y:S02]  /*19e0*/  FADD.FTZ R26, R27, R36 ;  /* 0x000000241b1a7221 */ /* 0x001fe40000010000 */
[----:B------:R-:W-:-:S02]  /*19f0*/  FADD.FTZ R27, R35, R37 ;  /* 0x00000025231b7221 */ /* 0x000fc40000010000 */
.L_x_1387:
[----:B------:R-:W-:Y:S05]  /*1a00*/  BSYNC B0 ;  /* 0x0000000000007941 */ /* 0x000fea0003800000 */
.L_x_1386:
        /* <DEDUP_REMOVED lines=9> */
[----:B--2---:R-:W-:Y:S02]  /*1aa0*/  FADD.FTZ R34, R28, R37 ;  /* 0x000000251c227221 */ /* 0x004fe40000010000 */
[----:B------:R-:W-:Y:S02]  /*1ab0*/  FADD.FTZ R33, R29, R38 ;  /* 0x000000261d217221 */ /* 0x000fe40000010000 */
[----:B------:R-:W1:Y:S01]  /*1ac0*/  LDS.128 R28, [R50+0x490] ;  /* 0x00049000321c7984 */ /* 0x000e620000000c00 */
        /* <DEDUP_REMOVED lines=146> */
.L_x_1389:
[----:B------:R-:W-:Y:S05]  /*23f0*/  BSYNC B0 ;  /* 0x0000000000007941 */ /* 0x000fea0003800000 */
.L_x_1388:
[----:B------:R-:W-:Y:S01]  /*2400*/  BSSY B0, `(.L_x_1390) ;  /* 0x0000013000007945 */ /* 0x000fe20003800000 */
[----:B------:R-:W-:Y:S01]  /*2410*/  HFMA2.MMA R51, -RZ, RZ, 0, 2.384185791015625e-07 ;  /* 0x00000004ff337435 */ /* 0x000fe200000001ff */
[----:B------:R-:W-:Y:S05]  /*2420*/  @P3 BRA `(.L_x_1391) ;  /* 0x0000010000003947 */ /* 0x000fea0003800000 */
[----:B------:R-:W-:Y:S01]  /*2430*/  IMAD R38, R2, 0x14, R49 ;  /* 0x0000001402267824 */ /* 0x000fe200078e0231 */
[----:B------:R-:W-:-:S03]  /*2440*/  MOV R33, UR11 ;  /* 0x0000000b00217c02 */ /* 0x000fc60008000f00 */
[----:B------:R-:W-:Y:S01]  /*2450*/  IMAD.WIDE R38, R38, R51, c[0x0][0x1b8] ;  /* 0x00006e0026267625 */ /* 0x000fe200078e0233 */
[----:B------:R-:W-:Y:S02]  /*2460*/  MOV R35, c[0x0][0x1d8] ;  /* 0x0000760000237a02 */ /* 0x000fe40000000f00 */
[----:B------:R-:W-:Y:S02]  /*2470*/  MOV R37, UR10 ;  /* 0x0000000a00257c02 */ /* 0x000fe40008000f00 */
[-C--:B------:R-:W-:Y:S01]  /*2480*/  LEA R32, P0, R33, R38.reuse, 0x2 ;  /* 0x0000002621207211 */ /* 0x080fe200078010ff */
[----:B------:R1:W-:Y:S01]  /*2490*/  RED.E.ADD.F32.FTZ.RN.STRONG.GPU [R38.64], R28 ;  /* 0x0000001c2600798e */ /* 0x0003e2000c10e78e */
[----:B------:R-:W-:Y:S02]  /*24a0*/  MOV R2, c[0x0][0x1dc] ;  /* 0x0000770000027a02 */ /* 0x000fe40000000f00 */
[----:B------:R-:W-:Y:S02]  /*24b0*/  IADD3.X R33, R39, UR9, RZ, P0, !PT ;  /* 0x0000000927217c10 */ /* 0x000fe400087fe4ff */
[----:B------:R-:W-:-:S02]  /*24c0*/  LEA R34, P0, R35, R38, 0x2 ;  /* 0x0000002623227211 */ /* 0x000fc400078010ff */
[----:B------:R-:W-:Y:S01]  /*24d0*/  LEA R36, P3, R37, R38, 0x2 ;  /* 0x0000002625247211 */ /* 0x000fe200078610ff */
[----:B------:R1:W-:Y:S01]  /*24e0*/  RED.E.ADD.F32.FTZ.RN.STRONG.GPU [R32.64], R29 ;  /* 0x0000001d2000798e */ /* 0x0003e2000c10e78e */
[----:B------:R-:W-:Y:S02]  /*24f0*/  LEA.HI.X R35, R35, R39, R2, 0x2, P0 ;  /* 0x0000002723237211 */ /* 0x000fe400000f1402 */
[----:B------:R-:W-:-:S03]  /*2500*/  IADD3.X R37, R39, UR8, RZ, P3, !PT ;  /* 0x0000000827257c10 */ /* 0x000fc60009ffe4ff */
[----:B------:R1:W-:Y:S04]  /*2510*/  RED.E.ADD.F32.FTZ.RN.STRONG.GPU [R34.64], R30 ;  /* 0x0000001e2200798e */ /* 0x0003e8000c10e78e */
[----:B------:R1:W-:Y:S02]  /*2520*/  RED.E.ADD.F32.FTZ.RN.STRONG.GPU [R36.64], R31 ;  /* 0x0000001f2400798e */ /* 0x0003e4000c10e78e */
.L_x_1391:
[----:B------:R-:W-:Y:S05]  /*2530*/  BSYNC B0 ;  /* 0x0000000000007941 */ /* 0x000fea0003800000 */
.L_x_1390:
[----:B------:R-:W-:-:S06]  /*2540*/  UISETP.GE.U32.AND UP0, UPT, UR5, 0x2, UPT ;  /* 0x000000020500788c */ /* 0x000fcc000bf06070 */
[----:B------:R-:W-:-:S13]  /*2550*/  PLOP3.LUT P0, PT, PT, PT, UP0, 0x80, 0x0 ;  /* 0x000000000000781c */ /* 0x000fda0003f0f008 */
        /* <DEDUP_REMOVED lines=20> */
[----:B------:R-:W-:Y:S01]  /*26a0*/  SEL R37, RZ, c[0x0][0xc], P0 ;  /* 0x00000300ff257a07 */ /* 0x000fe20000000000 */
[----:B------:R-:W-:-:S00]  /*26b0*/  ERRBAR ;  /* 0x00000000000079ab */ /* 0x000fc00000000000 */
[----:B------:R-:W-:Y:S02]  /*26c0*/  SEL R2, R2, 0xffffffff, !P0 ;  /* 0xffffffff02027807 */ /* 0x000fe40004000000 */
[----:B-1----:R-:W-:-:S02]  /*26d0*/  ISETP.EQ.U32.AND P3, PT, R41, UR13, PT ;  /* 0x0000000d29007c0c */ /* 0x002fc4000bf62070 */
[----:B------:R-:W-:Y:S01]  /*26e0*/  ISETP.NE.AND P0, PT, R37, -0x1, PT ;  /* 0xffffffff2500780c */ /* 0x000fe20003f05270 */
[----:B--2---:R-:W-:-:S10]  /*26f0*/  IMAD R33, R2, UR4, RZ ;  /* 0x0000000402217c24 */ /* 0x004fd4000f8e02ff */
[----:B------:R1:W-:Y:S02]  /*2700*/  @P3 RED.E.ADD.S32.STRONG.GPU [R34.64], R33 ;  /* 0x000000212200398e */ /* 0x0003e4000c10e38e */
[----:B------:R-:W-:Y:S05]  /*2710*/  @!P0 BRA `(.L_x_1393) ;  /* 0x0000005000008947 */ /* 0x000fea0003800000 */
.L_x_1394:
[----:B------:R-:W2:Y:S01]  /*2720*/  LDG.E.STRONG.GPU R2, [R34.64] ;  /* 0x0000000e22027981 */ /* 0x000ea2000c1ef900 */
[----:B------:R-:W-:Y:S01]  /*2730*/  YIELD ;  /* 0x0000000000007946 */ /* 0x000fe20003800000 */
[----:B--2---:R-:W-:Y:S01]  /*2740*/  ISETP.NE.AND P0, PT, R2, R37, PT ;  /* 0x000000250200720c */ /* 0x004fe20003f05270 */
[----:B------:R-:W-:-:S12]  /*2750*/  CCTL.IVALL ;  /* 0x00000000ff00798f */ /* 0x000fd80002000000 */
[----:B------:R-:W-:Y:S05]  /*2760*/  @P0 BRA `(.L_x_1394) ;  /* 0xffffffb000000947 */ /* 0x000fea000383ffff */
.L_x_1393:
        /* <DEDUP_REMOVED lines=20> */
.L_x_1398:
[----:B------:R-:W-:-:S13]  /*28b0*/  ISETP.EQ.OR P6, PT, R2, R42, P2 ;  /* 0x0000002a0200720c */ /* 0x000fda00017c2670 */
[----:B-1----:R-:W-:-:S04]  /*28c0*/  @!P6 IMAD R33, R2, c[0x0][0x10], R31 ;  /* 0x000004000221ea24 */ /* 0x002fc800078e021f */
        /* <DEDUP_REMOVED lines=22> */
[-C--:B------:R-:W-:Y:S02]  /*2a30*/  ISETP.EQ.OR P3, PT, R30, R42.reuse, P2 ;  /* 0x0000002a1e00720c */ /* 0x080fe40001762670 */
[----:B------:R-:W-:Y:S01]  /*2a40*/  IADD3 R35, R2, 0x5, RZ ;  /* 0x0000000502237810 */ /* 0x000fe20007ffe0ff */
[----:B--2---:R-:W-:Y:S02]  /*2a50*/  @!P5 FADD.FTZ R26, R26, R32 ;  /* 0x000000201a1ad221 */ /* 0x004fe40000010000 */
[----:B------:R-:W-:Y:S01]  /*2a60*/  @!P5 FADD.FTZ R27, R27, R33 ;  /* 0x000000211b1bd221 */ /* 0x000fe20000010000 */
[----:B------:R-:W-:-:S07]  /*2a70*/  ISETP.EQ.OR P5, PT, R35, R42, P2 ;  /* 0x0000002a2300720c */ /* 0x000fce00017a2670 */
[----:B------:R-:W-:-:S04]  /*2a80*/  @!P3 IMAD R33, R30, c[0x0][0x10], R31 ;  /* 0x000004001e21ba24 */ /* 0x000fc800078e021f */
[----:B------:R-:W-:-:S06]  /*2a90*/  @!P3 IMAD.WIDE.U32 R32, R33, 0x8, R28 ;  /* 0x000000082120b825 */ /* 0x000fcc00078e001c */
[----:B------:R-:W2:Y:S01]  /*2aa0*/  @!P3 LDG.E.64 R32, [R32.64] ;  /* 0x0000000e2020b981 */ /* 0x000ea2000c1e1b00 */
[----:B----4-:R-:W-:Y:S01]  /*2ab0*/  @!P6 FADD.FTZ R27, R27, R37 ;  /* 0x000000251b1be221 */ /* 0x010fe20000010000 */
[----:B------:R-:W-:Y:S01]  /*2ac0*/  IADD3 R37, R2, 0x6, RZ ;  /* 0x0000000602257810 */ /* 0x000fe20007ffe0ff */
[----:B------:R-:W-:Y:S02]  /*2ad0*/  @!P6 FADD.FTZ R26, R26, R36 ;  /* 0x000000241a1ae221 */ /* 0x000fe40000010000 */
[----:B------:R-:W-:Y:S01]  /*2ae0*/  @!P5 IMAD R35, R35, c[0x0][0x10], R31 ;  /* 0x000004002323da24 */ /* 0x000fe200078e021f */
[----:B------:R-:W-:-:S03]  /*2af0*/  ISETP.EQ.OR P6, PT, R37, R42, P2 ;  /* 0x0000002a2500720c */ /* 0x000fc600017c2670 */
[----:B------:R-:W-:-:S06]  /*2b00*/  @!P5 IMAD.WIDE.U32 R34, R35, 0x8, R28 ;  /* 0x000000082322d825 */ /* 0x000fcc00078e001c */
[----:B------:R-:W3:Y:S04]  /*2b10*/  @!P5 LDG.E.64 R34, [R34.64] ;  /* 0x0000000e2222d981 */ /* 0x000ee8000c1e1b00 */
[----:B------:R-:W-:-:S04]  /*2b20*/  @!P6 IMAD R37, R37, c[0x0][0x10], R31 ;  /* 0x000004002525ea24 */ /* 0x000fc800078e021f */
[----:B------:R-:W-:-:S06]  /*2b30*/  @!P6 IMAD.WIDE.U32 R36, R37, 0x8, R28 ;  /* 0x000000082524e825 */ /* 0x000fcc00078e001c */
[----:B------:R-:W4:Y:S01]  /*2b40*/  @!P6 LDG.E.64 R36, [R36.64] ;  /* 0x0000000e2424e981 */ /* 0x000f22000c1e1b00 */
[C---:B------:R-:W-:Y:S02]  /*2b50*/  IADD3 R30, R2.reuse, 0x7, RZ ;  /* 0x00000007021e7810 */ /* 0x040fe40007ffe0ff */
[----:B------:R-:W-:Y:S01]  /*2b60*/  IADD3 R38, R2, 0x8, RZ ;  /* 0x0000000802267810 */ /* 0x000fe20007ffe0ff */
[----:B--2---:R-:W-:Y:S02]  /*2b70*/  @!P3 FADD.FTZ R26, R26, R32 ;  /* 0x000000201a1ab221 */ /* 0x004fe40000010000 */
[----:B------:R-:W-:Y:S01]  /*2b80*/  @!P3 FADD.FTZ R27, R27, R33 ;  /* 0x000000211b1bb221 */ /* 0x000fe20000010000 */
[-C--:B------:R-:W-:Y:S01]  /*2b90*/  ISETP.EQ.OR P3, PT, R30, R42.reuse, P2 ;  /* 0x0000002a1e00720c */ /* 0x080fe20001762670 */
[----:B---3--:R-:W-:Y:S02]  /*2ba0*/  @!P5 FADD.FTZ R26, R26, R34 ;  /* 0x000000221a1ad221 */ /* 0x008fe40000010000 */
[----:B------:R-:W-:Y:S01]  /*2bb0*/  @!P5 FADD.FTZ R27, R27, R35 ;  /* 0x000000231b1bd221 */ /* 0x000fe20000010000 */
[----:B------:R-:W-:-:S09]  /*2bc0*/  ISETP.EQ.OR P5, PT, R38, R42, P2 ;  /* 0x0000002a2600720c */ /* 0x000fd200017a2670 */
[----:B------:R-:W-:-:S04]  /*2bd0*/  @!P3 IMAD R33, R30, c[0x0][0x10], R31 ;  /* 0x000004001e21ba24 */ /* 0x000fc800078e021f */
[----:B------:R-:W-:-:S04]  /*2be0*/  @!P3 IMAD.WIDE.U32 R32, R33, 0x8, R28 ;  /* 0x000000082120b825 */ /* 0x000fc800078e001c */
[----:B----4-:R-:W-:Y:S01]  /*2bf0*/  @!P6 FADD.FTZ R27, R27, R37 ;  /* 0x000000251b1be221 */ /* 0x010fe20000010000 */
[----:B------:R-:W-:Y:S01]  /*2c00*/  IADD3 R37, R2, 0x9, RZ ;  /* 0x0000000902257810 */ /* 0x000fe20007ffe0ff */
[----:B------:R-:W-:Y:S01]  /*2c10*/  @!P5 IMAD R35, R38, c[0x0][0x10], R31 ;  /* 0x000004002623da24 */ /* 0x000fe200078e021f */
[----:B------:R-:W2:Y:S01]  /*2c20*/  @!P3 LDG.E.64 R32, [R32.64] ;  /* 0x0000000e2020b981 */ /* 0x000ea2000c1e1b00 */
[----:B------:R-:W-:Y:S01]  /*2c30*/  @!P6 FADD.FTZ R26, R26, R36 ;  /* 0x000000241a1ae221 */ /* 0x000fe20000010000 */
[----:B------:R-:W-:Y:S01]  /*2c40*/  ISETP.EQ.OR P6, PT, R37, R42, P2 ;  /* 0x0000002a2500720c */ /* 0x000fe200017c2670 */
[----:B------:R-:W-:-:S06]  /*2c50*/  @!P5 IMAD.WIDE.U32 R34, R35, 0x8, R28 ;  /* 0x000000082322d825 */ /* 0x000fcc00078e001c */
[----:B------:R-:W3:Y:S06]  /*2c60*/  @!P5 LDG.E.64 R34, [R34.64] ;  /* 0x0000000e2222d981 */ /* 0x000eec000c1e1b00 */
        /* <DEDUP_REMOVED lines=56> */
.L_x_1397:
[----:B------:R-:W-:-:S06]  /*2ff0*/  UISETP.GT.AND UP0, UPT, UR4, 0x4, UPT ;  /* 0x000000040400788c */ /* 0x000fcc000bf04270 */
[----:B------:R-:W-:-:S13]  /*3000*/  PLOP3.LUT P3, PT, PT, PT, UP0, 0x80, 0x0 ;  /* 0x000000000000781c */ /* 0x000fda0003f6f008 */
[----:B------:R-:W-:Y:S05]  /*3010*/  @!P3 BRA `(.L_x_1399) ;  /* 0x000003b00000b947 */ /* 0x000fea0003800000 */
[CC--:B------:R-:W-:Y:S02]  /*3020*/  ISETP.EQ.OR P0, PT, R2.reuse, R42.reuse, P2 ;  /* 0x0000002a0200720c */ /* 0x0c0fe40001702670 */
[C---:B-1----:R-:W-:Y:S02]  /*3030*/  IADD3 R33, R2.reuse, 0x1, RZ ;  /* 0x0000000102217810 */ /* 0x042fe40007ffe0ff */
[C---:B------:R-:W-:Y:S02]  /*3040*/  IADD3 R37, R2.reuse, 0x2, RZ ;  /* 0x0000000202257810 */ /* 0x040fe40007ffe0ff */
[-C--:B------:R-:W-:Y:S02]  /*3050*/  ISETP.EQ.OR P3, PT, R33, R42.reuse, P2 ;  /* 0x0000002a2100720c */ /* 0x080fe40001762670 */
[----:B------:R-:W-:Y:S02]  /*3060*/  ISETP.EQ.OR P5, PT, R37, R42, P2 ;  /* 0x0000002a2500720c */ /* 0x000fe400017a2670 */
[----:B------:R-:W-:-:S03]  /*3070*/  IADD3 R39, R2, 0x3, RZ ;  /* 0x0000000302277810 */ /* 0x000fc60007ffe0ff */
[----:B------:R-:W-:Y:S01]  /*3080*/  @!P0 IMAD R35, R2, c[0x0][0x10], R31 ;  /* 0x0000040002238a24 */ /* 0x000fe200078e021f */
[----:B------:R-:W-:-:S03]  /*3090*/  ISETP.EQ.OR P6, PT, R39, R42, P2 ;  /* 0x0000002a2700720c */ /* 0x000fc600017c2670 */
[----:B------:R-:W-:-:S04]  /*30a0*/  @!P0 IMAD.WIDE.U32 R34, R35, 0x8, R28 ;  /* 0x0000000823228825 */ /* 0x000fc800078e001c */
[--C-:B------:R-:W-:Y:S02]  /*30b0*/  @!P3 IMAD R33, R33, c[0x0][0x10], R31.reuse ;  /* 0x000004002121ba24 */ /* 0x100fe400078e021f */
[----:B------:R-:W-:Y:S01]  /*30c0*/  @!P5 IMAD R37, R37, c[0x0][0x10], R31 ;  /* 0x000004002525da24 */ /* 0x000fe200078e021f */
[----:B------:R-:W2:Y:S01]  /*30d0*/  @!P0 LDG.E.64 R34, [R34.64] ;  /* 0x0000000e22228981 */ /* 0x000ea2000c1e1b00 */
[----:B------:R-:W-:-:S04]  /*30e0*/  @!P3 IMAD.WIDE.U32 R32, R33, 0x8, R28 ;  /* 0x000000082120b825 */ /* 0x000fc800078e001c */
[----:B------:R-:W-:Y:S02]  /*30f0*/  @!P5 IMAD.WIDE.U32 R36, R37, 0x8, R28 ;  /* 0x000000082524d825 */ /* 0x000fe400078e001c */
[----:B------:R-:W3:Y:S01]  /*3100*/  @!P3 LDG.E.64 R32, [R32.64] ;  /* 0x0000000e2020b981 */ /* 0x000ee2000c1e1b00 */
[----:B------:R-:W-:Y:S01]  /*3110*/  IADD3 R2, R2, 0x4, RZ ;  /* 0x0000000402027810 */ /* 0x000fe20007ffe0ff */
[----:B------:R-:W-:Y:S02]  /*3120*/  @!P6 IMAD R39, R39, c[0x0][0x10], R31 ;  /* 0x000004002727ea24 */ /* 0x000fe400078e021f */
[----:B------:R-:W4:Y:S02]  /*3130*/  @!P5 LDG.E.64 R36, [R36.64] ;  /* 0x0000000e2424d981 */ /* 0x000f24000c1e1b00 */
[----:B------:R-:W-:-:S06]  /*3140*/  @!P6 IMAD.WIDE.U32 R38, R39, 0x8, R28 ;  /* 0x000000082726e825 */ /* 0x000fcc00078e001c */
[----:B------:R-:W5:Y:S01]  /*3150*/  @!P6 LDG.E.64 R38, [R38.64] ;  /* 0x0000000e2626e981 */ /* 0x000f62000c1e1b00 */
[----:B0-2---:R-:W-:Y:S02]  /*3160*/  @!P0 FADD.FTZ R26, R26, R34 ;  /* 0x000000221a1a8221 */ /* 0x005fe40000010000 */
[----:B------:R-:W-:Y:S01]  /*3170*/  @!P0 FADD.FTZ R27, R27, R35 ;  /* 0x000000231b1b8221 */ /* 0x000fe20000010000 */
[-C--:B------:R-:W-:Y:S01]  /*3180*/  ISETP.EQ.OR P0, PT, R2, R42.reuse, P2 ;  /* 0x0000002a0200720c */ /* 0x080fe20001702670 */
[----:B---3--:R-:W-:Y:S02]  /*3190*/  @!P3 FADD.FTZ R26, R26, R32 ;  /* 0x000000201a1ab221 */ /* 0x008fe40000010000 */
[----:B------:R-:W-:Y:S01]  /*31a0*/  @!P3 FADD.FTZ R27, R27, R33 ;  /* 0x000000211b1bb221 */ /* 0x000fe20000010000 */
[----:B------:R-:W-:Y:S01]  /*31b0*/  IADD3 R33, R2, 0x1, RZ ;  /* 0x0000000102217810 */ /* 0x000fe20007ffe0ff */
[----:B----4-:R-:W-:Y:S02]  /*31c0*/  @!P5 FADD.FTZ R26, R26, R36 ;  /* 0x000000241a1ad221 */ /* 0x010fe40000010000 */
[----:B------:R-:W-:Y:S01]  /*31d0*/  @!P5 FADD.FTZ R27, R27, R37 ;  /* 0x000000251b1bd221 */ /* 0x000fe20000010000 */
[----:B------:R-:W-:-:S02]  /*31e0*/  ISETP.EQ.OR P5, PT, R33, R42, P2 ;  /* 0x0000002a2100720c */ /* 0x000fc400017a2670 */
[----:B------:R-:W-:Y:S01]  /*31f0*/  IADD3 R37, R2, 0x2, RZ ;  /* 0x0000000202257810 */ /* 0x000fe20007ffe0ff */
[----:B-----5:R-:W-:Y:S02]  /*3200*/  @!P6 FADD.FTZ R26, R26, R38 ;  /* 0x000000261a1ae221 */ /* 0x020fe40000010000 */
[----:B------:R-:W-:Y:S01]  /*3210*/  @!P6 FADD.FTZ R27, R27, R39 ;  /* 0x000000271b1be221 */ /* 0x000fe20000010000 */
[----:B------:R-:W-:Y:S02]  /*3220*/  ISETP.EQ.OR P6, PT, R37, R42, P2 ;  /* 0x0000002a2500720c */ /* 0x000fe400017c2670 */
[C---:B------:R-:W-:Y:S01]  /*3230*/  IADD3 R39, R2.reuse, 0x3, RZ ;  /* 0x0000000302277810 */ /* 0x040fe20007ffe0ff */
[----:B------:R-:W-:-:S03]  /*3240*/  @!P0 IMAD R35, R2, c[0x0][0x10], R31 ;  /* 0x0000040002238a24 */ /* 0x000fc600078e021f */
[----:B------:R-:W-:Y:S01]  /*3250*/  ISETP.EQ.OR P3, PT, R39, R42, P2 ;  /* 0x0000002a2700720c */ /* 0x000fe20001762670 */
[----:B------:R-:W-:-:S04]  /*3260*/  @!P0 IMAD.WIDE.U32 R34, R35, 0x8, R28 ;  /* 0x0000000823228825 */ /* 0x000fc800078e001c */
[--C-:B------:R-:W-:Y:S02]  /*3270*/  @!P5 IMAD R33, R33, c[0x0][0x10], R31.reuse ;  /* 0x000004002121da24 */ /* 0x100fe400078e021f */
[----:B------:R-:W-:Y:S01]  /*3280*/  @!P6 IMAD R37, R37, c[0x0][0x10], R31 ;  /* 0x000004002525ea24 */ /* 0x000fe200078e021f */
[----:B------:R-:W2:Y:S01]  /*3290*/  @!P0 LDG.E.64 R34, [R34.64] ;  /* 0x0000000e22228981 */ /* 0x000ea2000c1e1b00 */
        /* <DEDUP_REMOVED lines=8> */
[----:B------:R-:W-:-:S03]  /*3320*/  IADD3 R2, R2, 0x4, RZ ;  /* 0x0000000402027810 */ /* 0x000fc60007ffe0ff */
[----:B------:R-:W-:Y:S01]  /*3330*/  UIADD3 UR4, UR4, -0x4, URZ ;  /* 0xfffffffc04047890 */ /* 0x000fe2000fffe03f */
[----:B--2---:R-:W-:Y:S02]  /*3340*/  @!P0 FADD.FTZ R26, R26, R34 ;  /* 0x000000221a1a8221 */ /* 0x004fe40000010000 */
[----:B------:R-:W-:Y:S02]  /*3350*/  @!P0 FADD.FTZ R27, R27, R35 ;  /* 0x000000231b1b8221 */ /* 0x000fe40000010000 */
[----:B---3--:R-:W-:Y:S02]  /*3360*/  @!P5 FADD.FTZ R26, R26, R32 ;  /* 0x000000201a1ad221 */ /* 0x008fe40000010000 */
[----:B------:R-:W-:Y:S02]  /*3370*/  @!P5 FADD.FTZ R27, R27, R33 ;  /* 0x000000211b1bd221 */ /* 0x000fe40000010000 */
[----:B----4-:R-:W-:Y:S02]  /*3380*/  @!P6 FADD.FTZ R26, R26, R36 ;  /* 0x000000241a1ae221 */ /* 0x010fe40000010000 */
[----:B------:R-:W-:Y:S01]  /*3390*/  @!P6 FADD.FTZ R27, R27, R37 ;  /* 0x000000251b1be221 */ /* 0x000fe20000010000 */
[----:B------:R-:W-:Y:S01]  /*33a0*/  PLOP3.LUT P0, PT, PT, PT, PT, 0x8, 0x0 ;  /* 0x000000000000781c */ /* 0x000fe20003f0e170 */
[----:B-----5:R-:W-:-:S02]  /*33b0*/  @!P3 FADD.FTZ R26, R26, R38 ;  /* 0x000000261a1ab221 */ /* 0x020fc40000010000 */
[----:B------:R-:W-:Y:S02]  /*33c0*/  @!P3 FADD.FTZ R27, R27, R39 ;  /* 0x000000271b1bb221 */ /* 0x000fe40000010000 */
.L_x_1399:
[----:B------:R-:W-:-:S13]  /*33d0*/  ISETP.NE.OR P0, PT, RZ, UR4, P0 ;  /* 0x00000004ff007c0c */ /* 0x000fda0008705670 */
[----:B------:R-:W-:Y:S05]  /*33e0*/  @!P0 BRA `(.L_x_1395) ;  /* 0x000001f000008947 */ /* 0x000fea0003800000 */
.L_x_1396:
        /* <DEDUP_REMOVED lines=31> */
.L_x_1395:
        /* <DEDUP_REMOVED lines=12> */
.L_x_1401:
[----:B------:R-:W-:Y:S05]  /*36a0*/  BSYNC B0 ;  /* 0x0000000000007941 */ /* 0x000fea0003800000 */
.L_x_1400:
        /* <DEDUP_REMOVED lines=16> */
.L_x_1392:
[----:B------:R-:W-:Y:S04]  /*37b0*/  @!P2 STS.64 [0xc0], R26 ;  /* 0x0000c01aff00a388 */ /* 0x000fe80000000a00 */
[----:B------:R-:W-:Y:S01]  /*37c0*/  BAR.SYNC.DEFER_BLOCKING 0x0 ;  /* 0x0000000000007b1d */ /* 0x000fe20000010000 */
[----:B------:R-:W-:Y:S02]  /*37d0*/  ISETP.GE.U32.AND P0, PT, R46, c[0x0][0x1e0], PT ;  /* 0x000078002e007a0c */ /* 0x000fe40003f06070 */
[----:B------:R-:W-:Y:S02]  /*37e0*/  ISETP.GE.U32.AND P2, PT, R45, c[0x0][0x1e0], PT ;  /* 0x000078002d007a0c */ /* 0x000fe40003f46070 */
[----:B------:R-:W-:Y:S02]  /*37f0*/  ISETP.GE.U32.AND P3, PT, R44, c[0x0][0x1e0], PT ;  /* 0x000078002c007a0c */ /* 0x000fe40003f66070 */
[----:B------:R-:W-:-:S02]  /*3800*/  ISETP.GE.AND.EX P0, PT, R3, c[0x0][0x1e4], PT, P0 ;  /* 0x0000790003007a0c */ /* 0x000fc40003f06300 */
[----:B------:R-:W-:Y:S02]  /*3810*/  ISETP.GE.AND.EX P2, PT, R4, c[0x0][0x1e4], PT, P2 ;  /* 0x0000790004007a0c */ /* 0x000fe40003f46320 */
[----:B------:R-:W-:Y:S02]  /*3820*/  ISETP.GE.AND.EX P3, PT, R5, c[0x0][0x1e4], PT, P3 ;  /* 0x0000790005007a0c */ /* 0x000fe40003f66330 */
[C---:B------:R-:W-:Y:S02]  /*3830*/  ISETP.GT.U32.OR P0, PT, R49.reuse, 0x27f, P0 ;  /* 0x0000027f3100780c */ /* 0x040fe40000704470 */
[C---:B------:R-:W-:Y:S02]  /*3840*/  ISETP.GT.U32.OR P2, PT, R49.reuse, 0x27f, P2 ;  /* 0x0000027f3100780c */ /* 0x040fe40001744470 */
[----:B------:R-:W-:Y:S01]  /*3850*/  ISETP.GT.U32.OR P3, PT, R49, 0x27f, P3 ;  /* 0x0000027f3100780c */ /* 0x000fe20001f64470 */
[----:B-1----:R-:W1:Y:S02]  /*3860*/  LDS.64 R28, [0xc0] ;  /* 0x0000c000ff1c7984 */ /* 0x002e640000000a00 */
[----:B-1----:R-:W-:-:S02]  /*3870*/  FMUL.FTZ R2, R28, c[0x0][0x20c] ;  /* 0x000083001c027a20 */ /* 0x002fc40000410000 */
[----:B0-----:R-:W-:Y:S01]  /*3880*/  FMUL.FTZ R27, R29, c[0x0][0x20c] ;  /* 0x000083001d1b7a20 */ /* 0x001fe20000410000 */
        /* <DEDUP_REMOVED lines=19> */
.L_x_1402:
        /* <DEDUP_REMOVED lines=11> */
[C---:B------:R-:W-:Y:S01]  /*3a70*/  LEA R6, P5, R28.reuse, c[0x0][0x160], 0x2 ;  /* 0x000058001c067a11 */ /* 0x040fe200078a10ff */
[----:B------:R-:W-:Y:S02]  /*3a80*/  FFMA.FTZ R15, R23, R15, -R26 ;  /* 0x0000000f170f7223 */ /* 0x000fe4000001081a */
[----:B------:R-:W-:Y:S01]  /*3a90*/  FMUL.FTZ R14, R31, UR12 ;  /* 0x0000000c1f0e7c20 */ /* 0x000fe20008410000 */
[----:B------:R-:W-:Y:S01]  /*3aa0*/  LEA.HI.X R7, R28, c[0x0][0x164], R33, 0x2, P5 ;  /* 0x000059001c077a11 */ /* 0x000fe200028f1421 */
[----:B------:R-:W-:-:S05]  /*3ab0*/  FMUL.FTZ R15, R15, UR12 ;  /* 0x0000000c0f0f7c20 */ /* 0x000fca0008410000 */
[----:B------:R0:W-:Y:S03]  /*3ac0*/  STG.E.64 [R6.64], R14 ;  /* 0x0000000e06007986 */ /* 0x0001e6000c101b0e */
.L_x_1404:
[----:B------:R-:W-:Y:S05]  /*3ad0*/  BSYNC B0 ;  /* 0x0000000000007941 */ /* 0x000fea0003800000 */
.L_x_1403:
[----:B------:R-:W-:Y:S05]  /*3ae0*/  @!P4 BRA `(.L_x_1405) ;  /* 0x000001200000c947 */ /* 0x000fea0003800000 */
[----:B0-----:R-:W-:Y:S02]  /*3af0*/  FFMA.FTZ R6, R8, R22, R24 ;  /* 0x0000001608067223 */ /* 0x001fe40000010018 */
        /* <DEDUP_REMOVED lines=17> */
.L_x_1405:
[----:B------:R-:W-:Y:S01]  /*3c10*/  BSSY B0, `(.L_x_1406) ;  /* 0x0000011000007945 */ /* 0x000fe20003800000 */
[----:B------:R-:W-:Y:S05]  /*3c20*/  @P0 BRA `(.L_x_1407) ;  /* 0x000000f000000947 */ /* 0x000fea0003800000 */
[----:B0-----:R-:W-:Y:S01]  /*3c30*/  IMAD R15, R3, c[0x0][0x1d8], RZ ;  /* 0x00007600030f7a24 */ /* 0x001fe200078e02ff */
[----:B------:R-:W-:Y:S01]  /*3c40*/  MOV R6, R52 ;  /* 0x0000003400067202 */ /* 0x000fe20000000f00 */
[-C--:B------:R-:W-:Y:S01]  /*3c50*/  FFMA.FTZ R3, R8, R2.reuse, R27 ;  /* 0x0000000208037223 */ /* 0x080fe2000001001b */
[----:B------:R-:W-:Y:S01]  /*3c60*/  MOV R7, R55 ;  /* 0x0000003700077202 */ /* 0x000fe20000000f00 */
[C---:B------:R-:W-:Y:S02]  /*3c70*/  IMAD R29, R46.reuse, c[0x0][0x1dc], R15 ;  /* 0x000077002e1d7a24 */ /* 0x040fe400078e020f */
[----:B------:R-:W-:Y:S02]  /*3c80*/  FFMA.FTZ R8, R9, R2, R27 ;  /* 0x0000000209087223 */ /* 0x000fe4000001001b */
[----:B------:R-:W-:-:S04]  /*3c90*/  IMAD.WIDE.U32 R14, R46, c[0x0][0x1d8], R6 ;  /* 0x000076002e0e7a25 */ /* 0x000fc800078e0006 */
[----:B------:R-:W-:Y:S01]  /*3ca0*/  FFMA.FTZ R3, R22, R16, -R3 ;  /* 0x0000001016037223 */ /* 0x000fe20000010803 */
[----:B------:R-:W-:Y:S01]  /*3cb0*/  IADD3 R29, R15, R29, RZ ;  /* 0x0000001d0f1d7210 */ /* 0x000fe20007ffe0ff */
[----:B------:R-:W-:Y:S01]  /*3cc0*/  FFMA.FTZ R9, R23, R17, -R8 ;  /* 0x0000001117097223 */ /* 0x000fe20000010808 */
[C---:B------:R-:W-:Y:S01]  /*3cd0*/  LEA R6, P0, R14.reuse, c[0x0][0x160], 0x2 ;  /* 0x000058000e067a11 */ /* 0x040fe200078010ff */
[----:B------:R-:W-:Y:S02]  /*3ce0*/  FMUL.FTZ R8, R3, UR12 ;  /* 0x0000000c03087c20 */ /* 0x000fe40008410000 */
[----:B------:R-:W-:Y:S01]  /*3cf0*/  FMUL.FTZ R9, R9, UR12 ;  /* 0x0000000c09097c20 */ /* 0x000fe20008410000 */
[----:B------:R-:W-:-:S05]  /*3d00*/  LEA.HI.X R7, R14, c[0x0][0x164], R29, 0x2, P0 ;  /* 0x000059000e077a11 */ /* 0x000fca00000f141d */
[----:B------:R0:W-:Y:S04]  /*3d10*/  STG.E.64 [R6.64], R8 ;  /* 0x0000000806007986 */ /* 0x0001e8000c101b0e */
.L_x_1407:
[----:B------:R-:W-:Y:S05]  /*3d20*/  BSYNC B0 ;  /* 0x0000000000007941 */ /* 0x000fea0003800000 */
.L_x_1406:
[----:B------:R-:W-:Y:S05]  /*3d30*/  @!P4 BRA `(.L_x_1408) ;  /* 0x000001200000c947 */ /* 0x000fea0003800000 */
[----:B------:R-:W-:Y:S02]  /*3d40*/  FFMA.FTZ R3, R10, R22, R24 ;  /* 0x000000160a037223 */ /* 0x000fe40000010018 */
[----:B0-----:R-:W-:Y:S02]  /*3d50*/  FFMA.FTZ R6, R11, R23, R25 ;  /* 0x000000170b067223 */ /* 0x001fe40000010019 */
        /* <DEDUP_REMOVED lines=16> */
.L_x_1408:
[----:B------:R-:W-:Y:S01]  /*3e60*/  BSSY B0, `(.L_x_1409) ;  /* 0x0000011000007945 */ /* 0x000fe20003800000 */
[----:B------:R-:W-:Y:S05]  /*3e70*/  @P2 BRA `(.L_x_1410) ;  /* 0x000000f000002947 */ /* 0x000fea0003800000 */
[----:B0-----:R-:W-:Y:S01]  /*3e80*/  MOV R6, R52 ;  /* 0x0000003400067202 */ /* 0x001fe20000000f00 */
        /* <DEDUP_REMOVED lines=14> */
.L_x_1410:
[----:B------:R-:W-:Y:S05]  /*3f70*/  BSYNC B0 ;  /* 0x0000000000007941 */ /* 0x000fea0003800000 */
.L_x_1409:
        /* <DEDUP_REMOVED lines=19> */
.L_x_1411:
[----:B------:R-:W-:Y:S01]  /*40b0*/  BSSY B0, `(.L_x_1412) ;  /* 0x0000010000007945 */ /* 0x000fe20003800000 */
[----:B------:R-:W-:Y:S05]  /*40c0*/  @P3 BRA `(.L_x_1413) ;  /* 0x000000e000003947 */ /* 0x000fea0003800000 */
[----:B------:R-:W-:Y:S01]  /*40d0*/  MOV R53, R55 ;  /* 0x0000003700357202 */ /* 0x000fe20000000f00 */
[----:B------:R-:W-:Y:S02]  /*40e0*/  IMAD R5, R5, c[0x0][0x1d8], RZ ;  /* 0x0000760005057a24 */ /* 0x000fe400078e02ff */
[----:B------:R-:W-:Y:S02]  /*40f0*/  FFMA.FTZ R3, R12, R2, R27 ;  /* 0x000000020c037223 */ /* 0x000fe4000001001b */
[----:B------:R-:W-:-:S04]  /*4100*/  IMAD.WIDE.U32 R52, R44, c[0x0][0x1d8], R52 ;  /* 0x000076002c347a25 */ /* 0x000fc800078e0034 */
[----:B------:R-:W-:Y:S02]  /*4110*/  IMAD R5, R44, c[0x0][0x1dc], R5 ;  /* 0x000077002c057a24 */ /* 0x000fe400078e0205 */
[----:B------:R-:W-:Y:S01]  /*4120*/  FFMA.FTZ R4, R13, R2, R27 ;  /* 0x000000020d047223 */ /* 0x000fe2000001001b */
[----:B------:R-:W-:Y:S01]  /*4130*/  LEA R2, P0, R52, c[0x0][0x160], 0x2 ;  /* 0x0000580034027a11 */ /* 0x000fe200078010ff */
[----:B------:R-:W-:Y:S01]  /*4140*/  FFMA.FTZ R3, R22, R20, -R3 ;  /* 0x0000001416037223 */ /* 0x000fe20000010803 */
[----:B------:R-:W-:Y:S01]  /*4150*/  IADD3 R5, R53, R5, RZ ;  /* 0x0000000535057210 */ /* 0x000fe20007ffe0ff */
[----:B------:R-:W-:Y:S02]  /*4160*/  FFMA.FTZ R4, R23, R21, -R4 ;  /* 0x0000001517047223 */ /* 0x000fe40000010804 */
[----:B0-----:R-:W-:Y:S01]  /*4170*/  FMUL.FTZ R6, R3, UR12 ;  /* 0x0000000c03067c20 */ /* 0x001fe20008410000 */
[----:B------:R-:W-:Y:S01]  /*4180*/  LEA.HI.X R3, R52, c[0x0][0x164], R5, 0x2, P0 ;  /* 0x0000590034037a11 */ /* 0x000fe200000f1405 */
[----:B------:R-:W-:-:S05]  /*4190*/  FMUL.FTZ R7, R4, UR12 ;  /* 0x0000000c04077c20 */ /* 0x000fca0008410000 */
[----:B------:R0:W-:Y:S02]  /*41a0*/  STG.E.64 [R2.64], R6 ;  /* 0x0000000602007986 */ /* 0x0001e4000c101b0e */
.L_x_1413:
[----:B------:R-:W-:Y:S05]  /*41b0*/  BSYNC B0 ;  /* 0x0000000000007941 */ /* 0x000fea0003800000 */
.L_x_1412:
[----:B------:R-:W-:Y:S01]  /*41c0*/  ULDC UR4, c[0x0][0x10] ;  /* 0x0000040000047ab9 */ /* 0x000fe20000000800 */
[----:B------:R-:W-:Y:S01]  /*41d0*/  IADD3 R43, R43, 0x1, RZ ;  /* 0x000000012b2b7810 */ /* 0x000fe20007ffe0ff */
[----:B------:R-:W-:-:S04]  /*41e0*/  UIADD3 UR7, UR7, UR4, URZ ;  /* 0x0000000407077290 */ /* 0x000fc8000fffe03f */
[----:B------:R-:W-:-:S06]  /*41f0*/  UISETP.GE.AND UP0, UPT, UR7, UR6, UPT ;  /* 0x000000060700728c */ /* 0x000fcc000bf06270 */
[----:B------:R-:W-:-:S13]  /*4200*/  PLOP3.LUT P0, PT, PT, PT, UP0, 0x80, 0x0 ;  /* 0x000000000000781c */ /* 0x000fda0003f0f008 */
[----:B------:R-:W-:Y:S01]  /*4210*/  @P0 CALL.REL.NOINC `(.L_x_1379) ;  /* 0x0000001000000944 */ /* 0x000fe20003c00000 */
[----:B------:R-:W-:Y:S05]  /*4220*/  BRA `(.L_x_1414) ;  /* 0xffffc09000007947 */ /* 0x000fea000383ffff */
.L_x_1379:
        /* <DEDUP_REMOVED lines=18> */
.L_x_1416:
[----:B------:R-:W-:Y:S05]  /*4350*/  BSYNC B0 ;  /* 0x0000000000007941 */ /* 0x000fea0003800000 */
.L_x_1415:
        /* <DEDUP_REMOVED lines=11> */
.L_x_1418:
[----:B------:R-:W2:Y:S01]  /*4410*/  LDG.E.STRONG.GPU R5, [R2.64] ;  /* 0x0000000e02057981 */ /* 0x000ea2000c1ef900 */
[----:B------:R-:W-:Y:S01]  /*4420*/  YIELD ;  /* 0x0000000000007946 */ /* 0x000fe20003800000 */
[----:B--2---:R-:W-:Y:S01]  /*4430*/  ISETP.NE.AND P0, PT, R5, R0, PT ;  /* 0x000000000500720c */ /* 0x004fe20003f05270 */
[----:B------:R-:W-:-:S12]  /*4440*/  CCTL.IVALL ;  /* 0x00000000ff00798f */ /* 0x000fd80002000000 */
[----:B------:R-:W-:Y:S05]  /*4450*/  @P0 BRA `(.L_x_1418) ;  /* 0xffffffb000000947 */ /* 0x000fea000383ffff */
.L_x_1417:
        /* <DEDUP_REMOVED lines=25> */
.L_x_1419:
[----:B------:R-:W-:-:S04]  /*45f0*/  LEA R6, P0, R49, c[0x0][0x1b8], 0x2 ;  /* 0x00006e0031067a11 */ /* 0x000fc800078010ff */
[----:B------:R-:W-:Y:S02]  /*4600*/  LEA.HI.X R7, R49, c[0x0][0x1bc], R18, 0x2, P0 ;  /* 0x00006f0031077a11 */ /* 0x000fe400000f1412 */
[-C--:B------:R-:W-:Y:S02]  /*4610*/  LEA R8, P0, R20, R6.reuse, 0x2 ;  /* 0x0000000614087211 */ /* 0x080fe400078010ff */
[-C--:B------:R-:W-:Y:S01]  /*4620*/  LEA R12, P1, R22, R6.reuse, 0x2 ;  /* 0x00000006160c7211 */ /* 0x080fe200078210ff */
[----:B0-----:R-:W2:Y:S01]  /*4630*/  LDG.E R14, [R6.64] ;  /* 0x0000000e060e7981 */ /* 0x001ea2000c1e1900 */
        /* <DEDUP_REMOVED lines=12> */
[----:B------:R-:W-:-:S04]  /*4700*/  SHF.R.S32.HI R18, RZ, 0x1f, R49 ;  /* 0x0000001fff127819 */ /* 0x000fc80000011431 */
[----:B------:R-:W-:Y:S01]  /*4710*/  ISETP.GT.AND.EX P0, PT, R27, R18, PT, P0 ;  /* 0x000000121b00720c */ /* 0x000fe20003f04300 */
[----:B--2---:R0:W-:Y:S04]  /*4720*/  STG.E.64 [R2.64], R14 ;  /* 0x0000000e02007986 */ /* 0x0041e8000c101b0e */
[----:B---3--:R0:W-:Y:S08]  /*4730*/  STG.E.64 [R4.64], R16 ;  /* 0x0000001004007986 */ /* 0x0081f0000c101b0e */
[----:B------:R-:W-:Y:S05]  /*4740*/  @P0 BRA `(.L_x_1419) ;  /* 0xfffffea000000947 */ /* 0x000fea000383ffff */
[----:B------:R-:W-:Y:S05]  /*4750*/  EXIT ;  /* 0x000000000000794d */ /* 0x000fea0003800000 */
.L_x_1420:
        /* <DEDUP_REMOVED lines=10> */
.L_x_3285:


//--------------------- .text._Z35group_norm_nhwc_bwd_one_pass_kernelI11Fp32IOFp32WLi256ELi40ELi640EEv26Group_norm_nhwc_bwd_params --------------------------
	.section	.text._Z35group_norm_nhwc_bwd_one_pass_kernelI11Fp32IOFp32WLi256ELi40ELi640EEv26Group_norm_nhwc_bwd_params,"ax",@progbits
	.sectioninfo	@"SHI_REGISTERS=96"
	.align	128
        .global         _Z35group_norm_nhwc_bwd_one_pass_kernelI11Fp32IOFp32WLi256ELi40ELi640EEv26Group_norm_nhwc_bwd_params
        .type           _Z35group_norm_nhwc_bwd_one_pass_kernelI11Fp32IOFp32WLi256ELi40ELi640EEv26Group_norm_nhwc_bwd_params,@function
        .size           _Z35group_norm_nhwc_bwd_one_pass_kernelI11Fp32IOFp32WLi256ELi40ELi640EEv26Group_norm_nhwc_bwd_params,(.L_x_3286 - _Z35group_norm_nhwc_bwd_one_pass_kernelI11Fp32IOFp32WLi256ELi40ELi640EEv26Group_norm_nhwc_bwd_params)
        .other          _Z35group_norm_nhwc_bwd_one_pass_kernelI11Fp32IOFp32WLi256ELi40ELi640EEv26Group_norm_nhwc_bwd_params,@"STO_CUDA_ENTRY STV_DEFAULT"
_Z35group_norm_nhwc_bwd_one_pass_kernelI11Fp32IOFp32WLi256ELi40ELi640EEv26Group_norm_nhwc_bwd_params:
.text._Z35group_norm_nhwc_bwd_one_pass_kernelI11Fp32IOFp32WLi256ELi40ELi640EEv26Group_norm_nhwc_bwd_params:
        /* <DEDUP_REMOVED lines=47> */
.L_x_1472:
[----:B0-----:R-:W-:Y:S01]  /*02f0*/  IABS R9, c[0x0][0x1f0] ;  /* 0x00007c0000097a13 */ /* 0x001fe20000000000 */
[----:B------:R-:W-:Y:S01]  /*0300*/  CS2R R44, SRZ ;  /* 0x00000000002c7805 */ /* 0x000fe2000001ff00 */
[----:B------:R-:W-:-:S02]  /*0310*/  ISETP.GE.AND P5, PT, R65, RZ, PT ;  /* 0x000000ff4100720c */ /* 0x000fc40003fa6270 */
[----:B------:R-:W0:Y:S01]  /*0320*/  I2F.RP R8, R9 ;  /* 0x0000000900087306 */ /* 0x000e220000209400 */
[----:B------:R-:W-:Y:S02]  /*0330*/  SHF.R.S32.HI R52, RZ, 0x1f, R63 ;  /* 0x0000001fff347819 */ /* 0x000fe4000001143f */
[----:B------:R-:W-:-:S05]  /*0340*/  SHF.R.S32.HI R51, RZ, 0x1f, R62 ;  /* 0x0000001fff337819 */ /* 0x000fca000001143e */
[----:B0-----:R-:W0:Y:S02]  /*0350*/  MUFU.RCP R8, R8 ;  /* 0x0000000800087308 */ /* 0x001e240000001000 */
[----:B01----:R-:W-:-:S06]  /*0360*/  IADD3 R6, R8, 0xffffffe, RZ ;  /* 0x0ffffffe08067810 */ /* 0x003fcc0007ffe0ff */
        /* <DEDUP_REMOVED lines=8> */
[----:B------:R-:W-:-:S05]  /*03f0*/  IMAD.HI.U32 R7, R7, R10, RZ ;  /* 0x0000000a07077227 */ /* 0x000fca00078e00ff */
        /* <DEDUP_REMOVED lines=18> */
[----:B------:R-:W-:Y:S02]  /*0520*/  ISETP.GE.AND.EX P2, PT, R52, c[0x0][0x1e4], PT, P2 ;  /* 0x0000790034007a0c */ /* 0x000fe40003f46320 */
[----:B------:R-:W-:Y:S02]  /*0530*/  SHF.R.S32.HI R9, RZ, 0x1f, R67 ;  /* 0x0000001fff097819 */ /* 0x000fe40000011443 */
[----:B------:R-:W-:Y:S02]  /*0540*/  IADD3 R88, P0, R67, R74, RZ ;  /* 0x0000004a43587210 */ /* 0x000fe40007f1e0ff */
[----:B------:R-:W-:-:S02]  /*0550*/  SHF.R.S32.HI R6, RZ, 0x1f, R7 ;  /* 0x0000001fff067819 */ /* 0x000fc40000011407 */
[----:B------:R-:W-:Y:S02]  /*0560*/  ISETP.GT.U32.OR P2, PT, R66, 0x27f, P2 ;  /* 0x0000027f4200780c */ /* 0x000fe40001744470 */
[----:B------:R-:W-:Y:S01]  /*0570*/  LEA.HI.X.SX32 R89, R74, R9, 0x1, P0 ;  /* 0x000000094a597211 */ /* 0x000fe200000f0eff */
[----:B------:R-:W-:Y:S01]  /*0580*/  IMAD R6, R6, c[0x0][0x1e8], RZ ;  /* 0x00007a0006067a24 */ /* 0x000fe200078e02ff */
[----:B------:R-:W-:-:S03]  /*0590*/  ISETP.GE.U32.AND P0, PT, R62, c[0x0][0x1e0], PT ;  /* 0x000078003e007a0c */ /* 0x000fc60003f06070 */
[----:B------:R-:W-:Y:S01]  /*05a0*/  IMAD R91, R7, c[0x0][0x1ec], R6 ;  /* 0x00007b00075b7a24 */ /* 0x000fe200078e0206 */
[----:B------:R-:W-:Y:S01]  /*05b0*/  ISETP.GE.AND.EX P0, PT, R51, c[0x0][0x1e4], PT, P0 ;  /* 0x0000790033007a0c */ /* 0x000fe20003f06300 */
[----:B------:R-:W-:-:S03]  /*05c0*/  IMAD.WIDE.U32 R88, R7, c[0x0][0x1e8], R88 ;  /* 0x00007a0007587a25 */ /* 0x000fc600078e0058 */
[----:B------:R-:W-:Y:S01]  /*05d0*/  ISETP.GT.U32.OR P0, PT, R66, 0x27f, P0 ;  /* 0x0000027f4200780c */ /* 0x000fe20000704470 */
[----:B------:R-:W-:Y:S01]  /*05e0*/  @P1 IMAD R7, R53, c[0x0][0x1d8], RZ ;  /* 0x0000760035071a24 */ /* 0x000fe200078e02ff */
[----:B------:R-:W-:Y:S01]  /*05f0*/  IADD3 R91, R89, R91, RZ ;  /* 0x0000005b595b7210 */ /* 0x000fe20007ffe0ff */
[----:B------:R-:W-:Y:S01]  /*0600*/  @!P2 IMAD R6, R52, c[0x0][0x1d8], RZ ;  /* 0x000076003406aa24 */ /* 0x000fe200078e02ff */
[-C--:B------:R-:W-:Y:S01]  /*0610*/  @P1 MOV R90, R88.reuse ;  /* 0x00000058005a1202 */ /* 0x080fe20000000f00 */
[C---:B------:R-:W-:Y:S01]  /*0620*/  @P1 IMAD R11, R64.reuse, c[0x0][0x1dc], R7 ;  /* 0x00007700400b1a24 */ /* 0x040fe200078e0207 */
[----:B------:R-:W-:Y:S01]  /*0630*/  @!P2 MOV R8, R88 ;  /* 0x000000580008a202 */ /* 0x000fe20000000f00 */
[----:B------:R-:W-:Y:S01]  /*0640*/  @!P2 IMAD R13, R63, c[0x0][0x1dc], R6 ;  /* 0x000077003f0daa24 */ /* 0x000fe200078e0206 */
[----:B------:R-:W-:Y:S01]  /*0650*/  @!P2 MOV R9, R91 ;  /* 0x0000005b0009a202 */ /* 0x000fe20000000f00 */
[----:B------:R-:W-:-:S04]  /*0660*/  @P1 IMAD.WIDE.U32 R6, R64, c[0x0][0x1d8], R90 ;  /* 0x0000760040061a25 */ /* 0x000fc800078e005a */
[----:B------:R-:W-:Y:S01]  /*0670*/  @!P2 IMAD.WIDE.U32 R8, R63, c[0x0][0x1d8], R8 ;  /* 0x000076003f08aa25 */ /* 0x000fe200078e0008 */
[----:B------:R-:W-:Y:S02]  /*0680*/  @P1 IADD3 R7, R7, R11, RZ ;  /* 0x0000000b07071210 */ /* 0x000fe40007ffe0ff */
[----:B------:R-:W-:Y:S02]  /*0690*/  @!P0 MOV R12, R88 ;  /* 0x00000058000c8202 */ /* 0x000fe40000000f00 */
[----:B------:R-:W-:Y:S02]  /*06a0*/  @!P2 IADD3 R11, R9, R13, RZ ;  /* 0x0000000d090ba210 */ /* 0x000fe40007ffe0ff */
[----:B------:R-:W-:Y:S01]  /*06b0*/  @P1 SHF.L.U64.HI R14, R6, 0x2, R7 ;  /* 0x00000002060e1819 */ /* 0x000fe20000010207 */
[----:B------:R-:W-:Y:S01]  /*06c0*/  @!P0 IMAD R7, R51, c[0x0][0x1d8], RZ ;  /* 0x0000760033078a24 */ /* 0x000fe200078e02ff */
[----:B------:R-:W-:Y:S02]  /*06d0*/  @!P0 MOV R13, R91 ;  /* 0x0000005b000d8202 */ /* 0x000fe40000000f00 */
[----:B------:R-:W-:Y:S01]  /*06e0*/  @!P2 SHF.L.U32 R10, R8, 0x2, RZ ;  /* 0x00000002080aa819 */ /* 0x000fe200000006ff */
[----:B------:R-:W-:Y:S01]  /*06f0*/  @!P0 IMAD R7, R62, c[0x0][0x1dc], R7 ;  /* 0x000077003e078a24 */ /* 0x000fe200078e0207 */
[----:B------:R-:W-:Y:S01]  /*0700*/  @P1 SHF.L.U32 R18, R6, 0x2, RZ ;  /* 0x0000000206121819 */ /* 0x000fe200000006ff */
[----:B------:R-:W-:Y:S01]  /*0710*/  @!P0 IMAD.WIDE.U32 R12, R62, c[0x0][0x1d8], R12 ;  /* 0x000076003e0c8a25 */ /* 0x000fe200078e000c */
[----:B------:R-:W-:-:S02]  /*0720*/  @!P2 SHF.L.U64.HI R11, R8, 0x2, R11 ;  /* 0x00000002080ba819 */ /* 0x000fc4000001020b */
[C---:B------:R-:W-:Y:S01]  /*0730*/  @!P2 IADD3 R6, P3, R10.reuse, c[0x0][0x180], RZ ;  /* 0x000060000a06aa10 */ /* 0x040fe20007f7e0ff */
[----:B------:R-:W-:Y:S01]  /*0740*/  CS2R R8, SRZ ;  /* 0x0000000000087805 */ /* 0x000fe2000001ff00 */
[----:B------:R-:W-:Y:S02]  /*0750*/  @!P2 IADD3 R10, P4, R10, c[0x0][0x178], RZ ;  /* 0x00005e000a0aaa10 */ /* 0x000fe40007f9e0ff */
[----:B------:R-:W-:Y:S02]  /*0760*/  @!P0 IADD3 R13, R13, R7, RZ ;  /* 0x000000070d0d8210 */ /* 0x000fe40007ffe0ff */
[C---:B------:R-:W-:Y:S02]  /*0770*/  @!P2 IADD3.X R7, R11.reuse, c[0x0][0x184], RZ, P3, !PT ;  /* 0x000061000b07aa10 */ /* 0x040fe40001ffe4ff */
[----:B------:R-:W-:Y:S02]  /*0780*/  @!P2 IADD3.X R11, R11, c[0x0][0x17c], RZ, P4, !PT ;  /* 0x00005f000b0baa10 */ /* 0x000fe400027fe4ff */
[----:B------:R-:W-:Y:S01]  /*0790*/  ISETP.GE.U32.AND P4, PT, R61, c[0x0][0x1e0], PT ;  /* 0x000078003d007a0c */ /* 0x000fe20003f86070 */
[----:B------:R0:W5:Y:S01]  /*07a0*/  @!P2 LDG.E.64 R44, [R6.64] ;  /* 0x00000006062ca981 */ /* 0x000162000c1e1b00 */
[----:B------:R-:W-:-:S02]  /*07b0*/  SHF.R.S32.HI R50, RZ, 0x1f, R61 ;  /* 0x0000001fff327819 */ /* 0x000fc4000001143d */
[----:B------:R-:W-:Y:S01]  /*07c0*/  @!P0 SHF.L.U32 R16, R12, 0x2, RZ ;  /* 0x000000020c108819 */ /* 0x000fe200000006ff */
[----:B------:R1:W5:Y:S01]  /*07d0*/  @!P2 LDG.E.64 R8, [R10.64] ;  /* 0x000000060a08a981 */ /* 0x000362000c1e1b00 */
[----:B------:R-:W-:Y:S02]  /*07e0*/  ISETP.GE.AND.EX P4, PT, R50, c[0x0][0x1e4], PT, P4 ;  /* 0x0000790032007a0c */ /* 0x000fe40003f86340 */
[----:B------:R-:W-:Y:S02]  /*07f0*/  @!P0 SHF.L.U64.HI R12, R12, 0x2, R13 ;  /* 0x000000020c0c8819 */ /* 0x000fe4000001020d */
[----:B------:R-:W-:Y:S02]  /*0800*/  ISETP.GT.U32.OR P4, PT, R66, 0x27f, P4 ;  /* 0x0000027f4200780c */ /* 0x000fe40002784470 */
[C---:B------:R-:W-:Y:S02]  /*0810*/  @P1 IADD3 R26, P2, R18.reuse, c[0x0][0x180], RZ ;  /* 0x00006000121a1a10 */ /* 0x040fe40007f5e0ff */
[----:B------:R-:W-:-:S02]  /*0820*/  @P1 IADD3 R18, P3, R18, c[0x0][0x178], RZ ;  /* 0x00005e0012121a10 */ /* 0x000fc40007f7e0ff */
[----:B------:R-:W-:Y:S02]  /*0830*/  @P1 IADD3.X R27, R14, c[0x0][0x184], RZ, P2, !PT ;  /* 0x000061000e1b1a10 */ /* 0x000fe400017fe4ff */
[----:B------:R-:W-:Y:S02]  /*0840*/  @!P0 IADD3 R20, P2, R16, c[0x0][0x180], RZ ;  /* 0x0000600010148a10 */ /* 0x000fe40007f5e0ff */
[----:B------:R-:W-:Y:S02]  /*0850*/  @P1 IADD3.X R19, R14, c[0x0][0x17c], RZ, P3, !PT ;  /* 0x00005f000e131a10 */ /* 0x000fe40001ffe4ff */
[----:B------:R-:W-:Y:S01]  /*0860*/  ISETP.GE.U32.AND P5, PT, R60, c[0x0][0x1e0], PT ;  /* 0x000078003c007a0c */ /* 0x000fe20003fa6070 */
[----:B-1----:R-:W-:Y:S01]  /*0870*/  @!P4 IMAD R10, R50, c[0x0][0x1d8], RZ ;  /* 0x00007600320aca24 */ /* 0x002fe200078e02ff */
[----:B------:R-:W-:Y:S02]  /*0880*/  ISETP.GE.U32.AND P3, PT, R59, c[0x0][0x1e0], PT ;  /* 0x000078003b007a0c */ /* 0x000fe40003f66070 */
[----:B------:R-:W-:-:S02]  /*0890*/  @!P0 IADD3 R16, P6, R16, c[0x0][0x178], RZ ;  /* 0x00005e0010108a10 */ /* 0x000fc40007fde0ff */
[----:B------:R-:W-:Y:S02]  /*08a0*/  SHF.R.S32.HI R49, RZ, 0x1f, R60 ;  /* 0x0000001fff317819 */ /* 0x000fe4000001143c */
[----:B------:R-:W-:Y:S01]  /*08b0*/  SHF.R.S32.HI R48, RZ, 0x1f, R59 ;  /* 0x0000001fff307819 */ /* 0x000fe2000001143b */
[----:B------:R-:W-:Y:S01]  /*08c0*/  @!P4 IMAD R25, R61, c[0x0][0x1dc], R10 ;  /* 0x000077003d19ca24 */ /* 0x000fe200078e020a */
[----:B------:R-:W-:Y:S02]  /*08d0*/  @!P0 IADD3.X R17, R12, c[0x0][0x17c], RZ, P6, !PT ;  /* 0x00005f000c118a10 */ /* 0x000fe400037fe4ff */
[----:B------:R-:W-:Y:S02]  /*08e0*/  ISETP.GE.AND.EX P5, PT, R49, c[0x0][0x1e4], PT, P5 ;  /* 0x0000790031007a0c */ /* 0x000fe40003fa6350 */
[----:B------:R-:W-:Y:S02]  /*08f0*/  ISETP.GE.AND.EX P3, PT, R48, c[0x0][0x1e4], PT, P3 ;  /* 0x0000790030007a0c */ /* 0x000fe40003f66330 */
[----:B------:R-:W-:-:S02]  /*0900*/  ISETP.GE.U32.AND P6, PT, R57, c[0x0][0x1e0], PT ;  /* 0x0000780039007a0c */ /* 0x000fc40003fc6070 */
[----:B0-----:R-:W-:Y:S02]  /*0910*/  SHF.R.S32.HI R7, RZ, 0x1f, R57 ;  /* 0x0000001fff077819 */ /* 0x001fe40000011439 */
[----:B------:R-:W-:Y:S02]  /*0920*/  @!P4 MOV R10, R88 ;  /* 0x00000058000ac202 */ /* 0x000fe40000000f00 */
[----:B------:R-:W-:Y:S02]  /*0930*/  @!P4 MOV R11, R91 ;  /* 0x0000005b000bc202 */ /* 0x000fe40000000f00 */
[C---:B------:R-:W-:Y:S02]  /*0940*/  ISETP.GT.U32.OR P5, PT, R66.reuse, 0x27f, P5 ;  /* 0x0000027f4200780c */ /* 0x040fe40002fa4470 */
[----:B------:R-:W-:Y:S02]  /*0950*/  ISETP.GT.U32.OR P3, PT, R66, 0x27f, P3 ;  /* 0x0000027f4200780c */ /* 0x000fe40001f64470 */
[----:B------:R-:W-:Y:S01]  /*0960*/  ISETP.GE.AND.EX P6, PT, R7, c[0x0][0x1e4], PT, P6 ;  /* 0x0000790007007a0c */ /* 0x000fe20003fc6360 */
[----:B------:R-:W-:Y:S01]  /*0970*/  @!P4 IMAD.WIDE.U32 R10, R61, c[0x0][0x1d8], R10 ;  /* 0x000076003d0aca25 */ /* 0x000fe200078e000a */
[----:B------:R-:W-:-:S02]  /*0980*/  @!P0 IADD3.X R21, R12, c[0x0][0x184], RZ, P2, !PT ;  /* 0x000061000c158a10 */ /* 0x000fc400017fe4ff */
[----:B------:R-:W-:Y:S02]  /*0990*/  ISETP.GT.U32.OR P6, PT, R66, 0x27f, P6 ;  /* 0x0000027f4200780c */ /* 0x000fe400037c4470 */
[----:B------:R-:W-:Y:S02]  /*09a0*/  ISETP.GE.U32.AND P2, PT, R58, c[0x0][0x1e0], PT ;  /* 0x000078003a007a0c */ /* 0x000fe40003f46070 */
[----:B------:R-:W-:Y:S02]  /*09b0*/  SHF.R.S32.HI R6, RZ, 0x1f, R58 ;  /* 0x0000001fff067819 */ /* 0x000fe4000001143a */
[----:B------:R-:W-:Y:S02]  /*09c0*/  @!P4 IADD3 R25, R11, R25, RZ ;  /* 0x000000190b19c210 */ /* 0x000fe40007ffe0ff */
[----:B------:R-:W-:Y:S01]  /*09d0*/  ISETP.GE.AND.EX P2, PT, R6, c[0x0][0x1e4], PT, P2 ;  /* 0x0000790006007a0c */ /* 0x000fe20003f46320 */
[----:B------:R-:W-:Y:S01]  /*09e0*/  @!P5 IMAD R11, R49, c[0x0][0x1d8], RZ ;  /* 0x00007600310bda24 */ /* 0x000fe200078e02ff */
[----:B------:R-:W-:-:S02]  /*09f0*/  @!P4 SHF.L.U32 R24, R10, 0x2, RZ ;  /* 0x000000020a18c819 */ /* 0x000fc400000006ff */
[----:B------:R-:W-:Y:S01]  /*0a00*/  @!P4 SHF.L.U64.HI R25, R10, 0x2, R25 ;  /* 0x000000020a19c819 */ /* 0x000fe20000010219 */
[----:B------:R-:W-:Y:S01]  /*0a10*/  @!P3 IMAD R10, R48, c[0x0][0x1d8], RZ ;  /* 0x00007600300aba24 */ /* 0x000fe200078e02ff */
[----:B------:R-:W-:Y:S01]  /*0a20*/  ISETP.GT.U32.OR P2, PT, R66, 0x27f, P2 ;  /* 0x0000027f4200780c */ /* 0x000fe20001744470 */
[----:B------:R-:W-:Y:S01]  /*0a30*/  @!P5 IMAD R15, R60, c[0x0][0x1dc], R11 ;  /* 0x000077003c0fda24 */ /* 0x000fe200078e020b */
[----:B------:R-:W-:Y:S01]  /*0a40*/  @!P6 MOV R11, R91 ;  /* 0x0000005b000be202 */ /* 0x000fe20000000f00 */
[----:B------:R-:W-:Y:S01]  /*0a50*/  @!P3 IMAD R23, R59, c[0x0][0x1dc], R10 ;  /* 0x000077003b17ba24 */ /* 0x000fe200078e020a */
[----:B------:R-:W-:Y:S01]  /*0a60*/  @!P6 MOV R10, R88 ;  /* 0x00000058000ae202 */ /* 0x000fe20000000f00 */
[----:B------:R-:W-:-:S04]  /*0a70*/  @!P6 IMAD R12, R7, c[0x0][0x1d8], RZ ;  /* 0x00007600070cea24 */ /* 0x000fc800078e02ff */
[C---:B------:R-:W-:Y:S02]  /*0a80*/  @!P6 IMAD R47, R57.reuse, c[0x0][0x1dc], R12 ;  /* 0x00007700392fea24 */ /* 0x040fe400078e020c */
[----:B------:R-:W-:Y:S01]  /*0a90*/  @!P6 IMAD.WIDE.U32 R10, R57, c[0x0][0x1d8], R10 ;  /* 0x00007600390aea25 */ /* 0x000fe200078e000a */
[----:B------:R-:W-:-:S03]  /*0aa0*/  MOV R34, 0x8 ;  /* 0x0000000800227802 */ /* 0x000fc60000000f00 */
[----:B------:R-:W-:Y:S01]  /*0ab0*/  @!P2 IMAD R13, R6, c[0x0][0x1d8], RZ ;  /* 0x00007600060daa24 */ /* 0x000fe200078e02ff */
[----:B------:R-:W-:Y:S01]  /*0ac0*/  @!P6 IADD3 R47, R11, R47, RZ ;  /* 0x0000002f0b2fe210 */ /* 0x000fe20007ffe0ff */
[----:B------:R-:W-:Y:S01]  /*0ad0*/  IMAD.WIDE R34, R65, R34, c[0x0][0x198] ;  /* 0x0000660041227625 */ /* 0x000fe200078e0222 */
[-C--:B------:R-:W-:Y:S01]  /*0ae0*/  @!P5 MOV R12, R88.reuse ;  /* 0x00000058000cd202 */ /* 0x080fe20000000f00 */
[----:B------:R-:W-:Y:S01]  /*0af0*/  CS2R R40, SRZ ;  /* 0x0000000000287805 */ /* 0x000fe2000001ff00 */
[----:B------:R-:W-:Y:S01]  /*0b00*/  @!P6 SHF.L.U32 R46, R10, 0x2, RZ ;  /* 0x000000020a2ee819 */ /* 0x000fe200000006ff */
[----:B------:R-:W-:Y:S01]  /*0b10*/  @!P2 IMAD R33, R58, c[0x0][0x1dc], R13 ;  /* 0x000077003a21aa24 */ /* 0x000fe200078e020d */
[-C--:B------:R-:W-:Y:S01]  /*0b20*/  @!P5 MOV R13, R91.reuse ;  /* 0x0000005b000dd202 */ /* 0x080fe20000000f00 */
[----:B------:R-:W2:Y:S01]  /*0b30*/  LDG.E.64 R34, [R34.64] ;  /* 0x0000000622227981 */ /* 0x000ea2000c1e1b00 */
[----:B------:R-:W-:Y:S02]  /*0b40*/  @!P6 SHF.L.U64.HI R47, R10, 0x2, R47 ;  /* 0x000000020a2fe819 */ /* 0x000fe4000001022f */
[----:B------:R-:W-:Y:S01]  /*0b50*/  @!P3 MOV R30, R88 ;  /* 0x00000058001eb202 */ /* 0x000fe20000000f00 */
[----:B------:R-:W-:Y:S01]  /*0b60*/  CS2R R10, SRZ ;  /* 0x00000000000a7805 */ /* 0x000fe2000001ff00 */
[----:B------:R-:W-:Y:S01]  /*0b70*/  @!P3 MOV R31, R91 ;  /* 0x0000005b001fb202 */ /* 0x000fe20000000f00 */
[----:B------:R-:W-:Y:S01]  /*0b80*/  @!P5 IMAD.WIDE.U32 R12, R60, c[0x0][0x1d8], R12 ;  /* 0x000076003c0cda25 */ /* 0x000fe200078e000c */
[----:B------:R0:W5:Y:S03]  /*0b90*/  @!P0 LDG.E.64 R40, [R20.64] ;  /* 0x0000000614288981 */ /* 0x000166000c1e1b00 */
[----:B------:R-:W-:Y:S01]  /*0ba0*/  @!P3 IMAD.WIDE.U32 R30, R59, c[0x0][0x1d8], R30 ;  /* 0x000076003b1eba25 */ /* 0x000fe200078e001e */
[----:B------:R1:W5:Y:S01]  /*0bb0*/  @!P0 LDG.E.64 R10, [R16.64] ;  /* 0x00000006100a8981 */ /* 0x000362000c1e1b00 */
[----:B------:R-:W-:-:S02]  /*0bc0*/  @!P4 IADD3 R22, P0, R24, c[0x0][0x180], RZ ;  /* 0x000060001816ca10 */ /* 0x000fc40007f1e0ff */
[----:B------:R-:W-:Y:S02]  /*0bd0*/  @!P2 MOV R68, R88 ;  /* 0x000000580044a202 */ /* 0x000fe40000000f00 */
[----:B------:R-:W-:Y:S02]  /*0be0*/  @!P2 MOV R69, R91 ;  /* 0x0000005b0045a202 */ /* 0x000fe40000000f00 */
[----:B------:R-:W-:Y:S02]  /*0bf0*/  @!P5 IADD3 R13, R13, R15, RZ ;  /* 0x0000000f0d0dd210 */ /* 0x000fe40007ffe0ff */
[----:B------:R-:W-:Y:S02]  /*0c00*/  @!P3 IADD3 R15, R31, R23, RZ ;  /* 0x000000171f0fb210 */ /* 0x000fe40007ffe0ff */
[----:B------:R-:W-:Y:S01]  /*0c10*/  @!P4 IADD3.X R23, R25, c[0x0][0x184], RZ, P0, !PT ;  /* 0x000061001917ca10 */ /* 0x000fe200007fe4ff */
[----:B------:R-:W-:Y:S01]  /*0c20*/  @!P2 IMAD.WIDE.U32 R68, R58, c[0x0][0x1d8], R68 ;  /* 0x000076003a44aa25 */ /* 0x000fe200078e0044 */
[----:B------:R-:W-:-:S02]  /*0c30*/  @!P4 IADD3 R24, P0, R24, c[0x0][0x178], RZ ;  /* 0x00005e001818ca10 */ /* 0x000fc40007f1e0ff */
[C---:B------:R-:W-:Y:S01]  /*0c40*/  @!P3 SHF.L.U32 R31, R30.reuse, 0x2, RZ ;  /* 0x000000021e1fb819 */ /* 0x040fe200000006ff */
[----:B------:R-:W-:Y:S01]  /*0c50*/  CS2R R38, SRZ ;  /* 0x0000000000267805 */ /* 0x000fe2000001ff00 */
[----:B------:R-:W-:Y:S02]  /*0c60*/  @!P3 SHF.L.U64.HI R30, R30, 0x2, R15 ;  /* 0x000000021e1eb819 */ /* 0x000fe4000001020f */
[----:B------:R-:W-:Y:S01]  /*0c70*/  CS2R R14, SRZ ;  /* 0x00000000000e7805 */ /* 0x000fe2000001ff00 */
[----:B------:R-:W-:Y:S02]  /*0c80*/  @!P4 IADD3.X R25, R25, c[0x0][0x17c], RZ, P0, !PT ;  /* 0x00005f001919ca10 */ /* 0x000fe400007fe4ff */
[C---:B------:R-:W-:Y:S01]  /*0c90*/  @!P5 SHF.L.U64.HI R32, R12.reuse, 0x2, R13 ;  /* 0x000000020c20d819 */ /* 0x040fe2000001020d */
[----:B------:R3:W5:Y:S01]  /*0ca0*/  @!P4 LDG.E.64 R38, [R22.64] ;  /* 0x000000061626c981 */ /* 0x000762000c1e1b00 */
[----:B------:R-:W-:Y:S02]  /*0cb0*/  @!P5 SHF.L.U32 R29, R12, 0x2, RZ ;  /* 0x000000020c1dd819 */ /* 0x000fe400000006ff */
[----:B------:R-:W-:Y:S01]  /*0cc0*/  @!P2 IADD3 R13, R69, R33, RZ ;  /* 0x00000021450da210 */ /* 0x000fe20007ffe0ff */
[----:B------:R4:W5:Y:S01]  /*0cd0*/  @!P4 LDG.E.64 R14, [R24.64] ;  /* 0x00000006180ec981 */ /* 0x000962000c1e1b00 */
[----:B------:R-:W-:-:S02]  /*0ce0*/  @!P2 SHF.L.U32 R72, R68, 0x2, RZ ;  /* 0x000000024448a819 */ /* 0x000fc400000006ff */
[----:B------:R-:W-:Y:S02]  /*0cf0*/  @!P2 SHF.L.U64.HI R68, R68, 0x2, R13 ;  /* 0x000000024444a819 */ /* 0x000fe4000001020d */
[C---:B------:R-:W-:Y:S01]  /*0d00*/  @!P5 IADD3 R28, P0, R29.reuse, c[0x0][0x180], RZ ;  /* 0x000060001d1cda10 */ /* 0x040fe20007f1e0ff */
[----:B------:R-:W-:Y:S01]  /*0d10*/  CS2R R12, SRZ ;  /* 0x00000000000c7805 */ /* 0x000fe2000001ff00 */
[----:B0-----:R-:W-:Y:S02]  /*0d20*/  @!P5 IADD3 R20, P4, R29, c[0x0][0x178], RZ ;  /* 0x00005e001d14da10 */ /* 0x001fe40007f9e0ff */
[C---:B------:R-:W-:Y:S02]  /*0d30*/  @!P5 IADD3.X R29, R32.reuse, c[0x0][0x184], RZ, P0, !PT ;  /* 0x00006100201dda10 */ /* 0x040fe400007fe4ff */
[----:B------:R-:W-:Y:S01]  /*0d40*/  @!P5 IADD3.X R21, R32, c[0x0][0x17c], RZ, P4, !PT ;  /* 0x00005f002015da10 */ /* 0x000fe200027fe4ff */
[----:B------:R0:W5:Y:S01]  /*0d50*/  @P1 LDG.E.64 R12, [R18.64] ;  /* 0x00000006120c1981 */ /* 0x000162000c1e1b00 */
[----:B---3--:R-:W-:-:S02]  /*0d60*/  @!P3 IADD3 R22, P0, R31, c[0x0][0x180], RZ ;  /* 0x000060001f16ba10 */ /* 0x008fc40007f1e0ff */
[----:B----4-:R-:W-:Y:S01]  /*0d70*/  @!P3 IADD3 R24, P4, R31, c[0x0][0x178], RZ ;  /* 0x00005e001f18ba10 */ /* 0x010fe20007f9e0ff */
[----:B------:R-:W-:Y:S01]  /*0d80*/  CS2R R42, SRZ ;  /* 0x00000000002a7805 */ /* 0x000fe2000001ff00 */
[----:B------:R-:W-:Y:S01]  /*0d90*/  CS2R R36, SRZ ;  /* 0x0000000000247805 */ /* 0x000fe2000001ff00 */
[----:B-1----:R-:W-:Y:S01]  /*0da0*/  CS2R R16, SRZ ;  /* 0x0000000000107805 */ /* 0x002fe2000001ff00 */
[----:B------:R-:W-:Y:S01]  /*0db0*/  CS2R R32, SRZ ;  /* 0x0000000000207805 */ /* 0x000fe2000001ff00 */
[C---:B------:R-:W-:Y:S01]  /*0dc0*/  @!P3 IADD3.X R23, R30.reuse, c[0x0][0x184], RZ, P0, !PT ;  /* 0x000061001e17ba10 */ /* 0x040fe200007fe4ff */
[----:B0-----:R-:W-:Y:S01]  /*0dd0*/  CS2R R18, SRZ ;  /* 0x0000000000127805 */ /* 0x001fe2000001ff00 */
[----:B------:R-:W-:Y:S01]  /*0de0*/  @!P3 IADD3.X R25, R30, c[0x0][0x17c], RZ, P4, !PT ;  /* 0x00005f001e19ba10 */ /* 0x000fe200027fe4ff */
[----:B------:R0:W5:Y:S04]  /*0df0*/  @P1 LDG.E.64 R42, [R26.64] ;  /* 0x000000061a2a1981 */ /* 0x000168000c1e1b00 */
[----:B------:R1:W5:Y:S04]  /*0e00*/  @!P5 LDG.E.64 R36, [R28.64] ;  /* 0x000000061c24d981 */ /* 0x000368000c1e1b00 */
[----:B------:R3:W5:Y:S01]  /*0e10*/  @!P5 LDG.E.64 R16, [R20.64] ;  /* 0x000000061410d981 */ /* 0x000762000c1e1b00 */
[----:B0-----:R-:W-:-:S03]  /*0e20*/  @!P2 IADD3 R26, P5, R72, c[0x0][0x180], RZ ;  /* 0x00006000481aaa10 */ /* 0x001fc60007fbe0ff */
[----:B------:R0:W5:Y:S01]  /*0e30*/  @!P3 LDG.E.64 R32, [R22.64] ;  /* 0x000000061620b981 */ /* 0x000162000c1e1b00 */
[----:B------:R-:W-:-:S03]  /*0e40*/  @!P2 IADD3 R72, P0, R72, c[0x0][0x178], RZ ;  /* 0x00005e004848aa10 */ /* 0x000fc60007f1e0ff */
[----:B------:R4:W5:Y:S01]  /*0e50*/  @!P3 LDG.E.64 R18, [R24.64] ;  /* 0x000000061812b981 */ /* 0x000962000c1e1b00 */
[C---:B------:R-:W-:Y:S02]  /*0e60*/  @!P6 IADD3 R70, P3, R46.reuse, c[0x0][0x180], RZ ;  /* 0x000060002e46ea10 */ /* 0x040fe40007f7e0ff */
[----:B------:R-:W-:Y:S01]  /*0e70*/  @!P6 IADD3 R46, P4, R46, c[0x0][0x178], RZ ;  /* 0x00005e002e2eea10 */ /* 0x000fe20007f9e0ff */
[----:B---3--:R-:W-:Y:S01]  /*0e80*/  CS2R R20, SRZ ;  /* 0x0000000000147805 */ /* 0x008fe2000001ff00 */
[----:B-1----:R-:W-:Y:S01]  /*0e90*/  CS2R R28, SRZ ;  /* 0x00000000001c7805 */ /* 0x002fe2000001ff00 */
[----:B0-----:R-:W-:Y:S01]  /*0ea0*/  CS2R R22, SRZ ;  /* 0x0000000000167805 */ /* 0x001fe2000001ff00 */
[C---:B------:R-:W-:Y:S02]  /*0eb0*/  @!P6 IADD3.X R71, R47.reuse, c[0x0][0x184], RZ, P3, !PT ;  /* 0x000061002f47ea10 */ /* 0x040fe40001ffe4ff */
[C---:B------:R-:W-:Y:S02]  /*0ec0*/  @!P2 IADD3.X R73, R68.reuse, c[0x0][0x17c], RZ, P0, !PT ;  /* 0x00005f004449aa10 */ /* 0x040fe400007fe4ff */
[----:B------:R-:W-:Y:S01]  /*0ed0*/  @!P6 IADD3.X R47, R47, c[0x0][0x17c], RZ, P4, !PT ;  /* 0x00005f002f2fea10 */ /* 0x000fe200027fe4ff */
[----:B------:R0:W5:Y:S04]  /*0ee0*/  @!P6 LDG.E.64 R28, [R70.64] ;  /* 0x00000006461ce981 */ /* 0x000168000c1e1b00 */
[----:B------:R0:W5:Y:S04]  /*0ef0*/  @!P2 LDG.E.64 R20, [R72.64] ;  /* 0x000000064814a981 */ /* 0x000168000c1e1b00 */
[----:B------:R0:W5:Y:S01]  /*0f00*/  @!P6 LDG.E.64 R22, [R46.64] ;  /* 0x000000062e16e981 */ /* 0x000162000c1e1b00 */
[----:B------:R-:W-:-:S02]  /*0f10*/  @!P2 IADD3.X R27, R68, c[0x0][0x184], RZ, P5, !PT ;  /* 0x00006100441baa10 */ /* 0x000fc40002ffe4ff */
[----:B------:R-:W-:Y:S01]  /*0f20*/  MOV R68, 0x3f800000 ;  /* 0x3f80000000447802 */ /* 0x000fe20000000f00 */
[----:B------:R-:W-:Y:S01]  /*0f30*/  CS2R R30, SRZ ;  /* 0x00000000001e7805 */ /* 0x000fe2000001ff00 */
[----:B------:R-:W-:Y:S01]  /*0f40*/  BSSY B0, `(.L_x_1422) ;  /* 0x0000013000007945 */ /* 0x000fe20003800000 */
[----:B----4-:R-:W-:-:S04]  /*0f50*/  CS2R R24, SRZ ;  /* 0x0000000000187805 */ /* 0x010fc8000001ff00 */
[----:B------:R1:W5:Y:S02]  /*0f60*/  @!P2 LDG.E.64 R30, [R26.64] ;  /* 0x000000061a1ea981 */ /* 0x000364000c1e1b00 */
[----:B-1----:R-:W-:Y:S01]  /*0f70*/  CS2R R26, SRZ ;  /* 0x00000000001a7805 */ /* 0x002fe2000001ff00 */
[----:B--2---:R-:W-:-:S05]  /*0f80*/  FFMA.FTZ R35, -R34, R34, R35 ;  /* 0x0000002222237223 */ /* 0x004fca0000010123 */
[----:B------:R-:W-:-:S13]  /*0f90*/  FSETP.GTU.FTZ.AND P0, PT, R35, RZ, PT ;  /* 0x000000ff2300720b */ /* 0x000fda0003f1c000 */
        /* <DEDUP_REMOVED lines=13> */
.L_x_1423:
[----:B0-----:R-:W-:Y:S05]  /*1070*/  BSYNC B0 ;  /* 0x0000000000007941 */ /* 0x001fea0003800000 */
.L_x_1422:
[----:B------:R-:W-:Y:S01]  /*1080*/  ISETP.NE.AND P5, PT, RZ, UR9, PT ;  /* 0x00000009ff007c0c */ /* 0x000fe2000bfa5270 */
[C---:B-----5:R-:W-:Y:S01]  /*1090*/  FADD.FTZ R71, -R34.reuse, R42 ;  /* 0x0000002a22477221 */ /* 0x060fe20000010100 */
[----:B------:R-:W-:Y:S01]  /*10a0*/  MOV R42, R8 ;  /* 0x00000008002a7202 */ /* 0x000fe20000000f00 */
[C---:B------:R-:W-:Y:S01]  /*10b0*/  FADD.FTZ R35, -R34.reuse, R43 ;  /* 0x0000002b22237221 */ /* 0x040fe20000010100 */
[----:B------:R-:W-:Y:S01]  /*10c0*/  MOV R43, R13 ;  /* 0x0000000d002b7202 */ /* 0x000fe20000000f00 */
[C---:B------:R-:W-:Y:S01]  /*10d0*/  FADD.FTZ R69, -R34.reuse, R44 ;  /* 0x0000002c22457221 */ /* 0x040fe20000010100 */
[----:B------:R-:W-:Y:S01]  /*10e0*/  MOV R44, R12 ;  /* 0x0000000c002c7202 */ /* 0x000fe20000000f00 */
[----:B------:R-:W-:-:S02]  /*10f0*/  FADD.FTZ R45, -R34, R45 ;  /* 0x0000002d222d7221 */ /* 0x000fc40000010100 */
[-C--:B-1----:R-:W-:Y:S02]  /*1100*/  FMUL.FTZ R71, R71, R68.reuse ;  /* 0x0000004447477220 */ /* 0x082fe40000410000 */
[----:B------:R-:W-:Y:S02]  /*1110*/  FMUL.FTZ R72, R35, R68 ;  /* 0x0000004423487220 */ /* 0x000fe40000410000 */
        /* <DEDUP_REMOVED lines=13> */
[----:B------:R-:W-:Y:S02]  /*11f0*/  FMUL.FTZ R43, R13, R74 ;  /* 0x0000004a0d2b7220 */ /* 0x000fe40000410000 */
[----:B-1----:R-:W-:Y:S02]  /*1200*/  FADD.FTZ R76, -R47, 1 ;  /* 0x3f8000002f4c7421 */ /* 0x002fe40000010100 */
[----:B------:R-:W-:Y:S02]  /*1210*/  FMUL.FTZ R47, R12, R47 ;  /* 0x0000002f0c2f7220 */ /* 0x000fe40000410000 */
[----:B------:R-:W-:Y:S02]  /*1220*/  FFMA.FTZ R76, R35, R76, 1 ;  /* 0x3f800000234c7423 */ /* 0x000fe4000001004c */
[----:B------:R-:W-:-:S02]  /*1230*/  FMUL.FTZ R43, R43, R78 ;  /* 0x0000004e2b2b7220 */ /* 0x000fc40000410000 */
[----:B------:R-:W-:-:S04]  /*1240*/  FMUL.FTZ R44, R47, R76 ;  /* 0x0000004c2f2c7220 */ /* 0x000fc80000410000 */
.L_x_1424:
[----:B------:R-:W-:Y:S01]  /*1250*/  FMUL.FTZ R74, R44, R24 ;  /* 0x000000182c4a7220 */ /* 0x000fe20000410000 */
[----:B------:R-:W-:Y:S01]  /*1260*/  MOV R35, R9 ;  /* 0x0000000900237202 */ /* 0x000fe20000000f00 */
[----:B------:R-:W-:Y:S02]  /*1270*/  FMUL.FTZ R69, R69, R68 ;  /* 0x0000004445457220 */ /* 0x000fe40000410000 */
[----:B------:R-:W-:Y:S02]  /*1280*/  FFMA.FTZ R46, R71, R74, RZ ;  /* 0x0000004a472e7223 */ /* 0x000fe400000100ff */
[----:B------:R-:W-:Y:S02]  /*1290*/  FMUL.FTZ R47, R43, R25 ;  /* 0x000000192b2f7220 */ /* 0x000fe40000410000 */
[----:B------:R-:W-:Y:S02]  /*12a0*/  FADD.FTZ R74, RZ, R74 ;  /* 0x0000004aff4a7221 */ /* 0x000fe40000010000 */
        /* <DEDUP_REMOVED lines=20> */
.L_x_1425:
[----:B------:R-:W-:Y:S02]  /*13f0*/  FFMA.FTZ R45, R72, R47, R46 ;  /* 0x0000002f482d7223 */ /* 0x000fe4000001002e */
[----:B------:R-:W-:Y:S02]  /*1400*/  FMUL.FTZ R46, R42, R24 ;  /* 0x000000182a2e7220 */ /* 0x000fe40000410000 */
[----:B------:R-:W-:Y:S02]  /*1410*/  FADD.FTZ R47, R47, R74 ;  /* 0x0000004a2f2f7221 */ /* 0x000fe40000010000 */
[C---:B------:R-:W-:Y:S01]  /*1420*/  FADD.FTZ R73, -R34.reuse, R40 ;  /* 0x0000002822497221 */ /* 0x040fe20000010100 */
[----:B------:R-:W-:Y:S01]  /*1430*/  MOV R40, R11 ;  /* 0x0000000b00287202 */ /* 0x000fe20000000f00 */
[----:B------:R-:W-:Y:S01]  /*1440*/  FADD.FTZ R75, -R34, R41 ;  /* 0x00000029224b7221 */ /* 0x000fe20000010100 */
[----:B------:R-:W-:Y:S01]  /*1450*/  MOV R41, R10 ;  /* 0x0000000a00297202 */ /* 0x000fe20000000f00 */
[----:B------:R-:W-:-:S02]  /*1460*/  FFMA.FTZ R45, R69, R46, R45 ;  /* 0x0000002e452d7223 */ /* 0x000fc4000001002d */
[----:B------:R-:W-:Y:S02]  /*1470*/  FADD.FTZ R46, R47, R46 ;  /* 0x0000002e2f2e7221 */ /* 0x000fe40000010000 */
[-C--:B------:R-:W-:Y:S02]  /*1480*/  FMUL.FTZ R73, R73, R68.reuse ;  /* 0x0000004449497220 */ /* 0x080fe40000410000 */
        /* <DEDUP_REMOVED lines=21> */
.L_x_1426:
        /* <DEDUP_REMOVED lines=31> */
.L_x_1427:
        /* <DEDUP_REMOVED lines=29> */
[----:B------:R-:W-:-:S04]  /*19a0*/  FMUL.FTZ R36, R17, R84 ;  /* 0x0000005411247220 */ /* 0x000fc80000410000 */
[----:B------:R-:W-:Y:S02]  /*19b0*/  FMUL.FTZ R36, R36, R87 ;  /* 0x0000005724247220 */ /* 0x000fe40000410000 */
.L_x_1428:
[----:B------:R-:W-:Y:S02]  /*19c0*/  FFMA.FTZ R45, R76, R47, R45 ;  /* 0x0000002f4c2d7223 */ /* 0x000fe4000001002d */
[----:B------:R-:W-:Y:S02]  /*19d0*/  FMUL.FTZ R80, R37, R24 ;  /* 0x0000001825507220 */ /* 0x000fe40000410000 */
[----:B------:R-:W-:Y:S02]  /*19e0*/  FADD.FTZ R79, R47, R46 ;  /* 0x0000002e2f4f7221 */ /* 0x000fe40000010000 */
[----:B------:R-:W-:Y:S02]  /*19f0*/  FMUL.FTZ R47, R36, R25 ;  /* 0x00000019242f7220 */ /* 0x000fe40000410000 */
[----:B------:R-:W-:Y:S02]  /*1a00*/  FFMA.FTZ R45, R77, R80, R45 ;  /* 0x000000504d2d7223 */ /* 0x000fe4000001002d */
[----:B------:R-:W-:-:S02]  /*1a10*/  FADD.FTZ R80, R79, R80 ;  /* 0x000000504f507221 */ /* 0x000fc40000010000 */
[----:B------:R-:W-:Y:S02]  /*1a20*/  FFMA.FTZ R46, R78, R47, R45 ;  /* 0x0000002f4e2e7223 */ /* 0x000fe4000001002d */
[----:B------:R-:W-:Y:S02]  /*1a30*/  FADD.FTZ R45, R47, R80 ;  /* 0x000000502f2d7221 */ /* 0x000fe40000010000 */
[C---:B------:R-:W-:Y:S01]  /*1a40*/  FADD.FTZ R79, -R34.reuse, R32 ;  /* 0x00000020224f7221 */ /* 0x040fe20000010100 */
[----:B------:R-:W-:Y:S01]  /*1a50*/  MOV R32, R18 ;  /* 0x0000001200207202 */ /* 0x000fe20000000f00 */
[----:B------:R-:W-:Y:S01]  /*1a60*/  FADD.FTZ R47, -R34, R33 ;  /* 0x00000021222f7221 */ /* 0x000fe20000010100 */
[----:B------:R-:W-:Y:S01]  /*1a70*/  MOV R33, R19 ;  /* 0x0000001300217202 */ /* 0x000fe20000000f00 */
        /* <DEDUP_REMOVED lines=21> */
.L_x_1429:
[----:B------:R-:W-:Y:S02]  /*1bd0*/  FMUL.FTZ R82, R32, R24 ;  /* 0x0000001820527220 */ /* 0x000fe40000410000 */
[----:B------:R-:W-:Y:S02]  /*1be0*/  FADD.FTZ R83, -R34, R30 ;  /* 0x0000001e22537221 */ /* 0x000fe40000010100 */
[----:B------:R-:W-:Y:S02]  /*1bf0*/  FFMA.FTZ R47, R79, R82, R46 ;  /* 0x000000524f2f7223 */ /* 0x000fe4000001002e */
[----:B------:R-:W-:Y:S02]  /*1c00*/  FADD.FTZ R82, R45, R82 ;  /* 0x000000522d527221 */ /* 0x000fe40000010000 */
[----:B------:R-:W-:-:S02]  /*1c10*/  FMUL.FTZ R45, R33, R25 ;  /* 0x00000019212d7220 */ /* 0x000fc40000410000 */
[C---:B------:R-:W-:Y:S02]  /*1c20*/  FADD.FTZ R87, -R34.reuse, R31 ;  /* 0x0000001f22577221 */ /* 0x040fe40000010100 */
[C---:B------:R-:W-:Y:S01]  /*1c30*/  FADD.FTZ R81, -R34.reuse, R28 ;  /* 0x0000001c22517221 */ /* 0x040fe20000010100 */
[----:B------:R-:W-:Y:S01]  /*1c40*/  MOV R28, R20 ;  /* 0x00000014001c7202 */ /* 0x000fe20000000f00 */
[----:B------:R-:W-:Y:S01]  /*1c50*/  FADD.FTZ R31, -R34, R29 ;  /* 0x0000001d221f7221 */ /* 0x000fe20000010100 */
[----:B------:R-:W-:Y:S01]  /*1c60*/  MOV R29, R21 ;  /* 0x00000015001d7202 */ /* 0x000fe20000000f00 */
[----:B------:R-:W-:Y:S02]  /*1c70*/  FFMA.FTZ R30, R80, R45, R47 ;  /* 0x0000002d501e7223 */ /* 0x000fe4000001002f */
[----:B------:R-:W-:Y:S02]  /*1c80*/  FADD.FTZ R34, R45, R82 ;  /* 0x000000522d227221 */ /* 0x000fe40000010000 */
        /* <DEDUP_REMOVED lines=15> */
[----:B-1----:R-:W-:-:S04]  /*1d80*/  FADD.FTZ R28, -R86, 1 ;  /* 0x3f800000561c7421 */ /* 0x002fc80000010100 */
[----:B------:R-:W-:Y:S02]  /*1d90*/  FFMA.FTZ R92, R29, R28, 1 ;  /* 0x3f8000001d5c7423 */ /* 0x000fe4000001001c */
[----:B------:R-:W-:Y:S02]  /*1da0*/  FMUL.FTZ R28, R20, R47 ;  /* 0x0000002f141c7220 */ /* 0x000fe40000410000 */
[----:B------:R-:W-:Y:S02]  /*1db0*/  FMUL.FTZ R29, R21, R86 ;  /* 0x00000056151d7220 */ /* 0x000fe40000410000 */
[----:B------:R-:W-:Y:S02]  /*1dc0*/  FMUL.FTZ R28, R28, R87 ;  /* 0x000000571c1c7220 */ /* 0x000fe40000410000 */
[----:B------:R-:W-:Y:S02]  /*1dd0*/  FMUL.FTZ R29, R29, R92 ;  /* 0x0000005c1d1d7220 */ /* 0x000fe40000410000 */
.L_x_1430:
[----:B------:R-:W-:Y:S02]  /*1de0*/  FMUL.FTZ R45, R28, R24 ;  /* 0x000000181c2d7220 */ /* 0x000fe40000410000 */
[----:B------:R-:W-:Y:S01]  /*1df0*/  FMUL.FTZ R82, R31, R68 ;  /* 0x000000441f527220 */ /* 0x000fe20000410000 */
[----:B------:R-:W-:Y:S01]  /*1e00*/  MOV R31, R23 ;  /* 0x00000017001f7202 */ /* 0x000fe20000000f00 */
[----:B------:R-:W-:-:S02]  /*1e10*/  FFMA.FTZ R47, R83, R45, R30 ;  /* 0x0000002d532f7223 */ /* 0x000fc4000001001e */
[----:B------:R-:W-:Y:S02]  /*1e20*/  FADD.FTZ R34, R34, R45 ;  /* 0x0000002d22227221 */ /* 0x000fe40000010000 */
[----:B------:R-:W-:Y:S02]  /*1e30*/  FMUL.FTZ R45, R29, R25 ;  /* 0x000000191d2d7220 */ /* 0x000fe40000410000 */
[----:B------:R-:W-:Y:S02]  /*1e40*/  FMUL.FTZ R81, R81, R68 ;  /* 0x0000004451517220 */ /* 0x000fe40000410000 */
[----:B------:R-:W-:Y:S02]  /*1e50*/  FFMA.FTZ R30, R84, R45, R47 ;  /* 0x0000002d541e7223 */ /* 0x000fe4000001002f */
[----:B------:R-:W-:Y:S01]  /*1e60*/  FADD.FTZ R45, R45, R34 ;  /* 0x000000222d2d7221 */ /* 0x000fe20000010000 */
[----:B------:R-:W-:Y:S01]  /*1e70*/  MOV R34, R22 ;  /* 0x0000001600227202 */ /* 0x000fe20000000f00 */
        /* <DEDUP_REMOVED lines=16> */
[----:B------:R-:W-:-:S04]  /*1f80*/  FFMA.FTZ R31, R31, R92, 1 ;  /* 0x3f8000001f1f7423 */ /* 0x000fc8000001005c */
[----:B------:R-:W-:Y:S02]  /*1f90*/  FMUL.FTZ R34, R34, R31 ;  /* 0x0000001f22227220 */ /* 0x000fe40000410000 */
[----:B------:R-:W-:Y:S02]  /*1fa0*/  FMUL.FTZ R31, R86, R93 ;  /* 0x0000005d561f7220 */ /* 0x000fe40000410000 */
.L_x_1431:
[----:B------:R-:W-:Y:S01]  /*1fb0*/  FMUL.FTZ R46, R34, R24 ;  /* 0x00000018222e7220 */ /* 0x000fe20000410000 */
[----:B------:R-:W-:Y:S01]  /*1fc0*/  ISETP.GT.AND P0, PT, R54, 0x1e, PT ;  /* 0x0000001e3600780c */ /* 0x000fe20003f04270 */
[----:B------:R-:W-:Y:S01]  /*1fd0*/  FFMA.FTZ R86, R71, R44, RZ ;  /* 0x0000002c47567223 */ /* 0x000fe200000100ff */
[C---:B------:R-:W-:Y:S01]  /*1fe0*/  ISETP.NE.AND P2, PT, R66.reuse, RZ, PT ;  /* 0x000000ff4200720c */ /* 0x040fe20003f45270 */
[----:B------:R-:W-:Y:S01]  /*1ff0*/  FFMA.FTZ R47, R81, R46, R30 ;  /* 0x0000002e512f7223 */ /* 0x000fe2000001001e */
[----:B------:R-:W-:Y:S01]  /*2000*/  BSSY B0, `(.L_x_1432) ;  /* 0x0000075000007945 */ /* 0x000fe20003800000 */
[----:B------:R-:W-:Y:S01]  /*2010*/  FADD.FTZ R30, R45, R46 ;  /* 0x0000002e2d1e7221 */ /* 0x000fe20000010000 */
[----:B------:R-:W-:Y:S01]  /*2020*/  ISETP.GT.U32.AND P3, PT, R66, 0x13, PT ;  /* 0x000000134200780c */ /* 0x000fe20003f64070 */
[----:B------:R-:W-:-:S04]  /*2030*/  FMUL.FTZ R45, R31, R25 ;  /* 0x000000191f2d7220 */ /* 0x000fc80000410000 */
[----:B------:R-:W-:Y:S02]  /*2040*/  FADD.FTZ R30, R45, R30 ;  /* 0x0000001e2d1e7221 */ /* 0x000fe40000010000 */
[----:B------:R-:W-:-:S03]  /*2050*/  FFMA.FTZ R45, R82, R45, R47 ;  /* 0x0000002d522d7223 */ /* 0x000fc6000001002f */
[----:B------:R-:W0:Y:S04]  /*2060*/  SHFL.DOWN PT, R47, R30, 0x1, 0x1f ;  /* 0x08201f001e2f7f89 */ /* 0x000e2800000e0000 */
[----:B------:R-:W1:Y:S01]  /*2070*/  SHFL.DOWN PT, R46, R45, 0x1, 0x1f ;  /* 0x08201f002d2e7f89 */ /* 0x000e6200000e0000 */
        /* <DEDUP_REMOVED lines=13> */
[----:B------:R-:W0:Y:S01]  /*2150*/  SHFL.DOWN PT, R87, R30, 0x8, 0x1f ;  /* 0x09001f001e577f89 */ /* 0x000e2200000e0000 */
[----:B------:R-:W-:Y:S01]  /*2160*/  ISETP.GT.AND P0, PT, R54, 0x17, PT ;  /* 0x000000173600780c */ /* 0x000fe20003f04270 */
[----:B------:R-:W-:Y:S02]  /*2170*/  FFMA.FTZ R44, R69, R42, R86 ;  /* 0x0000002a452c7223 */ /* 0x000fe40000010056 */
[----:B------:R-:W1:Y:S01]  /*2180*/  SHFL.DOWN PT, R46, R45, 0x8, 0x1f ;  /* 0x09001f002d2e7f89 */ /* 0x000e6200000e0000 */
[----:B------:R-:W-:Y:S02]  /*2190*/  FADD.FTZ R86, R47, R42 ;  /* 0x0000002a2f567221 */ /* 0x000fe40000010000 */
[----:B------:R-:W-:-:S02]  /*21a0*/  FFMA.FTZ R47, R72, R43, RZ ;  /* 0x0000002b482f7223 */ /* 0x000fc400000100ff */
[----:B------:R-:W-:Y:S02]  /*21b0*/  FADD.FTZ R42, RZ, R43 ;  /* 0x0000002bff2a7221 */ /* 0x000fe40000010000 */
[----:B------:R-:W-:Y:S02]  /*21c0*/  FFMA.FTZ R43, R70, R35, R47 ;  /* 0x00000023462b7223 */ /* 0x000fe4000001002f */
[----:B------:R-:W-:Y:S02]  /*21d0*/  FADD.FTZ R47, R42, R35 ;  /* 0x000000232a2f7221 */ /* 0x000fe40000010000 */
[----:B------:R-:W-:Y:S02]  /*21e0*/  FFMA.FTZ R44, R73, R41, R44 ;  /* 0x00000029492c7223 */ /* 0x000fe4000001002c */
[----:B------:R-:W-:Y:S02]  /*21f0*/  FADD.FTZ R86, R86, R41 ;  /* 0x0000002956567221 */ /* 0x000fe40000010000 */
[----:B------:R-:W-:-:S02]  /*2200*/  FADD.FTZ R47, R47, R40 ;  /* 0x000000282f2f7221 */ /* 0x000fc40000010000 */
[----:B------:R-:W-:Y:S02]  /*2210*/  FFMA.FTZ R43, R74, R40, R43 ;  /* 0x000000284a2b7223 */ /* 0x000fe4000001002b */
[----:B------:R-:W-:Y:S02]  /*2220*/  FFMA.FTZ R44, R75, R39, R44 ;  /* 0x000000274b2c7223 */ /* 0x000fe4000001002c */
[----:B0-----:R-:W-:Y:S02]  /*2230*/  @!P0 FADD.FTZ R30, R30, R87 ;  /* 0x000000571e1e8221 */ /* 0x001fe40000010000 */
[----:B------:R-:W-:Y:S02]  /*2240*/  FADD.FTZ R86, R86, R39 ;  /* 0x0000002756567221 */ /* 0x000fe40000010000 */
[----:B-1----:R-:W-:Y:S01]  /*2250*/  @!P0 FADD.FTZ R45, R45, R46 ;  /* 0x0000002e2d2d8221 */ /* 0x002fe20000010000 */
[----:B------:R-:W0:Y:S01]  /*2260*/  SHFL.DOWN PT, R35, R30, 0x10, 0x1f ;  /* 0x0a001f001e237f89 */ /* 0x000e2200000e0000 */
[----:B------:R-:W-:Y:S01]  /*2270*/  ISETP.GT.AND P0, PT, R54, 0xf, PT ;  /* 0x0000000f3600780c */ /* 0x000fe20003f04270 */
[----:B------:R-:W-:-:S02]  /*2280*/  FADD.FTZ R47, R47, R38 ;  /* 0x000000262f2f7221 */ /* 0x000fc40000010000 */
[----:B------:R-:W1:Y:S01]  /*2290*/  SHFL.DOWN PT, R42, R45, 0x10, 0x1f ;  /* 0x0a001f002d2a7f89 */ /* 0x000e6200000e0000 */
[----:B------:R-:W-:Y:S02]  /*22a0*/  FFMA.FTZ R43, R76, R38, R43 ;  /* 0x000000264c2b7223 */ /* 0x000fe4000001002b */
[----:B------:R-:W-:Y:S02]  /*22b0*/  FFMA.FTZ R44, R77, R37, R44 ;  /* 0x000000254d2c7223 */ /* 0x000fe4000001002c */
[----:B------:R-:W-:Y:S01]  /*22c0*/  FADD.FTZ R39, R86, R37 ;  /* 0x0000002556277221 */ /* 0x000fe20000010000 */
[----:B------:R-:W-:Y:S01]  /*22d0*/  SHF.L.U32 R86, R66, 0x4, RZ ;  /* 0x0000000442567819 */ /* 0x000fe200000006ff */
[----:B------:R-:W-:Y:S02]  /*22e0*/  FADD.FTZ R38, R47, R36 ;  /* 0x000000242f267221 */ /* 0x000fe40000010000 */
[----:B------:R-:W-:Y:S02]  /*22f0*/  FFMA.FTZ R43, R78, R36, R43 ;  /* 0x000000244e2b7223 */ /* 0x000fe4000001002b */
[----:B------:R-:W-:-:S02]  /*2300*/  FFMA.FTZ R44, R79, R32, R44 ;  /* 0x000000204f2c7223 */ /* 0x000fc4000001002c */
[----:B------:R-:W-:Y:S02]  /*2310*/  FADD.FTZ R39, R39, R32 ;  /* 0x0000002027277221 */ /* 0x000fe40000010000 */
[----:B------:R-:W-:Y:S02]  /*2320*/  FADD.FTZ R38, R38, R33 ;  /* 0x0000002126267221 */ /* 0x000fe40000010000 */
[----:B------:R-:W-:Y:S02]  /*2330*/  FFMA.FTZ R43, R80, R33, R43 ;  /* 0x00000021502b7223 */ /* 0x000fe4000001002b */
[----:B------:R-:W-:Y:S02]  /*2340*/  FFMA.FTZ R44, R83, R28, R44 ;  /* 0x0000001c532c7223 */ /* 0x000fe4000001002c */
[----:B0-----:R-:W-:Y:S02]  /*2350*/  @!P0 FADD.FTZ R30, R30, R35 ;  /* 0x000000231e1e8221 */ /* 0x001fe40000010000 */
[----:B------:R-:W-:-:S02]  /*2360*/  FADD.FTZ R39, R39, R28 ;  /* 0x0000001c27277221 */ /* 0x000fc40000010000 */
[----:B-1----:R-:W-:Y:S01]  /*2370*/  @!P0 FADD.FTZ R45, R45, R42 ;  /* 0x0000002a2d2d8221 */ /* 0x002fe20000010000 */
[----:B------:R-:W-:Y:S01]  /*2380*/  ISETP.NE.AND P0, PT, R54, RZ, PT ;  /* 0x000000ff3600720c */ /* 0x000fe20003f05270 */
[----:B------:R-:W-:Y:S02]  /*2390*/  FADD.FTZ R38, R38, R29 ;  /* 0x0000001d26267221 */ /* 0x000fe40000010000 */
[----:B------:R-:W-:Y:S01]  /*23a0*/  FFMA.FTZ R43, R84, R29, R43 ;  /* 0x0000001d542b7223 */ /* 0x000fe2000001002b */
[----:B------:R-:W-:Y:S01]  /*23b0*/  MOV R28, R45 ;  /* 0x0000002d001c7202 */ /* 0x000fe20000000f00 */
[----:B------:R-:W-:Y:S01]  /*23c0*/  FFMA.FTZ R32, R81, R34, R44 ;  /* 0x0000002251207223 */ /* 0x000fe2000001002c */
[----:B------:R-:W-:Y:S01]  /*23d0*/  MOV R29, R30 ;  /* 0x0000001e001d7202 */ /* 0x000fe20000000f00 */
[----:B------:R-:W-:Y:S02]  /*23e0*/  FADD.FTZ R34, R39, R34 ;  /* 0x0000002227227221 */ /* 0x000fe40000010000 */
[----:B------:R-:W-:-:S02]  /*23f0*/  FFMA.FTZ R33, R82, R31, R43 ;  /* 0x0000001f52217223 */ /* 0x000fc4000001002b */
        /* <DEDUP_REMOVED lines=11> */
[----:B------:R-:W-:Y:S02]  /*24b0*/  FADD.FTZ R28, R28, R47 ;  /* 0x0000002f1c1c7221 */ /* 0x000fe40000010000 */
[----:B--2---:R-:W-:Y:S02]  /*24c0*/  FADD.FTZ R45, R31, R40 ;  /* 0x000000281f2d7221 */ /* 0x004fe40000010000 */
[----:B------:R-:W-:Y:S02]  /*24d0*/  FADD.FTZ R40, R28, R41 ;  /* 0x000000291c287221 */ /* 0x000fe40000010000 */
[----:B------:R-:W0:Y:S01]  /*24e0*/  LDS.128 R28, [0x50] ;  /* 0x00005000ff1c7984 */ /* 0x000e220000000c00 */
[----:B------:R-:W-:-:S02]  /*24f0*/  FADD.FTZ R45, R45, R42 ;  /* 0x0000002a2d2d7221 */ /* 0x000fc40000010000 */
[----:B------:R-:W-:Y:S02]  /*2500*/  FADD.FTZ R92, R40, R43 ;  /* 0x0000002b285c7221 */ /* 0x000fe40000010000 */
[----:B------:R-:W1:Y:S01]  /*2510*/  LDS.128 R40, [0x60] ;  /* 0x00006000ff287984 */ /* 0x000e620000000c00 */
[----:B---3--:R-:W-:Y:S02]  /*2520*/  FADD.FTZ R87, R45, R36 ;  /* 0x000000242d577221 */ /* 0x008fe40000010000 */
[----:B------:R-:W-:Y:S01]  /*2530*/  FADD.FTZ R92, R92, R37 ;  /* 0x000000255c5c7221 */ /* 0x000fe20000010000 */
[----:B------:R-:W2:Y:S01]  /*2540*/  LDS.128 R44, [0x70] ;  /* 0x00007000ff2c7984 */ /* 0x000ea20000000c00 */
[----:B------:R-:W-:Y:S02]  /*2550*/  FADD.FTZ R87, R87, R38 ;  /* 0x0000002657577221 */ /* 0x000fe40000010000 */
[----:B------:R-:W-:Y:S02]  /*2560*/  FADD.FTZ R92, R92, R39 ;  /* 0x000000275c5c7221 */ /* 0x000fe40000010000 */
[----:B------:R-:W-:Y:S01]  /*2570*/  LDS.128 R36, [0x90] ;  /* 0x00009000ff247984 */ /* 0x000fe20000000c00 */
        /* <DEDUP_REMOVED lines=10> */
[----:B--2---:R-:W-:Y:S02]  /*2620*/  FADD.FTZ R87, R87, R44 ;  /* 0x0000002c57577221 */ /* 0x004fe40000010000 */
[----:B------:R-:W-:Y:S02]  /*2630*/  FADD.FTZ R92, R92, R45 ;  /* 0x0000002d5c5c7221 */ /* 0x000fe40000010000 */
[----:B------:R-:W2:Y:S01]  /*2640*/  LDS.64 R44, [0xb0] ;  /* 0x0000b000ff2c7984 */ /* 0x000ea20000000a00 */
[----:B------:R-:W-:Y:S02]  /*2650*/  FADD.FTZ R87, R87, R46 ;  /* 0x0000002e57577221 */ /* 0x000fe40000010000 */
[----:B------:R-:W-:-:S02]  /*2660*/  FADD.FTZ R92, R92, R47 ;  /* 0x0000002f5c5c7221 */ /* 0x000fc40000010000 */
[----:B0-----:R-:W-:Y:S02]  /*2670*/  FADD.FTZ R87, R87, R28 ;  /* 0x0000001c57577221 */ /* 0x001fe40000010000 */
[----:B------:R-:W-:Y:S02]  /*2680*/  FADD.FTZ R92, R92, R29 ;  /* 0x0000001d5c5c7221 */ /* 0x000fe40000010000 */
[----:B------:R-:W-:Y:S02]  /*2690*/  FADD.FTZ R87, R87, R30 ;  /* 0x0000001e57577221 */ /* 0x000fe40000010000 */
[----:B------:R-:W-:Y:S02]  /*26a0*/  FADD.FTZ R92, R92, R31 ;  /* 0x0000001f5c5c7221 */ /* 0x000fe40000010000 */
[----:B------:R-:W-:Y:S02]  /*26b0*/  FADD.FTZ R87, R87, R36 ;  /* 0x0000002457577221 */ /* 0x000fe40000010000 */
        /* <DEDUP_REMOVED lines=9> */
.L_x_1433:
[----:B------:R-:W-:Y:S05]  /*2750*/  BSYNC B0 ;  /* 0x0000000000007941 */ /* 0x000fea0003800000 */
.L_x_1432:
[----:B------:R-:W-:Y:S06]  /*2760*/  BAR.SYNC.DEFER_BLOCKING 0x0 ;  /* 0x0000000000007b1d */ /* 0x000fec0000010000 */
[----:B------:R-:W-:Y:S01]  /*2770*/  BSSY B0, `(.L_x_1434) ;  /* 0x000009d000007945 */ /* 0x000fe20003800000 */
[----:B------:R-:W-:Y:S05]  /*2780*/  @P3 BRA `(.L_x_1435) ;  /* 0x000009b000003947 */ /* 0x000fea0003800000 */
[----:B------:R-:W1:Y:S04]  /*2790*/  LDS.128 R40, [R86+0x210] ;  /* 0x0002100056287984 */ /* 0x000e680000000c00 */
[----:B------:R-:W2:Y:S04]  /*27a0*/  LDS.128 R36, [R86+0x350] ;  /* 0x0003500056247984 */ /* 0x000ea80000000c00 */
[----:B------:R-:W3:Y:S01]  /*27b0*/  LDS.128 R44, [R86+0x490] ;  /* 0x00049000562c7984 */ /* 0x000ee20000000c00 */
[----:B-1----:R-:W-:-:S02]  /*27c0*/  FADD.FTZ R87, R32, R40 ;  /* 0x0000002820577221 */ /* 0x002fc40000010000 */
[----:B------:R-:W-:Y:S02]  /*27d0*/  FADD.FTZ R30, R33, R41 ;  /* 0x00000029211e7221 */ /* 0x000fe40000010000 */
[----:B------:R-:W-:Y:S02]  /*27e0*/  FADD.FTZ R31, R34, R42 ;  /* 0x0000002a221f7221 */ /* 0x000fe40000010000 */
[----:B------:R-:W-:Y:S02]  /*27f0*/  FADD.FTZ R92, R35, R43 ;  /* 0x0000002b235c7221 */ /* 0x000fe40000010000 */
[----:B0-----:R-:W0:Y:S01]  /*2800*/  LDS.128 R32, [R86+0x5d0] ;  /* 0x0005d00056207984 */ /* 0x001e220000000c00 */
[----:B--2---:R-:W-:Y:S02]  /*2810*/  FADD.FTZ R87, R87, R36 ;  /* 0x0000002457577221 */ /* 0x004fe40000010000 */
[----:B------:R-:W-:Y:S01]  /*2820*/  FADD.FTZ R30, R30, R37 ;  /* 0x000000251e1e7221 */ /* 0x000fe20000010000 */
[----:B------:R-:W1:Y:S01]  /*2830*/  LDS.128 R40, [R86+0x710] ;  /* 0x0007100056287984 */ /* 0x000e620000000c00 */
[----:B------:R-:W-:-:S02]  /*2840*/  FADD.FTZ R31, R31, R38 ;  /* 0x000000261f1f7221 */ /* 0x000fc40000010000 */
[----:B------:R-:W-:Y:S02]  /*2850*/  FADD.FTZ R92, R92, R39 ;  /* 0x000000275c5c7221 */ /* 0x000fe40000010000 */
[----:B---3--:R-:W-:Y:S01]  /*2860*/  FADD.FTZ R87, R87, R44 ;  /* 0x0000002c57577221 */ /* 0x008fe20000010000 */
[----:B------:R-:W-:Y:S01]  /*2870*/  LDS.128 R36, [R86+0x990] ;  /* 0x0009900056247984 */ /* 0x000fe20000000c00 */
[----:B------:R-:W-:Y:S02]  /*2880*/  FADD.FTZ R30, R30, R45 ;  /* 0x0000002d1e1e7221 */ /* 0x000fe40000010000 */
[----:B------:R-:W-:Y:S02]  /*2890*/  FADD.FTZ R31, R31, R46 ;  /* 0x0000002e1f1f7221 */ /* 0x000fe40000010000 */
[----:B------:R-:W-:Y:S02]  /*28a0*/  FADD.FTZ R92, R92, R47 ;  /* 0x0000002f5c5c7221 */ /* 0x000fe40000010000 */
[----:B------:R-:W2:Y:S01]  /*28b0*/  LDS.128 R44, [R86+0x850] ;  /* 0x00085000562c7984 */ /* 0x000ea20000000c00 */
        /* <DEDUP_REMOVED lines=14> */
[----:B------:R-:W-:Y:S01]  /*29a0*/  FADD.FTZ R87, R87, R36 ;  /* 0x0000002457577221 */ /* 0x000fe20000010000 */
[----:B------:R-:W-:Y:S01]  /*29b0*/  LDS.128 R44, [R86+0xe90] ;  /* 0x000e9000562c7984 */ /* 0x000fe20000000c00 */
[----:B------:R-:W-:-:S02]  /*29c0*/  FADD.FTZ R30, R30, R37 ;  /* 0x000000251e1e7221 */ /* 0x000fc40000010000 */
[----:B------:R-:W-:Y:S02]  /*29d0*/  FADD.FTZ R31, R31, R38 ;  /* 0x000000261f1f7221 */ /* 0x000fe40000010000 */
[----:B------:R-:W-:Y:S02]  /*29e0*/  FADD.FTZ R92, R92, R39 ;  /* 0x000000275c5c7221 */ /* 0x000fe40000010000 */
[----:B------:R-:W2:Y:S01]  /*29f0*/  LDS.128 R36, [R86+0xd50] ;  /* 0x000d500056247984 */ /* 0x000ea20000000c00 */
        /* <DEDUP_REMOVED lines=8> */
[----:B------:R-:W-:Y:S02]  /*2a80*/  FADD.FTZ R92, R92, R43 ;  /* 0x0000002b5c5c7221 */ /* 0x000fe40000010000 */
[----:B------:R-:W1:Y:S01]  /*2a90*/  LDS.128 R40, [R86+0x1110] ;  /* 0x0011100056287984 */ /* 0x000e620000000c00 */
[----:B--2---:R-:W-:-:S02]  /*2aa0*/  FADD.FTZ R87, R87, R36 ;  /* 0x0000002457577221 */ /* 0x004fc40000010000 */
[----:B------:R-:W-:Y:S02]  /*2ab0*/  FADD.FTZ R30, R30, R37 ;  /* 0x000000251e1e7221 */ /* 0x000fe40000010000 */
[----:B------:R-:W-:Y:S02]  /*2ac0*/  FADD.FTZ R31, R31, R38 ;  /* 0x000000261f1f7221 */ /* 0x000fe40000010000 */
[----:B------:R-:W-:Y:S02]  /*2ad0*/  FADD.FTZ R92, R92, R39 ;  /* 0x000000275c5c7221 */ /* 0x000fe40000010000 */
[----:B------:R-:W-:Y:S01]  /*2ae0*/  FADD.FTZ R87, R87, R44 ;  /* 0x0000002c57577221 */ /* 0x000fe20000010000 */
[----:B------:R-:W2:Y:S01]  /*2af0*/  LDS.128 R36, [R86+0x1250] ;  /* 0x0012500056247984 */ /* 0x000ea20000000c00 */
[----:B------:R-:W-:Y:S02]  /*2b00*/  FADD.FTZ R30, R30, R45 ;  /* 0x0000002d1e1e7221 */ /* 0x000fe40000010000 */
[----:B------:R-:W-:-:S02]  /*2b10*/  FADD.FTZ R31, R31, R46 ;  /* 0x0000002e1f1f7221 */ /* 0x000fc40000010000 */
[----:B------:R-:W-:Y:S02]  /*2b20*/  FADD.FTZ R92, R92, R47 ;  /* 0x0000002f5c5c7221 */ /* 0x000fe40000010000 */
[----:B------:R-:W3:Y:S01]  /*2b30*/  LDS.128 R44, [R86+0x1390] ;  /* 0x00139000562c7984 */ /* 0x000ee20000000c00 */
[----:B0-----:R-:W-:Y:S02]  /*2b40*/  FADD.FTZ R87, R87, R32 ;  /* 0x0000002057577221 */ /* 0x001fe40000010000 */
[----:B------:R-:W-:Y:S02]  /*2b50*/  FADD.FTZ R30, R30, R33 ;  /* 0x000000211e1e7221 */ /* 0x000fe40000010000 */
[----:B------:R-:W-:Y:S02]  /*2b60*/  FADD.FTZ R31, R31, R34 ;  /* 0x000000221f1f7221 */ /* 0x000fe40000010000 */
[----:B------:R-:W-:Y:S02]  /*2b70*/  FADD.FTZ R92, R92, R35 ;  /* 0x000000235c5c7221 */ /* 0x000fe40000010000 */
[----:B------:R-:W-:Y:S01]  /*2b80*/  LDS.128 R32, [R86+0x1610] ;  /* 0x0016100056207984 */ /* 0x000fe20000000c00 */
[----:B-1----:R-:W-:-:S02]  /*2b90*/  FADD.FTZ R87, R87, R40 ;  /* 0x0000002857577221 */ /* 0x002fc40000010000 */
[----:B------:R-:W-:Y:S02]  /*2ba0*/  FADD.FTZ R30, R30, R41 ;  /* 0x000000291e1e7221 */ /* 0x000fe40000010000 */
[----:B------:R-:W-:Y:S02]  /*2bb0*/  FADD.FTZ R31, R31, R42 ;  /* 0x0000002a1f1f7221 */ /* 0x000fe40000010000 */
[----:B------:R-:W-:Y:S02]  /*2bc0*/  FADD.FTZ R92, R92, R43 ;  /* 0x0000002b5c5c7221 */ /* 0x000fe40000010000 */
[----:B------:R-:W0:Y:S01]  /*2bd0*/  LDS.128 R40, [R86+0x14d0] ;  /* 0x0014d00056287984 */ /* 0x000e220000000c00 */
[----:B--2---:R-:W-:Y:S02]  /*2be0*/  FADD.FTZ R87, R87, R36 ;  /* 0x0000002457577221 */ /* 0x004fe40000010000 */
[----:B------:R-:W-:Y:S02]  /*2bf0*/  FADD.FTZ R30, R30, R37 ;  /* 0x000000251e1e7221 */ /* 0x000fe40000010000 */
[----:B------:R-:W-:-:S02]  /*2c00*/  FADD.FTZ R31, R31, R38 ;  /* 0x000000261f1f7221 */ /* 0x000fc40000010000 */
[----:B------:R-:W-:Y:S02]  /*2c10*/  FADD.FTZ R92, R92, R39 ;  /* 0x000000275c5c7221 */ /* 0x000fe40000010000 */
[----:B------:R-:W1:Y:S01]  /*2c20*/  LDS.128 R36, [R86+0x1750] ;  /* 0x0017500056247984 */ /* 0x000e620000000c00 */
[----:B---3--:R-:W-:Y:S02]  /*2c30*/  FADD.FTZ R87, R87, R44 ;  /* 0x0000002c57577221 */ /* 0x008fe40000010000 */
        /* <DEDUP_REMOVED lines=9> */
[----:B------:R-:W-:Y:S02]  /*2cd0*/  FADD.FTZ R87, R87, R32 ;  /* 0x0000002057577221 */ /* 0x000fe40000010000 */
[----:B------:R-:W-:Y:S02]  /*2ce0*/  FADD.FTZ R30, R30, R33 ;  /* 0x000000211e1e7221 */ /* 0x000fe40000010000 */
[----:B------:R-:W-:-:S02]  /*2cf0*/  FADD.FTZ R31, R31, R34 ;  /* 0x000000221f1f7221 */ /* 0x000fc40000010000 */
[----:B------:R-:W-:Y:S02]  /*2d00*/  FADD.FTZ R92, R92, R35 ;  /* 0x000000235c5c7221 */ /* 0x000fe40000010000 */
[----:B------:R-:W3:Y:S01]  /*2d10*/  LDS.128 R32, [R86+0x1b10] ;  /* 0x001b100056207984 */ /* 0x000ee20000000c00 */
        /* <DEDUP_REMOVED lines=9> */
[----:B0-----:R-:W-:Y:S02]  /*2db0*/  FADD.FTZ R45, R87, R40 ;  /* 0x00000028572d7221 */ /* 0x001fe40000010000 */
[----:B------:R-:W-:Y:S02]  /*2dc0*/  FADD.FTZ R30, R30, R41 ;  /* 0x000000291e1e7221 */ /* 0x000fe40000010000 */
[----:B------:R-:W-:-:S02]  /*2dd0*/  FADD.FTZ R31, R31, R42 ;  /* 0x0000002a1f1f7221 */ /* 0x000fc40000010000 */
[----:B------:R-:W-:Y:S02]  /*2de0*/  FADD.FTZ R92, R92, R43 ;  /* 0x0000002b5c5c7221 */ /* 0x000fe40000010000 */
[----:B------:R-:W0:Y:S01]  /*2df0*/  LDS.128 R40, [R86+0x1d90] ;  /* 0x001d900056287984 */ /* 0x000e220000000c00 */
[----:B---3--:R-:W-:Y:S02]  /*2e00*/  FADD.FTZ R87, R45, R32 ;  /* 0x000000202d577221 */ /* 0x008fe40000010000 */
[----:B------:R-:W-:Y:S01]  /*2e10*/  FADD.FTZ R30, R30, R33 ;  /* 0x000000211e1e7221 */ /* 0x000fe20000010000 */
[----:B------:R-:W2:Y:S01]  /*2e20*/  LDS.128 R44, [R86+0x1ed0] ;  /* 0x001ed000562c7984 */ /* 0x000ea20000000c00 */
[----:B------:R-:W-:Y:S02]  /*2e30*/  FADD.FTZ R31, R31, R34 ;  /* 0x000000221f1f7221 */ /* 0x000fe40000010000 */
[----:B------:R-:W-:Y:S02]  /*2e40*/  FADD.FTZ R92, R92, R35 ;  /* 0x000000235c5c7221 */ /* 0x000fe40000010000 */
[----:B------:R-:W3:Y:S01]  /*2e50*/  LDS.128 R32, [R86+0x2010] ;  /* 0x0020100056207984 */ /* 0x000ee20000000c00 */
[----:B-1----:R-:W-:-:S02]  /*2e60*/  FADD.FTZ R87, R87, R36 ;  /* 0x0000002457577221 */ /* 0x002fc40000010000 */
[----:B------:R-:W-:Y:S02]  /*2e70*/  FADD.FTZ R30, R30, R37 ;  /* 0x000000251e1e7221 */ /* 0x000fe40000010000 */
[----:B------:R-:W-:Y:S02]  /*2e80*/  FADD.FTZ R31, R31, R38 ;  /* 0x000000261f1f7221 */ /* 0x000fe40000010000 */
[----:B------:R-:W-:Y:S02]  /*2e90*/  FADD.FTZ R92, R92, R39 ;  /* 0x000000275c5c7221 */ /* 0x000fe40000010000 */
[----:B------:R-:W1:Y:S01]  /*2ea0*/  LDS.128 R36, [R86+0x2150] ;  /* 0x0021500056247984 */ /* 0x000e620000000c00 */
[----:B0-----:R-:W-:Y:S02]  /*2eb0*/  FADD.FTZ R87, R87, R40 ;  /* 0x0000002857577221 */ /* 0x001fe40000010000 */
[----:B------:R-:W-:Y:S02]  /*2ec0*/  FADD.FTZ R30, R30, R41 ;  /* 0x000000291e1e7221 */ /* 0x000fe40000010000 */
[----:B------:R-:W-:-:S02]  /*2ed0*/  FADD.FTZ R31, R31, R42 ;  /* 0x0000002a1f1f7221 */ /* 0x000fc40000010000 */
[----:B------:R-:W-:Y:S02]  /*2ee0*/  FADD.FTZ R92, R92, R43 ;  /* 0x0000002b5c5c7221 */ /* 0x000fe40000010000 */
[----:B------:R-:W0:Y:S01]  /*2ef0*/  LDS.128 R40, [R86+0x2290] ;  /* 0x0022900056287984 */ /* 0x000e220000000c00 */
[----:B--2---:R-:W-:Y:S02]  /*2f00*/  FADD.FTZ R87, R87, R44 ;  /* 0x0000002c57577221 */ /* 0x004fe40000010000 */
[----:B------:R-:W-:Y:S02]  /*2f10*/  FADD.FTZ R30, R30, R45 ;  /* 0x0000002d1e1e7221 */ /* 0x000fe40000010000 */
[----:B------:R-:W-:Y:S02]  /*2f20*/  FADD.FTZ R31, R31, R46 ;  /* 0x0000002e1f1f7221 */ /* 0x000fe40000010000 */
[----:B------:R-:W-:Y:S02]  /*2f30*/  FADD.FTZ R92, R92, R47 ;  /* 0x0000002f5c5c7221 */ /* 0x000fe40000010000 */
[----:B---3--:R-:W-:-:S02]  /*2f40*/  FADD.FTZ R87, R87, R32 ;  /* 0x0000002057577221 */ /* 0x008fc40000010000 */
[----:B------:R-:W-:Y:S02]  /*2f50*/  FADD.FTZ R30, R30, R33 ;  /* 0x000000211e1e7221 */ /* 0x000fe40000010000 */
[----:B------:R-:W-:Y:S02]  /*2f60*/  FADD.FTZ R31, R31, R34 ;  /* 0x000000221f1f7221 */ /* 0x000fe40000010000 */
[----:B------:R-:W-:Y:S02]  /*2f70*/  FADD.FTZ R92, R92, R35 ;  /* 0x000000235c5c7221 */ /* 0x000fe40000010000 */
[----:B------:R-:W2:Y:S01]  /*2f80*/  LDS.128 R32, [R86+0x23d0] ;  /* 0x0023d00056207984 */ /* 0x000ea20000000c00 */
[----:B-1----:R-:W-:Y:S02]  /*2f90*/  FADD.FTZ R87, R87, R36 ;  /* 0x0000002457577221 */ /* 0x002fe40000010000 */
[----:B------:R-:W-:Y:S02]  /*2fa0*/  FADD.FTZ R30, R30, R37 ;  /* 0x000000251e1e7221 */ /* 0x000fe40000010000 */
[----:B------:R-:W-:-:S02]  /*2fb0*/  FADD.FTZ R45, R31, R38 ;  /* 0x000000261f2d7221 */ /* 0x000fc40000010000 */
[----:B------:R-:W-:Y:S02]  /*2fc0*/  FADD.FTZ R92, R92, R39 ;  /* 0x000000275c5c7221 */ /* 0x000fe40000010000 */
[----:B------:R-:W1:Y:S01]  /*2fd0*/  LDS.128 R36, [R86+0x2510] ;  /* 0x0025100056247984 */ /* 0x000e620000000c00 */
[----:B0-----:R-:W-:Y:S02]  /*2fe0*/  FADD.FTZ R31, R87, R40 ;  /* 0x00000028571f7221 */ /* 0x001fe40000010000 */
[----:B------:R-:W-:Y:S02]  /*2ff0*/  FADD.FTZ R30, R30, R41 ;  /* 0x000000291e1e7221 */ /* 0x000fe40000010000 */
[----:B------:R-:W-:Y:S02]  /*3000*/  FADD.FTZ R87, R45, R42 ;  /* 0x0000002a2d577221 */ /* 0x000fe40000010000 */
[----:B------:R-:W-:Y:S01]  /*3010*/  FADD.FTZ R92, R92, R43 ;  /* 0x0000002b5c5c7221 */ /* 0x000fe20000010000 */
[----:B------:R-:W-:Y:S04]  /*3020*/  LDS.128 R44, [R86+0x2790] ;  /* 0x00279000562c7984 */ /* 0x000fe80000000c00 */
[----:B------:R-:W0:Y:S01]  /*3030*/  LDS.128 R40, [R86+0x2650] ;  /* 0x0026500056287984 */ /* 0x000e220000000c00 */
[----:B--2---:R-:W-:-:S02]  /*3040*/  FADD.FTZ R31, R31, R32 ;  /* 0x000000201f1f7221 */ /* 0x004fc40000010000 */
[----:B------:R-:W-:Y:S02]  /*3050*/  FADD.FTZ R30, R30, R33 ;  /* 0x000000211e1e7221 */ /* 0x000fe40000010000 */
[----:B------:R-:W-:Y:S02]  /*3060*/  FADD.FTZ R87, R87, R34 ;  /* 0x0000002257577221 */ /* 0x000fe40000010000 */
[----:B------:R-:W-:Y:S02]  /*3070*/  FADD.FTZ R92, R92, R35 ;  /* 0x000000235c5c7221 */ /* 0x000fe40000010000 */
[----:B-1----:R-:W-:Y:S02]  /*3080*/  FADD.FTZ R31, R31, R36 ;  /* 0x000000241f1f7221 */ /* 0x002fe40000010000 */
[----:B------:R-:W-:Y:S02]  /*3090*/  FADD.FTZ R30, R30, R37 ;  /* 0x000000251e1e7221 */ /* 0x000fe40000010000 */
[----:B------:R-:W-:-:S02]  /*30a0*/  FADD.FTZ R87, R87, R38 ;  /* 0x0000002657577221 */ /* 0x000fc40000010000 */
[----:B------:R-:W-:Y:S02]  /*30b0*/  FADD.FTZ R92, R92, R39 ;  /* 0x000000275c5c7221 */ /* 0x000fe40000010000 */
[----:B0-----:R-:W-:Y:S02]  /*30c0*/  FADD.FTZ R31, R31, R40 ;  /* 0x000000281f1f7221 */ /* 0x001fe40000010000 */
[----:B------:R-:W-:Y:S02]  /*30d0*/  FADD.FTZ R30, R30, R41 ;  /* 0x000000291e1e7221 */ /* 0x000fe40000010000 */
[----:B------:R-:W-:Y:S02]  /*30e0*/  FADD.FTZ R87, R87, R42 ;  /* 0x0000002a57577221 */ /* 0x000fe40000010000 */
[----:B------:R-:W-:Y:S02]  /*30f0*/  FADD.FTZ R92, R92, R43 ;  /* 0x0000002b5c5c7221 */ /* 0x000fe40000010000 */
[----:B------:R-:W-:-:S02]  /*3100*/  FADD.FTZ R32, R31, R44 ;  /* 0x0000002c1f207221 */ /* 0x000fc40000010000 */
[----:B------:R-:W-:Y:S02]  /*3110*/  FADD.FTZ R33, R30, R45 ;  /* 0x0000002d1e217221 */ /* 0x000fe40000010000 */
[----:B------:R-:W-:Y:S02]  /*3120*/  FADD.FTZ R34, R87, R46 ;  /* 0x0000002e57227221 */ /* 0x000fe40000010000 */
[----:B------:R-:W-:Y:S02]  /*3130*/  FADD.FTZ R35, R92, R47 ;  /* 0x0000002f5c237221 */ /* 0x000fe40000010000 */
.L_x_1435:
[----:B------:R-:W-:Y:S05]  /*3140*/  BSYNC B0 ;  /* 0x0000000000007941 */ /* 0x000fea0003800000 */
.L_x_1434:
[----:B------:R-:W-:Y:S01]  /*3150*/  MOV R44, c[0x0][0xc] ;  /* 0x00000300002c7a02 */ /* 0x000fe20000000f00 */
[----:B------:R-:W-:Y:S01]  /*3160*/  BSSY B0, `(.L_x_1436) ;  /* 0x0000012000007945 */ /* 0x000fe20003800000 */
[----:B------:R-:W-:Y:S02]  /*3170*/  HFMA2.MMA R42, -RZ, RZ, 0, 2.384185791015625e-07 ;  /* 0x00000004ff2a7435 */ /* 0x000fe400000001ff */
[----:B------:R-:W-:Y:S01]  /*3180*/  ISETP.GE.U32.AND P0, PT, R44, 0x2, PT ;  /* 0x000000022c00780c */ /* 0x000fe20003f06070 */
[----:B------:R-:W-:Y:S07]  /*3190*/  @P3 BRA `(.L_x_1437) ;  /* 0x000000e000003947 */ /* 0x000fee0003800000 */
        /* <DEDUP_REMOVED lines=14> */
.L_x_1437:
[----:B------:R-:W-:Y:S05]  /*3280*/  BSYNC B0 ;  /* 0x0000000000007941 */ /* 0x000fea0003800000 */
.L_x_1436:
[----:B------:R-:W-:Y:S05]  /*3290*/  @!P0 BRA `(.L_x_1438) ;  /* 0x000011f000008947 */ /* 0x000fea0003800000 */
[----:B-1----:R-:W1:Y:S01]  /*32a0*/  S2R R38, SR_CTAID.Y ;  /* 0x0000000000267919 */ /* 0x002e620000002600 */
[----:B------:R-:W-:-:S05]  /*32b0*/  LOP3.LUT R30, R56, 0x1, RZ, 0xc0, !PT ;  /* 0x00000001381e7812 */ /* 0x000fca00078ec0ff */
[----:B------:R-:W-:-:S04]  /*32c0*/  IMAD R31, R30, c[0x0][0x10], RZ ;  /* 0x000004001e1f7a24 */ /* 0x000fc800078e02ff */
[----:B------:R-:W-:-:S05]  /*32d0*/  IMAD R30, R31, c[0x0][0xc], RZ ;  /* 0x000003001f1e7a24 */ /* 0x000fca00078e02ff */
[----:B------:R-:W-:Y:S02]  /*32e0*/  SHF.L.U32 R43, R30, 0x1, RZ ;  /* 0x000000011e2b7819 */ /* 0x000fe400000006ff */
[----:B-1----:R-:W-:-:S05]  /*32f0*/  IADD3 R31, R31, R38, RZ ;  /* 0x000000261f1f7210 */ /* 0x002fca0007ffe0ff */
[----:B------:R-:W-:-:S04]  /*3300*/  IMAD.WIDE.U32 R30, R31, R42, c[0x0][0x1a8] ;  /* 0x00006a001f1e7625 */ /* 0x000fc800078e002a */
[----:B------:R-:W-:Y:S01]  /*3310*/  IMAD.WIDE R42, R43, R42, c[0x0][0x1b0] ;  /* 0x00006c002b2a7625 */ /* 0x000fe200078e022a */
[----:B------:R-:W-:Y:S05]  /*3320*/  @P2 BRA `(.L_x_1439) ;  /* 0x0000017000002947 */ /* 0x000fea0003800000 */
[----:B0-----:R-:W-:Y:S01]  /*3330*/  IMAD R33, R55, c[0x0][0x10], R38 ;  /* 0x0000040037217a24 */ /* 0x001fe200078e0226 */
        /* <DEDUP_REMOVED lines=17> */
.L_x_1440:
[----:B------:R-:W2:Y:S01]  /*3450*/  LDG.E.STRONG.GPU R32, [R30.64] ;  /* 0x000000061e207981 */ /* 0x000ea2000c1ef900 */
[----:B------:R-:W-:Y:S01]  /*3460*/  YIELD ;  /* 0x0000000000007946 */ /* 0x000fe20003800000 */
[----:B--2---:R-:W-:Y:S01]  /*3470*/  ISETP.NE.AND P0, PT, R32, R35, PT ;  /* 0x000000232000720c */ /* 0x004fe20003f05270 */
[----:B------:R-:W-:-:S12]  /*3480*/  CCTL.IVALL ;  /* 0x00000000ff00798f */ /* 0x000fd80002000000 */
[----:B------:R-:W-:Y:S05]  /*3490*/  @P0 BRA `(.L_x_1440) ;  /* 0xffffffb000000947 */ /* 0x000fea000383ffff */
.L_x_1439:
[----:B------:R-:W-:Y:S01]  /*34a0*/  ISETP.NE.AND P0, PT, RZ, c[0x0][0xc], PT ;  /* 0x00000300ff007a0c */ /* 0x000fe20003f05270 */
[----:B------:R-:W-:Y:S01]  /*34b0*/  WARPSYNC 0xffffffff ;  /* 0xffffffff00007948 */ /* 0x000fe20003800000 */
[----:B------:R-:W-:Y:S11]  /*34c0*/  BAR.SYNC.DEFER_BLOCKING 0x0 ;  /* 0x0000000000007b1d */ /* 0x000ff60000010000 */
[----:B------:R-:W-:Y:S05]  /*34d0*/  @!P0 BRA `(.L_x_1438) ;  /* 0x00000fb000008947 */ /* 0x000fea0003800000 */
[----:B0-----:R-:W-:Y:S01]  /*34e0*/  IADD3 R30, R44, -0x1, RZ ;  /* 0xffffffff2c1e7810 */ /* 0x001fe20007ffe0ff */
[----:B------:R-:W-:-:S03]  /*34f0*/  HFMA2.MMA R40, -RZ, RZ, 0, 0 ;  /* 0x00000000ff287435 */ /* 0x000fc600000001ff */
        /* <DEDUP_REMOVED lines=11> */
.L_x_1444:
        /* <DEDUP_REMOVED lines=115> */
.L_x_1443:
        /* <DEDUP_REMOVED lines=61> */
.L_x_1445:
[----:B------:R-:W-:-:S13]  /*40b0*/  ISETP.NE.OR P0, PT, R39, RZ, P0 ;  /* 0x000000ff2700720c */ /* 0x000fda0000705670 */
[----:B------:R-:W-:Y:S05]  /*40c0*/  @!P0 BRA `(.L_x_1441) ;  /* 0x000001f000008947 */ /* 0x000fea0003800000 */
.L_x_1442:
        /* <DEDUP_REMOVED lines=31> */
.L_x_1441:
        /* <DEDUP_REMOVED lines=12> */
.L_x_1447:
[----:B------:R-:W-:Y:S05]  /*4380*/  BSYNC B0 ;  /* 0x0000000000007941 */ /* 0x000fea0003800000 */
.L_x_1446:
        /* <DEDUP_REMOVED lines=16> */
.L_x_1438:
[----:B------:R-:W-:Y:S04]  /*4490*/  @!P2 STS.64 [0xc0], R28 ;  /* 0x0000c01cff00a388 */ /* 0x000fe80000000a00 */
[----:B------:R-:W-:Y:S01]  /*44a0*/  BAR.SYNC.DEFER_BLOCKING 0x0 ;  /* 0x0000000000007b1d */ /* 0x000fe20000010000 */
[----:B------:R-:W-:Y:S02]  /*44b0*/  ISETP.GE.U32.AND P0, PT, R63, c[0x0][0x1e0], PT ;  /* 0x000078003f007a0c */ /* 0x000fe40003f06070 */
[----:B------:R-:W-:Y:S02]  /*44c0*/  ISETP.GE.U32.AND P3, PT, R62, c[0x0][0x1e0], PT ;  /* 0x000078003e007a0c */ /* 0x000fe40003f66070 */
[----:B------:R-:W-:Y:S02]  /*44d0*/  ISETP.GE.AND.EX P2, PT, R52, c[0x0][0x1e4], PT, P0 ;  /* 0x0000790034007a0c */ /* 0x000fe40003f46300 */
[----:B------:R-:W-:-:S02]  /*44e0*/  ISETP.GE.AND.EX P3, PT, R51, c[0x0][0x1e4], PT, P3 ;  /* 0x0000790033007a0c */ /* 0x000fc40003f66330 */
[----:B------:R-:W-:Y:S02]  /*44f0*/  ISETP.GE.U32.AND P4, PT, R61, c[0x0][0x1e0], PT ;  /* 0x000078003d007a0c */ /* 0x000fe40003f86070 */
[----:B------:R-:W-:Y:S02]  /*4500*/  ISETP.GE.U32.AND P0, PT, R60, c[0x0][0x1e0], PT ;  /* 0x000078003c007a0c */ /* 0x000fe40003f06070 */
[C---:B------:R-:W-:Y:S02]  /*4510*/  ISETP.GT.U32.OR P2, PT, R66.reuse, 0x27f, P2 ;  /* 0x0000027f4200780c */ /* 0x040fe40001744470 */
[----:B------:R-:W-:Y:S01]  /*4520*/  ISETP.GT.U32.OR P3, PT, R66, 0x27f, P3 ;  /* 0x0000027f4200780c */ /* 0x000fe20001f64470 */
[----:B01----:R-:W0:Y:S02]  /*4530*/  LDS.64 R30, [0xc0] ;  /* 0x0000c000ff1e7984 */ /* 0x003e240000000a00 */
[----:B0-----:R-:W-:Y:S02]  /*4540*/  FMUL.FTZ R32, R30, c[0x0][0x20c] ;  /* 0x000083001e207a20 */ /* 0x001fe40000410000 */
        /* <DEDUP_REMOVED lines=20> */
.L_x_1448:
        /* <DEDUP_REMOVED lines=13> */
[-C--:B------:R-:W-:Y:S01]  /*4760*/  FMUL.FTZ R12, R71, R68.reuse ;  /* 0x00000044470c7220 */ /* 0x080fe20000410000 */
[----:B------:R-:W-:Y:S01]  /*4770*/  LEA.HI.X R31, R28, c[0x0][0x164], R31, 0x2, P6 ;  /* 0x000059001c1f7a11 */ /* 0x000fe200030f141f */
[----:B------:R-:W-:-:S05]  /*4780*/  FMUL.FTZ R13, R13, R68 ;  /* 0x000000440d0d7220 */ /* 0x000fca0000410000 */
[----:B------:R0:W-:Y:S03]  /*4790*/  STG.E.64 [R30.64], R12 ;  /* 0x0000000c1e007986 */ /* 0x0001e6000c101b06 */
.L_x_1450:
[----:B------:R-:W-:Y:S05]  /*47a0*/  BSYNC B0 ;  /* 0x0000000000007941 */ /* 0x000fea0003800000 */
.L_x_1449:
        /* <DEDUP_REMOVED lines=19> */
.L_x_1451:
        /* <DEDUP_REMOVED lines=17> */
.L_x_1453:
[----:B------:R-:W-:Y:S05]  /*49f0*/  BSYNC B0 ;  /* 0x0000000000007941 */ /* 0x000fea0003800000 */
.L_x_1452:
        /* <DEDUP_REMOVED lines=19> */
.L_x_1454:
        /* <DEDUP_REMOVED lines=17> */
.L_x_1456:
[----:B------:R-:W-:Y:S05]  /*4c40*/  BSYNC B0 ;  /* 0x0000000000007941 */ /* 0x000fea0003800000 */
.L_x_1455:
[----:B------:R-:W-:Y:S02]  /*4c50*/  ISETP.GE.U32.AND P2, PT, R59, c[0x0][0x1e0], PT ;  /* 0x000078003b007a0c */ /* 0x000fe40003f46070 */
[----:B------:R-:W-:Y:S02]  /*4c60*/  ISETP.GE.U32.AND P3, PT, R58, c[0x0][0x1e0], PT ;  /* 0x000078003a007a0c */ /* 0x000fe40003f66070 */
[----:B------:R-:W-:Y:S02]  /*4c70*/  ISETP.GE.U32.AND P6, PT, R57, c[0x0][0x1e0], PT ;  /* 0x0000780039007a0c */ /* 0x000fe40003fc6070 */
[----:B------:R-:W-:Y:S02]  /*4c80*/  ISETP.GE.AND.EX P4, PT, R50, c[0x0][0x1e4], PT, P4 ;  /* 0x0000790032007a0c */ /* 0x000fe40003f86340 */
[----:B------:R-:W-:Y:S02]  /*4c90*/  ISETP.GE.AND.EX P0, PT, R49, c[0x0][0x1e4], PT, P0 ;  /* 0x0000790031007a0c */ /* 0x000fe40003f06300 */
[----:B------:R-:W-:-:S02]  /*4ca0*/  ISETP.GE.AND.EX P2, PT, R48, c[0x0][0x1e4], PT, P2 ;  /* 0x0000790030007a0c */ /* 0x000fc40003f46320 */
[----:B------:R-:W-:Y:S02]  /*4cb0*/  ISETP.GE.AND.EX P3, PT, R6, c[0x0][0x1e4], PT, P3 ;  /* 0x0000790006007a0c */ /* 0x000fe40003f66330 */
[----:B------:R-:W-:Y:S02]  /*4cc0*/  ISETP.GE.AND.EX P6, PT, R7, c[0x0][0x1e4], PT, P6 ;  /* 0x0000790007007a0c */ /* 0x000fe40003fc6360 */
[C---:B------:R-:W-:Y:S02]  /*4cd0*/  ISETP.GT.U32.OR P4, PT, R66.reuse, 0x27f, P4 ;  /* 0x0000027f4200780c */ /* 0x040fe40002784470 */
[C---:B------:R-:W-:Y:S02]  /*4ce0*/  ISETP.GT.U32.OR P0, PT, R66.reuse, 0x27f, P0 ;  /* 0x0000027f4200780c */ /* 0x040fe40000704470 */
[C---:B------:R-:W-:Y:S02]  /*4cf0*/  ISETP.GT.U32.OR P2, PT, R66.reuse, 0x27f, P2 ;  /* 0x0000027f4200780c */ /* 0x040fe40001744470 */
[----:B------:R-:W-:-:S02]  /*4d00*/  ISETP.GT.U32.OR P3, PT, R66, 0x27f, P3 ;  /* 0x0000027f4200780c */ /* 0x000fc40001f64470 */
[----:B------:R-:W-:Y:S01]  /*4d10*/  ISETP.GT.U32.OR P6, PT, R66, 0x27f, P6 ;  /* 0x0000027f4200780c */ /* 0x000fe200037c4470 */
[----:B------:R-:W-:Y:S06]  /*4d20*/  @!P5 BRA `(.L_x_1457) ;  /* 0x000001200000d947 */ /* 0x000fec0003800000 */
        /* <DEDUP_REMOVED lines=18> */
.L_x_1457:
        /* <DEDUP_REMOVED lines=17> */
.L_x_1459:
[----:B------:R-:W-:Y:S05]  /*4f60*/  BSYNC B0 ;  /* 0x0000000000007941 */ /* 0x000fea0003800000 */
.L_x_1458:
        /* <DEDUP_REMOVED lines=19> */
.L_x_1460:
        /* <DEDUP_REMOVED lines=17> */
.L_x_1462:
[----:B------:R-:W-:Y:S05]  /*51b0*/  BSYNC B0 ;  /* 0x0000000000007941 */ /* 0x000fea0003800000 */
.L_x_1461:
        /* <DEDUP_REMOVED lines=19> */
.L_x_1463:
        /* <DEDUP_REMOVED lines=17> */
.L_x_1465:
[----:B------:R-:W-:Y:S05]  /*5400*/  BSYNC B0 ;  /* 0x0000000000007941 */ /* 0x000fea0003800000 */
.L_x_1464:
        /* <DEDUP_REMOVED lines=19> */
.L_x_1466:
[----:B------:R-:W-:Y:S01]  /*5540*/  BSSY B0, `(.L_x_1467) ;  /* 0x0000011000007945 */ /* 0x000fe20003800000 */
[----:B------:R-:W-:Y:S05]  /*5550*/  @P3 BRA `(.L_x_1468) ;  /* 0x000000f000003947 */ /* 0x000fea0003800000 */
[----:B0-----:R-:W-:Y:S01]  /*5560*/  IMAD R11, R6, c[0x0][0x1d8], RZ ;  /* 0x00007600060b7a24 */ /* 0x001fe200078e02ff */
[----:B------:R-:W-:Y:S01]  /*5570*/  MOV R8, R88 ;  /* 0x0000005800087202 */ /* 0x000fe20000000f00 */
[-C--:B------:R-:W-:Y:S01]  /*5580*/  FFMA.FTZ R83, R83, R32.reuse, R33 ;  /* 0x0000002053537223 */ /* 0x080fe20000010021 */
[----:B------:R-:W-:Y:S01]  /*5590*/  MOV R9, R91 ;  /* 0x0000005b00097202 */ /* 0x000fe20000000f00 */
[----:B------:R-:W-:Y:S02]  /*55a0*/  IMAD R13, R58, c[0x0][0x1dc], R11 ;  /* 0x000077003a0d7a24 */ /* 0x000fe400078e020b */
[----:B------:R-:W-:Y:S02]  /*55b0*/  FFMA.FTZ R84, R84, R32, R33 ;  /* 0x0000002054547223 */ /* 0x000fe40000010021 */
[----:B------:R-:W-:-:S04]  /*55c0*/  IMAD.WIDE.U32 R10, R58, c[0x0][0x1d8], R8 ;  /* 0x000076003a0a7a25 */ /* 0x000fc800078e0008 */
[----:B------:R-:W-:Y:S01]  /*55d0*/  FFMA.FTZ R83, R24, R20, -R83 ;  /* 0x0000001418537223 */ /* 0x000fe20000010853 */
[----:B------:R-:W-:Y:S01]  /*55e0*/  IADD3 R9, R11, R13, RZ ;  /* 0x0000000d0b097210 */ /* 0x000fe20007ffe0ff */
[----:B------:R-:W-:Y:S01]  /*55f0*/  FFMA.FTZ R13, R25, R21, -R84 ;  /* 0x00000015190d7223 */ /* 0x000fe20000010854 */
[C---:B------:R-:W-:Y:S01]  /*5600*/  LEA R8, P0, R10.reuse, c[0x0][0x160], 0x2 ;  /* 0x000058000a087a11 */ /* 0x040fe200078010ff */
[-C--:B------:R-:W-:Y:S02]  /*5610*/  FMUL.FTZ R12, R83, R68.reuse ;  /* 0x00000044530c7220 */ /* 0x080fe40000410000 */
[----:B------:R-:W-:Y:S01]  /*5620*/  FMUL.FTZ R13, R13, R68 ;  /* 0x000000440d0d7220 */ /* 0x000fe20000410000 */
[----:B------:R-:W-:-:S05]  /*5630*/  LEA.HI.X R9, R10, c[0x0][0x164], R9, 0x2, P0 ;  /* 0x000059000a097a11 */ /* 0x000fca00000f1409 */
[----:B------:R0:W-:Y:S04]  /*5640*/  STG.E.64 [R8.64], R12 ;  /* 0x0000000c08007986 */ /* 0x0001e8000c101b06 */
.L_x_1468:
[----:B------:R-:W-:Y:S05]  /*5650*/  BSYNC B0 ;  /* 0x0000000000007941 */ /* 0x000fea0003800000 */
.L_x_1467:
[----:B------:R-:W-:Y:S05]  /*5660*/  @!P5 BRA `(.L_x_1469) ;  /* 0x000001200000d947 */ /* 0x000fea0003800000 */
[----:B------:R-:W-:Y:S02]  /*5670*/  FFMA.FTZ R26, R81, R24, R26 ;  /* 0x00000018511a7223 */ /* 0x000fe4000001001a */
[----:B------:R-:W-:Y:S02]  /*5680*/  FFMA.FTZ R27, R82, R25, R27 ;  /* 0x00000019521b7223 */ /* 0x000fe4000001001b */
        /* <DEDUP_REMOVED lines=16> */
.L_x_1469:
[----:B------:R-:W-:Y:S01]  /*5790*/  BSSY B0, `(.L_x_1470) ;  /* 0x0000010000007945 */ /* 0x000fe20003800000 */
[----:B------:R-:W-:Y:S05]  /*57a0*/  @P6 BRA `(.L_x_1471) ;  /* 0x000000e000006947 */ /* 0x000fea0003800000 */
[----:B------:R-:W-:Y:S01]  /*57b0*/  MOV R89, R91 ;  /* 0x0000005b00597202 */ /* 0x000fe20000000f00 */
[----:B------:R-:W-:Y:S02]  /*57c0*/  IMAD R6, R7, c[0x0][0x1d8], RZ ;  /* 0x0000760007067a24 */ /* 0x000fe400078e02ff */
[----:B------:R-:W-:Y:S02]  /*57d0*/  FFMA.FTZ R81, R81, R32, R33 ;  /* 0x0000002051517223 */ /* 0x000fe40000010021 */
[----:B------:R-:W-:-:S04]  /*57e0*/  IMAD.WIDE.U32 R88, R57, c[0x0][0x1d8], R88 ;  /* 0x0000760039587a25 */ /* 0x000fc800078e0058 */
[----:B------:R-:W-:Y:S01]  /*57f0*/  IMAD R7, R57, c[0x0][0x1dc], R6 ;  /* 0x0000770039077a24 */ /* 0x000fe200078e0206 */
[----:B------:R-:W-:Y:S01]  /*5800*/  LEA R6, P0, R88, c[0x0][0x160], 0x2 ;  /* 0x0000580058067a11 */ /* 0x000fe200078010ff */
[----:B------:R-:W-:Y:S02]  /*5810*/  FFMA.FTZ R32, R82, R32, R33 ;  /* 0x0000002052207223 */ /* 0x000fe40000010021 */
[----:B------:R-:W-:Y:S01]  /*5820*/  FFMA.FTZ R81, R24, R22, -R81 ;  /* 0x0000001618517223 */ /* 0x000fe20000010851 */
[----:B------:R-:W-:Y:S01]  /*5830*/  IADD3 R7, R89, R7, RZ ;  /* 0x0000000759077210 */ /* 0x000fe20007ffe0ff */
[----:B------:R-:W-:Y:S02]  /*5840*/  FFMA.FTZ R23, R25, R23, -R32 ;  /* 0x0000001719177223 */ /* 0x000fe40000010820 */
[-C--:B------:R-:W-:Y:S01]  /*5850*/  FMUL.FTZ R22, R81, R68.reuse ;  /* 0x0000004451167220 */ /* 0x080fe20000410000 */
[----:B------:R-:W-:Y:S01]  /*5860*/  LEA.HI.X R7, R88, c[0x0][0x164], R7, 0x2, P0 ;  /* 0x0000590058077a11 */ /* 0x000fe200000f1407 */
[----:B------:R-:W-:-:S05]  /*5870*/  FMUL.FTZ R23, R23, R68 ;  /* 0x0000004417177220 */ /* 0x000fca0000410000 */
[----:B------:R1:W-:Y:S02]  /*5880*/  STG.E.64 [R6.64], R22 ;  /* 0x0000001606007986 */ /* 0x0003e4000c101b06 */
.L_x_1471:
[----:B------:R-:W-:Y:S05]  /*5890*/  BSYNC B0 ;  /* 0x0000000000007941 */ /* 0x000fea0003800000 */
.L_x_1470:
[----:B------:R-:W-:Y:S02]  /*58a0*/  IADD3 R65, R65, c[0x0][0x10], RZ ;  /* 0x0000040041417a10 */ /* 0x000fe40007ffe0ff */
[----:B------:R-:W-:Y:S02]  /*58b0*/  IADD3 R56, R56, 0x1, RZ ;  /* 0x0000000138387810 */ /* 0x000fe40007ffe0ff */
[----:B------:R-:W-:-:S13]  /*58c0*/  ISETP.GE.AND P0, PT, R65, UR4, PT ;  /* 0x0000000441007c0c */ /* 0x000fda000bf06270 */
[----:B------:R-:W-:Y:S01]  /*58d0*/  @P0 CALL.REL.NOINC `(.L_x_1421) ;  /* 0x0000001000000944 */ /* 0x000fe20003c00000 */
[----:B------:R-:W-:Y:S05]  /*58e0*/  BRA `(.L_x_1472) ;  /* 0xffffaa0000007947 */ /* 0x000fea000383ffff */
.L_x_1421:
        /* <DEDUP_REMOVED lines=18> */
.L_x_1474:
[----:B------:R-:W-:Y:S05]  /*5a10*/  BSYNC B0 ;  /* 0x0000000000007941 */ /* 0x000fea0003800000 */
.L_x_1473:
        /* <DEDUP_REMOVED lines=11> */
.L_x_1476:
[----:B------:R-:W2:Y:S01]  /*5ad0*/  LDG.E.STRONG.GPU R5, [R2.64] ;  /* 0x0000000602057981 */ /* 0x000ea2000c1ef900 */
[----:B------:R-:W-:Y:S01]  /*5ae0*/  YIELD ;  /* 0x0000000000007946 */ /* 0x000fe20003800000 */
[----:B--2---:R-:W-:Y:S01]  /*5af0*/  ISETP.NE.AND P0, PT, R5, R0, PT ;  /* 0x000000000500720c */ /* 0x004fe20003f05270 */
[----:B------:R-:W-:-:S12]  /*5b00*/  CCTL.IVALL ;  /* 0x00000000ff00798f */ /* 0x000fd80002000000 */
[----:B------:R-:W-:Y:S05]  /*5b10*/  @P0 BRA `(.L_x_1476) ;  /* 0xffffffb000000947 */ /* 0x000fea000383ffff */
.L_x_1475:
        /* <DEDUP_REMOVED lines=17> */
[----:B0-----:R-:W-:Y:S02]  /*5c30*/  SHF.L.U64.HI R29, R27, 0x2, R18 ;  /* 0x000000021b1d7819 */ /* 0x001fe40000010212 */
[----:B------:R-:W-:Y:S02]  /*5c40*/  SHF.L.U64.HI R19, R20, 0x2, R19 ;  /* 0x0000000214137819 */ /* 0x000fe40000010213 */
[----:B------:R-:W-:-:S04]  /*5c50*/  IADD3 R2, R2, UR5, RZ ;  /* 0x0000000502027c10 */ /* 0x000fc8000fffe0ff */
[----:B------:R-:W-:-:S04]  /*5c60*/  LEA.HI R23, P0, R2, UR4, RZ, 0x1 ;  /* 0x0000000402177c11 */ /* 0x000fc8000f8108ff */
[----:B------:R-:W-:-:S04]  /*5c70*/  IADD3.X R2, RZ, R2, RZ, P0, !PT ;  /* 0x00000002ff027210 */ /* 0x000fc800007fe4ff */
[--C-:B------:R-:W-:Y:S02]  /*5c80*/  SHF.R.S64 R23, R23, 0x1, R2.reuse ;  /* 0x0000000117177819 */ /* 0x100fe40000001002 */
[----:B------:R-:W-:-:S04]  /*5c90*/  SHF.R.S32.HI R0, RZ, 0x1, R2 ;  /* 0x00000001ff007819 */ /* 0x000fc80000011402 */
[----:B------:R-:W-:Y:S02]  /*5ca0*/  SHF.L.U64.HI R21, R23, 0x2, R0 ;  /* 0x0000000217157819 */ /* 0x000fe40000010200 */
.L_x_1477:
        /* <DEDUP_REMOVED lines=23> */
.L_x_1478:
        /* <DEDUP_REMOVED lines=14> */
.L_x_3286:


//--------------------- .text._Z35group_norm_nhwc_bwd_one_pass_kernelI11Fp32IOFp32WLi512ELi40ELi640EEv26Group_norm_nhwc_bwd_params --------------------------
	.section	.text._Z35group_norm_nhwc_bwd_one_pass_kernelI11Fp32IOFp32WLi512ELi40ELi640EEv26Group_norm_nhwc_bwd_params,"ax",@progbits
	.sectioninfo	@"SHI_REGISTERS=96"
	.align	128
        .global         _Z35group_norm_nhwc_bwd_one_pass_kernelI11Fp32IOFp32WLi512ELi40ELi640EEv26Group_norm_nhwc_bwd_params
        .type           _Z35group_norm_nhwc_bwd_one_pass_kernelI11Fp32IOFp32WLi512ELi40ELi640EEv26Group_norm_nhwc_bwd_params,@function
        .size           _Z35group_norm_nhwc_bwd_one_pass_kernelI11Fp32IOFp32WLi512ELi40ELi640EEv26Group_norm_nhwc_bwd_params,(.L_x_3287 - _Z35group_norm_nhwc_bwd_one_pass_kernelI11Fp32IOFp32WLi512ELi40ELi640EEv26Group_norm_nhwc_bwd_params)
        .other          _Z35group_norm_nhwc_bwd_one_pass_kernelI11Fp32IOFp32WLi512ELi40ELi640EEv26Group_norm_nhwc_bwd_params,@"STO_CUDA_ENTRY STV_DEFAULT"
_Z35group_norm_nhwc_bwd_one_pass_kernelI11Fp32IOFp32WLi512ELi40ELi640EEv26Group_norm_nhwc_bwd_params:
.text._Z35group_norm_nhwc_bwd_one_pass_kernelI11Fp32IOFp32WLi512ELi40ELi640EEv26Group_norm_nhwc_bwd_params:
[----:B------:R-:W-:Y:S02]  /*0000*/  MOV R1, c[0x0][0x28] ;  /* 0x00000a0000017a02 */ /* 0x000fe40000000f00 */
[----:B------:R-:W0:Y:S01]  /*0010*/  S2UR UR9, SR_CTAID.Y ;  /* 0x00000000000979c3 */ /* 0x000e220000002600 */
[----:B------:R-:W-:Y:S01]  /*0020*/  ULDC UR8, c[0x0][0x1f0] ;  /* 0x00007c0000087ab9 */ /* 0x000fe20000000800 */
[----:B------:R-:W1:Y:S01]  /*0030*/  S2R R0, SR_TID.X ;  /* 0x0000000000007919 */ /* 0x000e620000002100 */
[----:B------:R-:W-:Y:S01]  /*0040*/  ULDC UR4, c[0x0][0x1c0] ;  /* 0x0000700000047ab9 */ /* 0x000fe20000000800 */
[----:B------:R-:W-:Y:S01]  /*0050*/  IADD3 R1, R1, -0x8, RZ ;  /* 0xfffffff801017810 */ /* 0x000fe20007ffe0ff */
[----:B------:R-:W-:Y:S02]  /*0060*/  UIMAD UR8, UR8, UR4, URZ ;  /* 0x00000004080872a4 */ /* 0x000fe4000f8e023f */
[----:B------:R-:W-:Y:S02]  /*0070*/  ULDC.64 UR18, c[0x0][0x118] ;  /* 0x0000460000127ab9 */ /* 0x000fe40000000a00 */
[----:B0-----:R-:W-:-:S06]  /*0080*/  UISETP.GE.AND UP0, UPT, UR9, UR8, UPT ;  /* 0x000000080900728c */ /* 0x001fcc000bf06270 */
[----:B------:R-:W-:-:S13]  /*0090*/  PLOP3.LUT P0, PT, PT, PT, UP0, 0x80, 0x0 ;  /* 0x000000000000781c */ /* 0x000fda0003f0f008 */
[----:B------:R-:W-:Y:S05]  /*00a0*/  @P0 BRA `(.L_x_1479) ;  /* 0x0000966000000947 */ /* 0x000fea0003800000 */
[----:B-1----:R-:W0:Y:S01]  /*00b0*/  S2UR UR20, SR_CTAID.X ;  /* 0x00000000001479c3 */ /* 0x002e220000002500 */
[----:B------:R-:W-:Y:S01]  /*00c0*/  IMAD.WIDE.U32 R2, R0, -0x33333333, RZ ;  /* 0xcccccccd00027825 */ /* 0x000fe200078e00ff */
[----:B------:R-:W-:Y:S02]  /*00d0*/  UMOV UR13, 0x3 ;  /* 0x00000003000d7882 */ /* 0x000fe40000000000 */
[----:B------:R-:W-:Y:S02]  /*00e0*/  ULDC.64 UR6, c[0x0][0x1d8] ;  /* 0x0000760000067ab9 */ /* 0x000fe40000000a00 */
[----:B------:R-:W-:Y:S01]  /*00f0*/  UIMAD.WIDE.U32 UR4, UR13, UR6, URZ ;  /* 0x000000060d0472a5 */ /* 0x000fe2000f8e003f */
[----:B------:R-:W-:Y:S01]  /*0100*/  SHF.R.U32.HI R5, RZ, 0x4, R3 ;  /* 0x00000004ff057819 */ /* 0x000fe20000011603 */
[----:B------:R-:W-:Y:S01]  /*0110*/  UIMAD UR13, UR13, UR7, URZ ;  /* 0x000000070d0d72a4 */ /* 0x000fe2000f8e023f */
[----:B------:R-:W-:Y:S01]  /*0120*/  SHF.R.S32.HI R3, RZ, 0x1f, R0 ;  /* 0x0000001fff037819 */ /* 0x000fe20000011400 */
[----:B------:R-:W-:-:S02]  /*0130*/  ULEA.HI UR10, UP0, UR7, UR6, URZ, 0x1 ;  /* 0x00000006070a7291 */ /* 0x000fc4000f81083f */
[----:B------:R-:W-:Y:S01]  /*0140*/  UIADD3 UR13, UR5, UR13, URZ ;  /* 0x0000000d050d7290 */ /* 0x000fe2000fffe03f */
[----:B------:R-:W-:Y:S01]  /*0150*/  LEA.HI R3, R3, R0, RZ, 0x5 ;  /* 0x0000000003037211 */ /* 0x000fe200078f28ff */
[----:B------:R-:W-:Y:S01]  /*0160*/  UIADD3.X UR11, URZ, UR7, URZ, UP0, !UPT ;  /* 0x000000073f0b7290 */ /* 0x000fe200087fe43f */
[----:B------:R-:W-:Y:S01]  /*0170*/  IMAD R86, R5, -0x14, R0 ;  /* 0xffffffec05567824 */ /* 0x000fe200078e0200 */
[----:B------:R-:W-:Y:S01]  /*0180*/  ULEA.HI UR12, UP0, UR13, UR4, URZ, 0x1 ;  /* 0x000000040d0c7291 */ /* 0x000fe2000f81083f */
[----:B------:R-:W-:Y:S01]  /*0190*/  SHF.R.S32.HI R3, RZ, 0x5, R3 ;  /* 0x00000005ff037819 */ /* 0x000fe20000011403 */
[----:B------:R-:W-:Y:S02]  /*01a0*/  USHF.R.S64 UR10, UR10, 0x1, UR11 ;  /* 0x000000010a0a7899 */ /* 0x000fe4000800100b */
[----:B------:R-:W-:Y:S01]  /*01b0*/  UIADD3.X UR13, URZ, UR13, URZ, UP0, !UPT ;  /* 0x0000000d3f0d7290 */ /* 0x000fe200087fe43f */
[----:B------:R-:W-:Y:S01]  /*01c0*/  SHF.L.U32 R86, R86, 0x1, RZ ;  /* 0x0000000156567819 */ /* 0x000fe200000006ff */
[----:B------:R1:W-:Y:S01]  /*01d0*/  STL [R1], R3 ;  /* 0x0000000301007387 */ /* 0x0003e20000100800 */
[----:B------:R-:W-:Y:S01]  /*01e0*/  USHF.R.S32.HI UR11, URZ, 0x1, UR11 ;  /* 0x000000013f0b7899 */ /* 0x000fe2000801140b */
[----:B0-----:R-:W-:Y:S01]  /*01f0*/  MOV R2, UR20 ;  /* 0x0000001400027c02 */ /* 0x001fe20008000f00 */
[----:B------:R-:W-:-:S02]  /*0200*/  USHF.R.S64 UR12, UR12, 0x1, UR13 ;  /* 0x000000010c0c7899 */ /* 0x000fc4000800100d */
[----:B------:R-:W-:Y:S02]  /*0210*/  USHF.R.S32.HI UR13, URZ, 0x1, UR13 ;  /* 0x000000013f0d7899 */ /* 0x000fe4000801140d */
[----:B------:R-:W-:Y:S01]  /*0220*/  IMAD R2, R2, c[0x0][0x1fc], R5 ;  /* 0x00007f0002027a24 */ /* 0x000fe200078e0205 */
[----:B------:R-:W-:Y:S02]  /*0230*/  ULDC.U8 UR21, c[0x0][0x1f4] ;  /* 0x00007d0000157ab9 */ /* 0x000fe40000000000 */
[----:B------:R-:W-:Y:S02]  /*0240*/  USHF.L.U64.HI UR11, UR10, 0x2, UR11 ;  /* 0x000000020a0b7899 */ /* 0x000fe4000801020b */
[C---:B------:R-:W-:Y:S01]  /*0250*/  ISETP.GE.U32.AND P1, PT, R2.reuse, c[0x0][0x1e0], PT ;  /* 0x0000780002007a0c */ /* 0x040fe20003f26070 */
[----:B------:R-:W-:Y:S01]  /*0260*/  USHF.L.U64.HI UR13, UR12, 0x2, UR13 ;  /* 0x000000020c0d7899 */ /* 0x000fe2000801020d */
[----:B------:R-:W-:Y:S01]  /*0270*/  SHF.R.S32.HI R4, RZ, 0x1f, R2 ;  /* 0x0000001fff047819 */ /* 0x000fe20000011402 */
[----:B------:R-:W-:Y:S01]  /*0280*/  UMOV UR4, URZ ;  /* 0x0000003f00047c82 */ /* 0x000fe20008000000 */
[----:B-1----:R-:W-:-:S02]  /*0290*/  IADD3 R3, R2, 0x60, RZ ;  /* 0x0000006002037810 */ /* 0x002fc40007ffe0ff */
[----:B------:R-:W-:Y:S02]  /*02a0*/  ISETP.GE.AND.EX P1, PT, R4, c[0x0][0x1e4], PT, P1 ;  /* 0x0000790004007a0c */ /* 0x000fe40003f26310 */
[C---:B------:R-:W-:Y:S02]  /*02b0*/  IADD3 R5, R2.reuse, 0x40, RZ ;  /* 0x0000004002057810 */ /* 0x040fe40007ffe0ff */
[C---:B------:R-:W-:Y:S02]  /*02c0*/  IADD3 R3, R2.reuse, 0xc0, RZ ;  /* 0x000000c002037810 */ /* 0x040fe40007ffe0ff */
[C---:B------:R-:W-:Y:S02]  /*02d0*/  IADD3 R6, R2.reuse, 0x20, RZ ;  /* 0x0000002002067810 */ /* 0x040fe40007ffe0ff */
[C---:B------:R-:W-:Y:S02]  /*02e0*/  IADD3 R5, R2.reuse, 0xa0, RZ ;  /* 0x000000a002057810 */ /* 0x040fe40007ffe0ff */
[----:B------:R-:W-:-:S02]  /*02f0*/  IADD3 R3, R2, 0x120, RZ ;  /* 0x0000012002037810 */ /* 0x000fc40007ffe0ff */
[C---:B------:R-:W-:Y:S02]  /*0300*/  IADD3 R6, R2.reuse, 0x80, RZ ;  /* 0x0000008002067810 */ /* 0x040fe40007ffe0ff */
[C---:B------:R-:W-:Y:S02]  /*0310*/  IADD3 R5, R2.reuse, 0x100, RZ ;  /* 0x0000010002057810 */ /* 0x040fe40007ffe0ff */
[C---:B------:R-:W-:Y:S02]  /*0320*/  IADD3 R3, R2.reuse, 0x140, RZ ;  /* 0x0000014002037810 */ /* 0x040fe40007ffe0ff */
[----:B------:R-:W-:Y:S02]  /*0330*/  IADD3 R6, R2, 0xe0, RZ ;  /* 0x000000e002067810 */ /* 0x000fe40007ffe0ff */
[----:B------:R-:W-:Y:S02]  /*0340*/  ISETP.LT.U32.AND P1, PT, R0, 0x280, !P1 ;  /* 0x000002800000780c */ /* 0x000fe40004f21070 */
[----:B------:R-:W-:-:S02]  /*0350*/  IADD3 R5, R2, 0x160, RZ ;  /* 0x0000016002057810 */ /* 0x000fc40007ffe0ff */
[C---:B------:R-:W-:Y:S02]  /*0360*/  IADD3 R4, R2.reuse, 0x180, RZ ;  /* 0x0000018002047810 */ /* 0x040fe40007ffe0ff */
[C---:B------:R-:W-:Y:S02]  /*0370*/  IADD3 R3, R2.reuse, 0x1a0, RZ ;  /* 0x000001a002037810 */ /* 0x040fe40007ffe0ff */
[C---:B------:R-:W-:Y:S02]  /*0380*/  IADD3 R88, R2.reuse, 0x1c0, RZ ;  /* 0x000001c002587810 */ /* 0x040fe40007ffe0ff */
[----:B------:R-:W-:Y:S02]  /*0390*/  IADD3 R87, R2, 0x1e0, RZ ;  /* 0x000001e002577810 */ /* 0x000fe40007ffe0ff */
.L_x_1562:
[----:B0-----:R-:W-:Y:S01]  /*03a0*/  IABS R5, c[0x0][0x1f0] ;  /* 0x00007c0000057a13 */ /* 0x001fe20000000000 */
[----:B---3--:R-:W-:Y:S01]  /*03b0*/  UMOV UR6, URZ ;  /* 0x0000003f00067c82 */ /* 0x008fe20008000000 */
[----:B------:R-:W-:Y:S01]  /*03c0*/  IABS R6, UR9 ;  /* 0x0000000900067c13 */ /* 0x000fe20008000000 */
[----:B------:R-:W-:Y:S01]  /*03d0*/  UISETP.GE.AND UP2, UPT, UR9, URZ, UPT ;  /* 0x0000003f0900728c */ /* 0x000fe2000bf46270 */
[----:B------:R-:W0:Y:S01]  /*03e0*/  R2UR UR17, R5 ;  /* 0x00000000051173c2 */ /* 0x000e2200000e0000 */
[----:B------:R-:W-:Y:S01]  /*03f0*/  ULDC UR16, c[0x0][0x1f0] ;  /* 0x00007c0000107ab9 */ /* 0x000fe20000000800 */
[C---:B------:R-:W-:Y:S01]  /*0400*/  IADD3 R22, R2.reuse, 0x40, RZ ;  /* 0x0000004002167810 */ /* 0x040fe20007ffe0ff */
[----:B------:R-:W-:Y:S01]  /*0410*/  CS2R R72, SRZ ;  /* 0x0000000000487805 */ /* 0x000fe2000001ff00 */
[C---:B------:R-:W-:Y:S01]  /*0420*/  IADD3 R21, R2.reuse, 0x60, RZ ;  /* 0x0000006002157810 */ /* 0x040fe20007ffe0ff */
[----:B------:R-:W-:Y:S01]  /*0430*/  CS2R R50, SRZ ;  /* 0x0000000000327805 */ /* 0x000fe2000001ff00 */
[----:B------:R-:W-:-:S02]  /*0440*/  IADD3 R18, R2, 0x80, RZ ;  /* 0x0000008002127810 */ /* 0x000fc40007ffe0ff */
[----:B------:R-:W1:Y:S01]  /*0450*/  R2UR UR14, R6 ;  /* 0x00000000060e73c2 */ /* 0x000e6200000e0000 */
[----:B------:R-:W-:Y:S02]  /*0460*/  ISETP.GE.U32.AND P3, PT, R22, c[0x0][0x1e0], PT ;  /* 0x0000780016007a0c */ /* 0x000fe40003f66070 */
[----:B------:R-:W-:Y:S02]  /*0470*/  SHF.R.S32.HI R9, RZ, 0x1f, R22 ;  /* 0x0000001fff097819 */ /* 0x000fe40000011416 */
[----:B------:R-:W-:Y:S02]  /*0480*/  ISETP.GE.U32.AND P5, PT, R21, c[0x0][0x1e0], PT ;  /* 0x0000780015007a0c */ /* 0x000fe40003fa6070 */
[----:B------:R-:W-:Y:S02]  /*0490*/  ISETP.GE.U32.AND P4, PT, R18, c[0x0][0x1e0], PT ;  /* 0x0000780012007a0c */ /* 0x000fe40003f86070 */
[----:B------:R-:W-:Y:S02]  /*04a0*/  SHF.R.S32.HI R8, RZ, 0x1f, R21 ;  /* 0x0000001fff087819 */ /* 0x000fe40000011415 */
[----:B------:R-:W-:-:S02]  /*04b0*/  SHF.R.S32.HI R7, RZ, 0x1f, R18 ;  /* 0x0000001fff077819 */ /* 0x000fc40000011412 */
[----:B------:R-:W-:Y:S02]  /*04c0*/  IADD3 R10, R2, 0x20, RZ ;  /* 0x00000020020a7810 */ /* 0x000fe40007ffe0ff */
[----:B------:R-:W-:Y:S01]  /*04d0*/  ISETP.GE.AND.EX P3, PT, R9, c[0x0][0x1e4], PT, P3 ;  /* 0x0000790009007a0c */ /* 0x000fe20003f66330 */
[----:B0-----:R-:W0:Y:S01]  /*04e0*/  I2F.RP R3, UR17 ;  /* 0x0000001100037d06 */ /* 0x001e220008209400 */
[----:B------:R-:W-:Y:S02]  /*04f0*/  ISETP.GE.AND.EX P5, PT, R8, c[0x0][0x1e4], PT, P5 ;  /* 0x0000790008007a0c */ /* 0x000fe40003fa6350 */
[----:B------:R-:W-:Y:S02]  /*0500*/  ISETP.GE.AND.EX P4, PT, R7, c[0x0][0x1e4], PT, P4 ;  /* 0x0000790007007a0c */ /* 0x000fe40003f86340 */
[----:B------:R-:W-:Y:S02]  /*0510*/  ISETP.GE.U32.AND P2, PT, R10, c[0x0][0x1e0], PT ;  /* 0x000078000a007a0c */ /* 0x000fe40003f46070 */
[----:B------:R-:W-:-:S02]  /*0520*/  SHF.R.S32.HI R11, RZ, 0x1f, R10 ;  /* 0x0000001fff0b7819 */ /* 0x000fc4000001140a */
[C---:B------:R-:W-:Y:S02]  /*0530*/  ISETP.GT.U32.OR P3, PT, R0.reuse, 0x27f, P3 ;  /* 0x0000027f0000780c */ /* 0x040fe40001f64470 */
[C---:B------:R-:W-:Y:S02]  /*0540*/  ISETP.GT.U32.OR P5, PT, R0.reuse, 0x27f, P5 ;  /* 0x0000027f0000780c */ /* 0x040fe40002fa4470 */
[----:B------:R-:W-:Y:S02]  /*0550*/  ISETP.GT.U32.OR P4, PT, R0, 0x27f, P4 ;  /* 0x0000027f0000780c */ /* 0x000fe40002784470 */
[----:B------:R-:W-:Y:S01]  /*0560*/  ISETP.GE.AND.EX P2, PT, R11, c[0x0][0x1e4], PT, P2 ;  /* 0x000079000b007a0c */ /* 0x000fe20003f46320 */
[----:B0-----:R-:W0:Y:S01]  /*0570*/  MUFU.RCP R3, R3 ;  /* 0x0000000300037308 */ /* 0x001e220000001000 */
[----:B------:R-:W-:Y:S02]  /*0580*/  IADD3 R16, R2, 0xa0, RZ ;  /* 0x000000a002107810 */ /* 0x000fe40007ffe0ff */
[----:B------:R-:W-:-:S02]  /*0590*/  ISETP.GT.U32.OR P2, PT, R0, 0x27f, P2 ;  /* 0x0000027f0000780c */ /* 0x000fc40001744470 */
[----:B------:R-:W-:-:S03]  /*05a0*/  SHF.R.S32.HI R20, RZ, 0x1f, R16 ;  /* 0x0000001fff147819 */ /* 0x000fc60000011410 */
[----:B------:R-:W-:-:S04]  /*05b0*/  @!P5 IMAD R8, R8, c[0x0][0x1d8], RZ ;  /* 0x000076000808da24 */ /* 0x000fc800078e02ff */
[----:B------:R-:W-:Y:S01]  /*05c0*/  @!P5 IMAD R19, R21, c[0x0][0x1dc], R8 ;  /* 0x000077001513da24 */ /* 0x000fe200078e0208 */
[----:B0-----:R-:W-:Y:S02]  /*05d0*/  IADD3 R4, R3, 0xffffffe, RZ ;  /* 0x0ffffffe03047810 */ /* 0x001fe40007ffe0ff */
[----:B------:R-:W-:-:S04]  /*05e0*/  SHF.R.S32.HI R3, RZ, 0x1f, R86 ;  /* 0x0000001fff037819 */ /* 0x000fc80000011456 */
[----:B------:R-:W0:Y:S02]  /*05f0*/  F2I.FTZ.U32.TRUNC.NTZ R4, R4 ;  /* 0x0000000400047305 */ /* 0x000e24000021f000 */
[----:B0-----:R-:W0:Y:S02]  /*0600*/  R2UR UR7, R4 ;  /* 0x00000000040773c2 */ /* 0x001e2400000e0000 */
[----:B0-----:R-:W-:-:S04]  /*0610*/  UIADD3 UR5, URZ, -UR7, URZ ;  /* 0x800000073f057290 */ /* 0x001fc8000fffe03f */
[----:B------:R-:W-:-:S04]  /*0620*/  UIMAD UR5, UR5, UR17, URZ ;  /* 0x00000011050572a4 */ /* 0x000fc8000f8e023f */
[----:B------:R-:W-:-:S04]  /*0630*/  UIMAD.WIDE.U32 UR6, UR7, UR5, UR6 ;  /* 0x00000005070672a5 */ /* 0x000fc8000f8e0006 */
[----:B-1----:R-:W-:-:S04]  /*0640*/  UIMAD.WIDE.U32 UR6, UR7, UR14, URZ ;  /* 0x0000000e070672a5 */ /* 0x002fc8000f8e003f */
[----:B------:R-:W-:-:S04]  /*0650*/  UIADD3 UR5, -UR7, URZ, URZ ;  /* 0x0000003f07057290 */ /* 0x000fc8000fffe13f */
[----:B------:R-:W-:Y:S02]  /*0660*/  UIMAD UR5, UR17, UR5, UR14 ;  /* 0x00000005110572a4 */ /* 0x000fe4000f8e020e */
[----:B------:R-:W-:Y:S02]  /*0670*/  ULOP3.LUT UR14, URZ, UR16, URZ, 0x33, !UPT ;  /* 0x000000103f0e7292 */ /* 0x000fe4000f8e333f */
[----:B------:R-:W-:-:S11]  /*0680*/  UISETP.GT.U32.AND UP1, UPT, UR17, UR5, UPT ;  /* 0x000000051100728c */ /* 0x000fd6000bf24070 */
[----:B------:R-:W-:Y:S02]  /*0690*/  @!UP1 UIADD3 UR5, UR5, -UR17, URZ ;  /* 0x8000001105059290 */ /* 0x000fe4000fffe03f */
[----:B------:R-:W-:Y:S02]  /*06a0*/  @!UP1 UIADD3 UR7, UR7, 0x1, URZ ;  /* 0x0000000107079890 */ /* 0x000fe4000fffe03f */
[----:B------:R-:W-:Y:S02]  /*06b0*/  UIADD3 UR6, UR5, -UR17, URZ ;  /* 0x8000001105067290 */ /* 0x000fe4000fffe03f */
[----:B------:R-:W-:-:S04]  /*06c0*/  UISETP.GT.U32.AND UP0, UPT, UR17, UR5, UPT ;  /* 0x000000051100728c */ /* 0x000fc8000bf04070 */
[----:B------:R-:W-:Y:S02]  /*06d0*/  USEL UR6, UR6, UR5, !UP0 ;  /* 0x0000000506067287 */ /* 0x000fe4000c000000 */
[----:B------:R-:W-:Y:S02]  /*06e0*/  UISETP.NE.AND UP0, UPT, URZ, UR16, UPT ;  /* 0x000000103f00728c */ /* 0x000fe4000bf05270 */
[----:B------:R-:W-:Y:S02]  /*06f0*/  @!UP2 UIADD3 UR6, -UR6, URZ, URZ ;  /* 0x0000003f0606a290 */ /* 0x000fe4000fffe13f */
[----:B------:R-:W-:Y:S02]  /*0700*/  UISETP.GE.U32.AND UP2, UPT, UR5, UR17, UPT ;  /* 0x000000110500728c */ /* 0x000fe4000bf46070 */
[----:B------:R-:W-:Y:S02]  /*0710*/  ULOP3.LUT UR5, UR9, UR16, URZ, 0x3c, !UPT ;  /* 0x0000001009057292 */ /* 0x000fe4000f8e3c3f */
[----:B------:R-:W-:-:S02]  /*0720*/  USEL UR15, UR14, UR6, !UP0 ;  /* 0x000000060e0f7287 */ /* 0x000fc4000c000000 */
[----:B------:R-:W-:Y:S02]  /*0730*/  UISETP.GE.AND UP1, UPT, UR5, URZ, UPT ;  /* 0x0000003f0500728c */ /* 0x000fe4000bf26270 */
[----:B------:R-:W-:Y:S02]  /*0740*/  UIMAD UR22, UR15, 0x28, URZ ;  /* 0x000000280f1678a4 */ /* 0x000fe4000f8e023f */
[----:B------:R-:W-:Y:S02]  /*0750*/  ULDC.64 UR16, c[0x0][0x1e8] ;  /* 0x00007a0000107ab9 */ /* 0x000fe40000000a00 */
[----:B------:R-:W-:Y:S02]  /*0760*/  @UP2 UIADD3 UR7, UR7, 0x1, URZ ;  /* 0x0000000107072890 */ /* 0x000fe4000fffe03f */
[----:B------:R-:W-:Y:S02]  /*0770*/  MOV R6, UR22 ;  /* 0x0000001600067c02 */ /* 0x000fe40008000f00 */
[----:B------:R-:W-:Y:S01]  /*0780*/  IADD3 R4, P0, R86, UR22, RZ ;  /* 0x0000001656047c10 */ /* 0x000fe2000ff1e0ff */
[----:B------:R-:W-:-:S03]  /*0790*/  @!UP1 UIADD3 UR7, -UR7, URZ, URZ ;  /* 0x0000003f07079290 */ /* 0x000fc6000fffe13f */
[----:B------:R-:W-:Y:S01]  /*07a0*/  LEA.HI.X.SX32 R5, R6, R3, 0x1, P0 ;  /* 0x0000000306057211 */ /* 0x000fe200000f0eff */
[----:B------:R-:W-:Y:S01]  /*07b0*/  USEL UR7, UR14, UR7, !UP0 ;  /* 0x000000070e077287 */ /* 0x000fe2000c000000 */
[----:B------:R-:W-:Y:S01]  /*07c0*/  ISETP.GE.U32.AND P0, PT, R16, c[0x0][0x1e0], PT ;  /* 0x0000780010007a0c */ /* 0x000fe20003f06070 */
[----:B------:R-:W-:Y:S02]  /*07d0*/  @!P3 IMAD R6, R9, c[0x0][0x1d8], RZ ;  /* 0x000076000906ba24 */ /* 0x000fe400078e02ff */
[----:B------:R-:W-:Y:S01]  /*07e0*/  USHF.R.S32.HI UR5, URZ, 0x1f, UR7 ;  /* 0x0000001f3f057899 */ /* 0x000fe20008011407 */
[----:B------:R-:W-:Y:S01]  /*07f0*/  @!P4 IMAD R9, R7, c[0x0][0x1d8], RZ ;  /* 0x000076000709ca24 */ /* 0x000fe200078e02ff */
[----:B------:R-:W-:Y:S01]  /*0800*/  MOV R3, UR7 ;  /* 0x0000000700037c02 */ /* 0x000fe20008000f00 */
[----:B------:R-:W-:Y:S01]  /*0810*/  @!P3 IMAD R17, R22, c[0x0][0x1dc], R6 ;  /* 0x000077001611ba24 */ /* 0x000fe200078e0206 */
[----:B------:R-:W-:Y:S01]  /*0820*/  UIMAD UR5, UR5, UR16, URZ ;  /* 0x00000010050572a4 */ /* 0x000fe2000f8e023f */
[----:B------:R-:W-:Y:S01]  /*0830*/  ISETP.GE.AND.EX P0, PT, R20, c[0x0][0x1e4], PT, P0 ;  /* 0x0000790014007a0c */ /* 0x000fe20003f06300 */
[----:B------:R-:W-:-:S02]  /*0840*/  @!P4 IMAD R23, R18, c[0x0][0x1dc], R9 ;  /* 0x000077001217ca24 */ /* 0x000fc400078e0209 */
[----:B------:R-:W-:Y:S01]  /*0850*/  UIMAD UR5, UR7, UR17, UR5 ;  /* 0x00000011070572a4 */ /* 0x000fe2000f8e0205 */
[----:B------:R-:W-:Y:S01]  /*0860*/  IMAD.WIDE.U32 R4, R3, c[0x0][0x1e8], R4 ;  /* 0x00007a0003047a25 */ /* 0x000fe200078e0004 */
[----:B------:R-:W-:-:S03]  /*0870*/  ISETP.GT.U32.OR P0, PT, R0, 0x27f, P0 ;  /* 0x0000027f0000780c */ /* 0x000fc60000704470 */
[----:B------:R-:W-:Y:S01]  /*0880*/  @!P2 IMAD R3, R11, c[0x0][0x1d8], RZ ;  /* 0x000076000b03aa24 */ /* 0x000fe200078e02ff */
[----:B------:R-:W-:Y:S02]  /*0890*/  IADD3 R7, R5, UR5, RZ ;  /* 0x0000000505077c10 */ /* 0x000fe4000fffe0ff */
[-C--:B------:R-:W-:Y:S01]  /*08a0*/  @!P2 MOV R6, R4.reuse ;  /* 0x000000040006a202 */ /* 0x080fe20000000f00 */
[C---:B------:R-:W-:Y:S01]  /*08b0*/  @!P2 IMAD R3, R10.reuse, c[0x0][0x1dc], R3 ;  /* 0x000077000a03aa24 */ /* 0x040fe200078e0203 */
[-C--:B------:R-:W-:Y:S02]  /*08c0*/  @!P3 MOV R12, R4.reuse ;  /* 0x00000004000cb202 */ /* 0x080fe40000000f00 */
[-C--:B------:R-:W-:Y:S01]  /*08d0*/  @!P3 MOV R13, R7.reuse ;  /* 0x00000007000db202 */ /* 0x080fe20000000f00 */
[----:B------:R-:W-:Y:S01]  /*08e0*/  @!P2 IMAD.WIDE.U32 R10, R10, c[0x0][0x1d8], R6 ;  /* 0x000076000a0aaa25 */ /* 0x000fe200078e0006 */
[-C--:B------:R-:W-:Y:S02]  /*08f0*/  @!P4 MOV R8, R4.reuse ;  /* 0x000000040008c202 */ /* 0x080fe40000000f00 */
[----:B------:R-:W-:Y:S01]  /*0900*/  @!P4 MOV R9, R7 ;  /* 0x000000070009c202 */ /* 0x000fe20000000f00 */
[----:B------:R-:W-:Y:S01]  /*0910*/  @!P3 IMAD.WIDE.U32 R12, R22, c[0x0][0x1d8], R12 ;  /* 0x00007600160cba25 */ /* 0x000fe200078e000c */
[----:B------:R-:W-:-:S02]  /*0920*/  @!P5 MOV R14, R4 ;  /* 0x00000004000ed202 */ /* 0x000fc40000000f00 */
[----:B------:R-:W-:Y:S01]  /*0930*/  @!P5 MOV R15, R7 ;  /* 0x00000007000fd202 */ /* 0x000fe20000000f00 */
[----:B------:R-:W-:Y:S01]  /*0940*/  @!P4 IMAD.WIDE.U32 R8, R18, c[0x0][0x1d8], R8 ;  /* 0x000076001208ca25 */ /* 0x000fe200078e0008 */
[----:B------:R-:W-:Y:S02]  /*0950*/  @!P2 IADD3 R3, R11, R3, RZ ;  /* 0x000000030b03a210 */ /* 0x000fe40007ffe0ff */
[----:B------:R-:W-:Y:S01]  /*0960*/  @!P3 IADD3 R17, R13, R17, RZ ;  /* 0x000000110d11b210 */ /* 0x000fe20007ffe0ff */
[----:B------:R-:W-:Y:S01]  /*0970*/  @!P5 IMAD.WIDE.U32 R14, R21, c[0x0][0x1d8], R14 ;  /* 0x00007600150eda25 */ /* 0x000fe200078e000e */
[----:B------:R-:W-:Y:S02]  /*0980*/  @!P4 IADD3 R23, R9, R23, RZ ;  /* 0x000000170917c210 */ /* 0x000fe40007ffe0ff */
[----:B------:R-:W-:Y:S01]  /*0990*/  @!P2 SHF.L.U32 R11, R10, 0x2, RZ ;  /* 0x000000020a0ba819 */ /* 0x000fe200000006ff */
[----:B------:R-:W-:Y:S01]  /*09a0*/  @!P0 IMAD R9, R20, c[0x0][0x1d8], RZ ;  /* 0x0000760014098a24 */ /* 0x000fe200078e02ff */
[----:B------:R-:W-:-:S02]  /*09b0*/  @!P5 IADD3 R19, R15, R19, RZ ;  /* 0x000000130f13d210 */ /* 0x000fc40007ffe0ff */
[----:B------:R-:W-:Y:S01]  /*09c0*/  @!P3 SHF.L.U32 R15, R12, 0x2, RZ ;  /* 0x000000020c0fb819 */ /* 0x000fe200000006ff */
[----:B------:R-:W-:Y:S01]  /*09d0*/  @!P0 IMAD R21, R16, c[0x0][0x1dc], R9 ;  /* 0x0000770010158a24 */ /* 0x000fe200078e0209 */
[----:B------:R-:W-:Y:S02]  /*09e0*/  @!P3 SHF.L.U64.HI R17, R12, 0x2, R17 ;  /* 0x000000020c11b819 */ /* 0x000fe40000010211 */
[C---:B------:R-:W-:Y:S02]  /*09f0*/  @!P4 SHF.L.U32 R22, R8.reuse, 0x2, RZ ;  /* 0x000000020816c819 */ /* 0x040fe400000006ff */
[----:B------:R-:W-:Y:S02]  /*0a00*/  @!P4 SHF.L.U64.HI R23, R8, 0x2, R23 ;  /* 0x000000020817c819 */ /* 0x000fe40000010217 */
[----:B------:R-:W-:Y:S02]  /*0a10*/  @!P2 SHF.L.U64.HI R3, R10, 0x2, R3 ;  /* 0x000000020a03a819 */ /* 0x000fe40000010203 */
[----:B------:R-:W-:-:S02]  /*0a20*/  @!P2 IADD3 R8, P6, R11, c[0x0][0x180], RZ ;  /* 0x000060000b08aa10 */ /* 0x000fc40007fde0ff */
[----:B------:R-:W-:Y:S02]  /*0a30*/  @!P0 MOV R12, R4 ;  /* 0x00000004000c8202 */ /* 0x000fe40000000f00 */
[----:B------:R-:W-:Y:S02]  /*0a40*/  @!P0 MOV R13, R7 ;  /* 0x00000007000d8202 */ /* 0x000fe40000000f00 */
[----:B------:R-:W-:Y:S02]  /*0a50*/  @!P2 IADD3.X R9, R3, c[0x0][0x184], RZ, P6, !PT ;  /* 0x000061000309aa10 */ /* 0x000fe400037fe4ff */
[----:B------:R-:W-:Y:S01]  /*0a60*/  @!P2 IADD3 R10, P6, R11, c[0x0][0x178], RZ ;  /* 0x00005e000b0aaa10 */ /* 0x000fe20007fde0ff */
[----:B------:R-:W-:Y:S01]  /*0a70*/  @!P0 IMAD.WIDE.U32 R12, R16, c[0x0][0x1d8], R12 ;  /* 0x00007600100c8a25 */ /* 0x000fe200078e000c */
[----:B------:R-:W-:Y:S01]  /*0a80*/  @!P5 SHF.L.U32 R18, R14, 0x2, RZ ;  /* 0x000000020e12d819 */ /* 0x000fe200000006ff */
[----:B------:R0:W5:Y:S01]  /*0a90*/  @!P2 LDG.E.64 R72, [R8.64] ;  /* 0x000000120848a981 */ /* 0x000162000c1e1b00 */
[----:B------:R-:W-:-:S02]  /*0aa0*/  @!P2 IADD3.X R11, R3, c[0x0][0x17c], RZ, P6, !PT ;  /* 0x00005f00030baa10 */ /* 0x000fc400037fe4ff */
[----:B------:R-:W-:Y:S02]  /*0ab0*/  @!P0 IADD3 R13, R13, R21, RZ ;  /* 0x000000150d0d8210 */ /* 0x000fe40007ffe0ff */
[----:B------:R-:W-:Y:S01]  /*0ac0*/  @!P5 SHF.L.U64.HI R19, R14, 0x2, R19 ;  /* 0x000000020e13d819 */ /* 0x000fe20000010213 */
[----:B------:R1:W5:Y:S01]  /*0ad0*/  @!P2 LDG.E.64 R50, [R10.64] ;  /* 0x000000120a32a981 */ /* 0x000362000c1e1b00 */
[C---:B------:R-:W-:Y:S02]  /*0ae0*/  @!P0 SHF.L.U32 R3, R12.reuse, 0x2, RZ ;  /* 0x000000020c038819 */ /* 0x040fe400000006ff */
[----:B------:R-:W-:Y:S02]  /*0af0*/  @!P0 SHF.L.U64.HI R24, R12, 0x2, R13 ;  /* 0x000000020c188819 */ /* 0x000fe4000001020d */
[C---:B------:R-:W-:Y:S02]  /*0b00*/  @!P3 IADD3 R12, P6, R15.reuse, c[0x0][0x180], RZ ;  /* 0x000060000f0cba10 */ /* 0x040fe40007fde0ff */
[----:B------:R-:W-:Y:S01]  /*0b10*/  @!P3 IADD3 R14, P2, R15, c[0x0][0x178], RZ ;  /* 0x00005e000f0eba10 */ /* 0x000fe20007f5e0ff */
[----:B------:R-:W-:Y:S01]  /*0b20*/  CS2R R70, SRZ ;  /* 0x0000000000467805 */ /* 0x000fe2000001ff00 */
[----:B------:R-:W-:Y:S01]  /*0b30*/  CS2R R48, SRZ ;  /* 0x0000000000307805 */ /* 0x000fe2000001ff00 */
[----:B------:R-:W-:-:S02]  /*0b40*/  @!P3 IADD3.X R13, R17, c[0x0][0x184], RZ, P6, !PT ;  /* 0x00006100110dba10 */ /* 0x000fc400037fe4ff */
[----:B------:R-:W-:Y:S02]  /*0b50*/  @!P3 IADD3.X R15, R17, c[0x0][0x17c], RZ, P2, !PT ;  /* 0x00005f00110fba10 */ /* 0x000fe400017fe4ff */
[----:B------:R-:W-:Y:S01]  /*0b60*/  @!P5 IADD3 R16, P6, R18, c[0x0][0x180], RZ ;  /* 0x000060001210da10 */ /* 0x000fe20007fde0ff */
[----:B------:R2:W5:Y:S03]  /*0b70*/  @!P3 LDG.E.64 R70, [R12.64] ;  /* 0x000000120c46b981 */ /* 0x000566000c1e1b00 */
[----:B------:R-:W-:Y:S01]  /*0b80*/  @!P5 IADD3.X R17, R19, c[0x0][0x184], RZ, P6, !PT ;  /* 0x000061001311da10 */ /* 0x000fe200037fe4ff */
[----:B------:R3:W5:Y:S01]  /*0b90*/  @!P3 LDG.E.64 R48, [R14.64] ;  /* 0x000000120e30b981 */ /* 0x000762000c1e1b00 */
[C---:B------:R-:W-:Y:S02]  /*0ba0*/  @!P4 IADD3 R20, P3, R22.reuse, c[0x0][0x180], RZ ;  /* 0x000060001614ca10 */ /* 0x040fe40007f7e0ff */
[----:B------:R-:W-:Y:S01]  /*0bb0*/  @!P4 IADD3 R22, P6, R22, c[0x0][0x178], RZ ;  /* 0x00005e001616ca10 */ /* 0x000fe20007fde0ff */
[----:B------:R-:W-:Y:S01]  /*0bc0*/  CS2R R66, SRZ ;  /* 0x0000000000427805 */ /* 0x000fe2000001ff00 */
[----:B-1----:R-:W-:Y:S01]  /*0bd0*/  CS2R R10, SRZ ;  /* 0x00000000000a7805 */ /* 0x002fe2000001ff00 */
[----:B------:R-:W-:-:S02]  /*0be0*/  @!P4 IADD3.X R21, R23, c[0x0][0x184], RZ, P3, !PT ;  /* 0x000061001715ca10 */ /* 0x000fc40001ffe4ff */
[----:B------:R-:W-:Y:S02]  /*0bf0*/  @!P4 IADD3.X R23, R23, c[0x0][0x17c], RZ, P6, !PT ;  /* 0x00005f001717ca10 */ /* 0x000fe400037fe4ff */
[C---:B------:R-:W-:Y:S01]  /*0c00*/  IADD3 R25, R2.reuse, 0xc0, RZ ;  /* 0x000000c002197810 */ /* 0x040fe20007ffe0ff */
[----:B------:R1:W5:Y:S01]  /*0c10*/  @!P4 LDG.E.64 R66, [R20.64] ;  /* 0x000000121442c981 */ /* 0x000362000c1e1b00 */
[----:B------:R-:W-:Y:S02]  /*0c20*/  IADD3 R30, R2, 0xe0, RZ ;  /* 0x000000e0021e7810 */ /* 0x000fe40007ffe0ff */
[----:B------:R-:W-:Y:S01]  /*0c30*/  @!P5 IADD3 R18, P2, R18, c[0x0][0x178], RZ ;  /* 0x00005e001212da10 */ /* 0x000fe20007f5e0ff */
[----:B------:R4:W5:Y:S01]  /*0c40*/  @!P4 LDG.E.64 R10, [R22.64] ;  /* 0x00000012160ac981 */ /* 0x000962000c1e1b00 */
[----:B------:R-:W-:Y:S02]  /*0c50*/  IADD3 R28, R2, 0x100, RZ ;  /* 0x00000100021c7810 */ /* 0x000fe40007ffe0ff */
[----:B------:R-:W-:-:S02]  /*0c60*/  ISETP.GE.U32.AND P4, PT, R25, c[0x0][0x1e0], PT ;  /* 0x0000780019007a0c */ /* 0x000fc40003f86070 */
[----:B------:R-:W-:Y:S02]  /*0c70*/  ISETP.GE.U32.AND P3, PT, R30, c[0x0][0x1e0], PT ;  /* 0x000078001e007a0c */ /* 0x000fe40003f66070 */
[----:B------:R-:W-:Y:S02]  /*0c80*/  SHF.R.S32.HI R31, RZ, 0x1f, R25 ;  /* 0x0000001fff1f7819 */ /* 0x000fe40000011419 */
[----:B------:R-:W-:Y:S02]  /*0c90*/  SHF.R.S32.HI R27, RZ, 0x1f, R30 ;  /* 0x0000001fff1b7819 */ /* 0x000fe4000001141e */
[----:B------:R-:W-:Y:S02]  /*0ca0*/  @!P5 IADD3.X R19, R19, c[0x0][0x17c], RZ, P2, !PT ;  /* 0x00005f001313da10 */ /* 0x000fe400017fe4ff */
[----:B------:R-:W-:Y:S02]  /*0cb0*/  ISETP.GE.U32.AND P2, PT, R28, c[0x0][0x1e0], PT ;  /* 0x000078001c007a0c */ /* 0x000fe40003f46070 */
[----:B------:R-:W-:-:S02]  /*0cc0*/  SHF.R.S32.HI R26, RZ, 0x1f, R28 ;  /* 0x0000001fff1a7819 */ /* 0x000fc4000001141c */
[----:B------:R-:W-:Y:S02]  /*0cd0*/  ISETP.GE.AND.EX P4, PT, R31, c[0x0][0x1e4], PT, P4 ;  /* 0x000079001f007a0c */ /* 0x000fe40003f86340 */
[----:B------:R-:W-:Y:S01]  /*0ce0*/  ISETP.GE.AND.EX P3, PT, R27, c[0x0][0x1e4], PT, P3 ;  /* 0x000079001b007a0c */ /* 0x000fe20003f66330 */
[----:B------:R-:W-:Y:S01]  /*0cf0*/  CS2R R68, SRZ ;  /* 0x0000000000447805 */ /* 0x000fe2000001ff00 */
[----:B0-----:R-:W-:Y:S01]  /*0d00*/  CS2R R8, SRZ ;  /* 0x0000000000087805 */ /* 0x001fe2000001ff00 */
[----:B------:R-:W-:Y:S02]  /*0d10*/  ISETP.GE.AND.EX P2, PT, R26, c[0x0][0x1e4], PT, P2 ;  /* 0x000079001a007a0c */ /* 0x000fe40003f46320 */
[C---:B------:R-:W-:Y:S02]  /*0d20*/  ISETP.GT.U32.OR P4, PT, R0.reuse, 0x27f, P4 ;  /* 0x0000027f0000780c */ /* 0x040fe40002784470 */
[C---:B------:R-:W-:Y:S01]  /*0d30*/  ISETP.GT.U32.OR P3, PT, R0.reuse, 0x27f, P3 ;  /* 0x0000027f0000780c */ /* 0x040fe20001f64470 */
[----:B------:R0:W5:Y:S01]  /*0d40*/  @!P5 LDG.E.64 R68, [R16.64] ;  /* 0x000000121044d981 */ /* 0x000162000c1e1b00 */
[----:B------:R-:W-:-:S03]  /*0d50*/  ISETP.GT.U32.OR P2, PT, R0, 0x27f, P2 ;  /* 0x0000027f0000780c */ /* 0x000fc60001744470 */
[----:B------:R0:W5:Y:S01]  /*0d60*/  @!P5 LDG.E.64 R8, [R18.64] ;  /* 0x000000121208d981 */ /* 0x000162000c1e1b00 */
[----:B------:R-:W-:Y:S02]  /*0d70*/  IADD3 R29, R2, 0x140, RZ ;  /* 0x00000140021d7810 */ /* 0x000fe40007ffe0ff */
[----:B0-----:R-:W-:-:S04]  /*0d80*/  @!P0 IADD3 R18, P5, R3, c[0x0][0x180], RZ ;  /* 0x0000600003128a10 */ /* 0x001fc80007fbe0ff */
[----:B------:R-:W-:Y:S02]  /*0d90*/  @!P0 IADD3.X R19, R24, c[0x0][0x184], RZ, P5, !PT ;  /* 0x0000610018138a10 */ /* 0x000fe40002ffe4ff */
[----:B-1----:R-:W-:Y:S01]  /*0da0*/  @!P0 IADD3 R20, P5, R3, c[0x0][0x178], RZ ;  /* 0x00005e0003148a10 */ /* 0x002fe20007fbe0ff */
[----:B--2---:R-:W-:Y:S01]  /*0db0*/  @!P4 IMAD R12, R31, c[0x0][0x1d8], RZ ;  /* 0x000076001f0cca24 */ /* 0x004fe200078e02ff */
[----:B------:R-:W-:Y:S01]  /*0dc0*/  IADD3 R33, R2, 0x120, RZ ;  /* 0x0000012002217810 */ /* 0x000fe20007ffe0ff */
[----:B------:R-:W-:Y:S01]  /*0dd0*/  @!P3 IMAD R13, R27, c[0x0][0x1d8], RZ ;  /* 0x000076001b0dba24 */ /* 0x000fe200078e02ff */
[----:B------:R-:W-:Y:S01]  /*0de0*/  @!P0 IADD3.X R21, R24, c[0x0][0x17c], RZ, P5, !PT ;  /* 0x00005f0018158a10 */ /* 0x000fe20002ffe4ff */
[----:B---3--:R-:W-:Y:S01]  /*0df0*/  @!P2 IMAD R14, R26, c[0x0][0x1d8], RZ ;  /* 0x000076001a0eaa24 */ /* 0x008fe200078e02ff */
[----:B------:R-:W-:Y:S02]  /*0e00*/  SHF.R.S32.HI R32, RZ, 0x1f, R2 ;  /* 0x0000001fff207819 */ /* 0x000fe40000011402 */
[----:B------:R-:W-:-:S02]  /*0e10*/  ISETP.GE.U32.AND P5, PT, R29, c[0x0][0x1e0], PT ;  /* 0x000078001d007a0c */ /* 0x000fc40003fa6070 */
[----:B------:R-:W-:Y:S01]  /*0e20*/  SHF.R.S32.HI R16, RZ, 0x1f, R29 ;  /* 0x0000001fff107819 */ /* 0x000fe2000001141d */
[----:B------:R-:W-:Y:S01]  /*0e30*/  @!P4 IMAD R31, R25, c[0x0][0x1dc], R12 ;  /* 0x00007700191fca24 */ /* 0x000fe200078e020c */
[----:B------:R-:W-:Y:S01]  /*0e40*/  ISETP.GE.U32.AND P6, PT, R33, c[0x0][0x1e0], PT ;  /* 0x0000780021007a0c */ /* 0x000fe20003fc6070 */
[----:B------:R-:W-:Y:S01]  /*0e50*/  @!P3 IMAD R17, R30, c[0x0][0x1dc], R13 ;  /* 0x000077001e11ba24 */ /* 0x000fe200078e020d */
[----:B------:R-:W-:Y:S02]  /*0e60*/  SHF.R.S32.HI R34, RZ, 0x1f, R33 ;  /* 0x0000001fff227819 */ /* 0x000fe40000011421 */
[-C--:B------:R-:W-:Y:S02]  /*0e70*/  @!P4 MOV R12, R4.reuse ;  /* 0x00000004000cc202 */ /* 0x080fe40000000f00 */
[----:B------:R-:W-:Y:S01]  /*0e80*/  @!P4 MOV R13, R7 ;  /* 0x00000007000dc202 */ /* 0x000fe20000000f00 */
[----:B------:R-:W-:Y:S01]  /*0e90*/  @P1 IMAD R3, R32, c[0x0][0x1d8], RZ ;  /* 0x0000760020031a24 */ /* 0x000fe200078e02ff */
[----:B------:R-:W-:Y:S01]  /*0ea0*/  ISETP.GE.AND.EX P5, PT, R16, c[0x0][0x1e4], PT, P5 ;  /* 0x0000790010007a0c */ /* 0x000fe20003fa6350 */
[----:B----4-:R-:W-:Y:S01]  /*0eb0*/  @!P2 IMAD R23, R28, c[0x0][0x1dc], R14 ;  /* 0x000077001c17aa24 */ /* 0x010fe200078e020e */
[----:B------:R-:W-:-:S02]  /*0ec0*/  @P1 MOV R26, R4 ;  /* 0x00000004001a1202 */ /* 0x000fc40000000f00 */
[-C--:B------:R-:W-:Y:S02]  /*0ed0*/  @P1 MOV R27, R7.reuse ;  /* 0x00000007001b1202 */ /* 0x080fe40000000f00 */
[----:B------:R-:W-:Y:S02]  /*0ee0*/  ISETP.GE.AND.EX P6, PT, R34, c[0x0][0x1e4], PT, P6 ;  /* 0x0000790022007a0c */ /* 0x000fe40003fc6360 */
[-C--:B------:R-:W-:Y:S02]  /*0ef0*/  @!P3 MOV R14, R4.reuse ;  /* 0x00000004000eb202 */ /* 0x080fe40000000f00 */
[-C--:B------:R-:W-:Y:S01]  /*0f00*/  @!P3 MOV R15, R7.reuse ;  /* 0x00000007000fb202 */ /* 0x080fe20000000f00 */
[----:B------:R-:W-:Y:S01]  /*0f10*/  @!P4 IMAD.WIDE.U32 R12, R25, c[0x0][0x1d8], R12 ;  /* 0x00007600190cca25 */ /* 0x000fe200078e000c */
[----:B------:R-:W-:Y:S02]  /*0f20*/  ISETP.GT.U32.OR P5, PT, R0, 0x27f, P5 ;  /* 0x0000027f0000780c */ /* 0x000fe40002fa4470 */
[----:B------:R-:W-:Y:S01]  /*0f30*/  @!P2 MOV R24, R4 ;  /* 0x000000040018a202 */ /* 0x000fe20000000f00 */
[C---:B------:R-:W-:Y:S01]  /*0f40*/  @P1 IMAD R3, R2.reuse, c[0x0][0x1dc], R3 ;  /* 0x0000770002031a24 */ /* 0x040fe200078e0203 */
[----:B------:R-:W-:Y:S01]  /*0f50*/  @!P2 MOV R25, R7 ;  /* 0x000000070019a202 */ /* 0x000fe20000000f00 */
[----:B------:R-:W-:Y:S01]  /*0f60*/  @P1 IMAD.WIDE.U32 R26, R2, c[0x0][0x1d8], R26 ;  /* 0x00007600021a1a25 */ /* 0x000fe200078e001a */
[----:B------:R-:W-:-:S03]  /*0f70*/  ISETP.GT.U32.OR P6, PT, R0, 0x27f, P6 ;  /* 0x0000027f0000780c */ /* 0x000fc600037c4470 */
[----:B------:R-:W-:Y:S01]  /*0f80*/  @!P3 IMAD.WIDE.U32 R14, R30, c[0x0][0x1d8], R14 ;  /* 0x000076001e0eba25 */ /* 0x000fe200078e000e */
[----:B------:R-:W-:Y:S02]  /*0f90*/  @P1 IADD3 R3, R27, R3, RZ ;  /* 0x000000031b031210 */ /* 0x000fe40007ffe0ff */
[----:B------:R-:W-:Y:S01]  /*0fa0*/  @!P4 IADD3 R31, R13, R31, RZ ;  /* 0x0000001f0d1fc210 */ /* 0x000fe20007ffe0ff */
[----:B------:R-:W-:Y:S01]  /*0fb0*/  @!P2 IMAD.WIDE.U32 R24, R28, c[0x0][0x1d8], R24 ;  /* 0x000076001c18aa25 */ /* 0x000fe200078e0018 */
[----:B------:R-:W-:Y:S02]  /*0fc0*/  @!P3 IADD3 R13, R15, R17, RZ ;  /* 0x000000110f0db210 */ /* 0x000fe40007ffe0ff */
[C---:B------:R-:W-:Y:S02]  /*0fd0*/  @P1 SHF.L.U32 R28, R26.reuse, 0x2, RZ ;  /* 0x000000021a1c1819 */ /* 0x040fe400000006ff */
[----:B------:R-:W-:Y:S02]  /*0fe0*/  @P1 SHF.L.U64.HI R26, R26, 0x2, R3 ;  /* 0x000000021a1a1819 */ /* 0x000fe40000010203 */
[----:B------:R-:W-:-:S02]  /*0ff0*/  @!P2 IADD3 R3, R25, R23, RZ ;  /* 0x000000171903a210 */ /* 0x000fc40007ffe0ff */
[C---:B------:R-:W-:Y:S02]  /*1000*/  @!P3 SHF.L.U32 R30, R14.reuse, 0x2, RZ ;  /* 0x000000020e1eb819 */ /* 0x040fe400000006ff */
[----:B------:R-:W-:Y:S01]  /*1010*/  @!P3 SHF.L.U64.HI R22, R14, 0x2, R13 ;  /* 0x000000020e16b819 */ /* 0x000fe2000001020d */
[----:B------:R-:W-:Y:S01]  /*1020*/  @!P5 IMAD R14, R16, c[0x0][0x1d8], RZ ;  /* 0x00007600100eda24 */ /* 0x000fe200078e02ff */
[C---:B------:R-:W-:Y:S02]  /*1030*/  @!P2 SHF.L.U32 R23, R24.reuse, 0x2, RZ ;  /* 0x000000021817a819 */ /* 0x040fe400000006ff */
[----:B------:R-:W-:Y:S01]  /*1040*/  @!P2 SHF.L.U64.HI R24, R24, 0x2, R3 ;  /* 0x000000021818a819 */ /* 0x000fe20000010203 */
[----:B------:R-:W-:Y:S01]  /*1050*/  @!P6 IMAD R3, R34, c[0x0][0x1d8], RZ ;  /* 0x000076002203ea24 */ /* 0x000fe200078e02ff */
[----:B------:R-:W-:Y:S02]  /*1060*/  @!P6 MOV R16, R4 ;  /* 0x000000040010e202 */ /* 0x000fe40000000f00 */
[----:B------:R-:W-:Y:S01]  /*1070*/  @!P6 MOV R17, R7 ;  /* 0x000000070011e202 */ /* 0x000fe20000000f00 */
[----:B------:R-:W-:Y:S01]  /*1080*/  @!P5 IMAD R27, R29, c[0x0][0x1dc], R14 ;  /* 0x000077001d1bda24 */ /* 0x000fe200078e020e */
[C---:B------:R-:W-:Y:S01]  /*1090*/  @!P4 SHF.L.U32 R32, R12.reuse, 0x2, RZ ;  /* 0x000000020c20c819 */ /* 0x040fe200000006ff */
[----:B------:R-:W-:Y:S01]  /*10a0*/  CS2R R64, SRZ ;  /* 0x0000000000407805 */ /* 0x000fe2000001ff00 */
[----:B------:R-:W-:-:S02]  /*10b0*/  @!P4 SHF.L.U64.HI R31, R12, 0x2, R31 ;  /* 0x000000020c1fc819 */ /* 0x000fc4000001021f */
[----:B------:R-:W-:Y:S01]  /*10c0*/  CS2R R12, SRZ ;  /* 0x00000000000c7805 */ /* 0x000fe2000001ff00 */
[----:B------:R-:W-:Y:S02]  /*10d0*/  @!P5 MOV R14, R4 ;  /* 0x00000004000ed202 */ /* 0x000fe40000000f00 */
[----:B------:R-:W-:Y:S01]  /*10e0*/  @!P5 MOV R15, R7 ;  /* 0x00000007000fd202 */ /* 0x000fe20000000f00 */
[C---:B------:R-:W-:Y:S01]  /*10f0*/  @!P6 IMAD R3, R33.reuse, c[0x0][0x1dc], R3 ;  /* 0x000077002103ea24 */ /* 0x040fe200078e0203 */
[----:B------:R0:W5:Y:S01]  /*1100*/  @!P0 LDG.E.64 R64, [R18.64] ;  /* 0x0000001212408981 */ /* 0x000162000c1e1b00 */
[----:B------:R-:W-:-:S03]  /*1110*/  @!P6 IMAD.WIDE.U32 R16, R33, c[0x0][0x1d8], R16 ;  /* 0x000076002110ea25 */ /* 0x000fc600078e0010 */
[----:B------:R1:W5:Y:S01]  /*1120*/  @!P0 LDG.E.64 R12, [R20.64] ;  /* 0x00000012140c8981 */ /* 0x000362000c1e1b00 */
[----:B------:R-:W-:Y:S01]  /*1130*/  @!P5 IMAD.WIDE.U32 R14, R29, c[0x0][0x1d8], R14 ;  /* 0x000076001d0eda25 */ /* 0x000fe200078e000e */
[----:B------:R-:W-:Y:S02]  /*1140*/  @!P6 IADD3 R25, R17, R3, RZ ;  /* 0x000000031119e210 */ /* 0x000fe40007ffe0ff */
[----:B0-----:R-:W-:Y:S02]  /*1150*/  @!P4 IADD3 R18, P0, R32, c[0x0][0x180], RZ ;  /* 0x000060002012ca10 */ /* 0x001fe40007f1e0ff */
[----:B------:R-:W-:Y:S02]  /*1160*/  @!P5 IADD3 R3, R15, R27, RZ ;  /* 0x0000001b0f03d210 */ /* 0x000fe40007ffe0ff */
[C---:B------:R-:W-:Y:S02]  /*1170*/  @!P6 SHF.L.U32 R29, R16.reuse, 0x2, RZ ;  /* 0x00000002101de819 */ /* 0x040fe400000006ff */
[----:B------:R-:W-:-:S02]  /*1180*/  @!P6 SHF.L.U64.HI R25, R16, 0x2, R25 ;  /* 0x000000021019e819 */ /* 0x000fc40000010219 */
[C---:B------:R-:W-:Y:S02]  /*1190*/  @!P4 IADD3.X R19, R31.reuse, c[0x0][0x184], RZ, P0, !PT ;  /* 0x000061001f13ca10 */ /* 0x040fe400007fe4ff */
[----:B------:R-:W-:Y:S01]  /*11a0*/  @!P4 IADD3 R16, P0, R32, c[0x0][0x178], RZ ;  /* 0x00005e002010ca10 */ /* 0x000fe20007f1e0ff */
[----:B------:R-:W-:Y:S01]  /*11b0*/  CS2R R62, SRZ ;  /* 0x00000000003e7805 */ /* 0x000fe2000001ff00 */
[C---:B------:R-:W-:Y:S02]  /*11c0*/  @!P5 SHF.L.U32 R27, R14.reuse, 0x2, RZ ;  /* 0x000000020e1bd819 */ /* 0x040fe400000006ff */
[----:B------:R-:W-:Y:S02]  /*11d0*/  @!P5 SHF.L.U64.HI R3, R14, 0x2, R3 ;  /* 0x000000020e03d819 */ /* 0x000fe40000010203 */
[----:B------:R-:W-:Y:S01]  /*11e0*/  CS2R R14, SRZ ;  /* 0x00000000000e7805 */ /* 0x000fe2000001ff00 */
[----:B------:R-:W-:Y:S01]  /*11f0*/  @!P4 IADD3.X R17, R31, c[0x0][0x17c], RZ, P0, !PT ;  /* 0x00005f001f11ca10 */ /* 0x000fe200007fe4ff */
[----:B------:R0:W5:Y:S01]  /*1200*/  @!P4 LDG.E.64 R62, [R18.64] ;  /* 0x00000012123ec981 */ /* 0x000162000c1e1b00 */
[----:B-1----:R-:W-:-:S03]  /*1210*/  @!P3 IADD3 R20, P0, R30, c[0x0][0x180], RZ ;  /* 0x000060001e14ba10 */ /* 0x002fc60007f1e0ff */
[----:B------:R1:W5:Y:S01]  /*1220*/  @!P4 LDG.E.64 R14, [R16.64] ;  /* 0x00000012100ec981 */ /* 0x000362000c1e1b00 */
[----:B------:R-:W-:Y:S01]  /*1230*/  CS2R R60, SRZ ;  /* 0x00000000003c7805 */ /* 0x000fe2000001ff00 */
[----:B------:R-:W-:Y:S02]  /*1240*/  @!P3 IADD3.X R21, R22, c[0x0][0x184], RZ, P0, !PT ;  /* 0x000061001615ba10 */ /* 0x000fe400007fe4ff */
[----:B0-----:R-:W-:-:S03]  /*1250*/  @!P3 IADD3 R18, P4, R30, c[0x0][0x178], RZ ;  /* 0x00005e001e12ba10 */ /* 0x001fc60007f9e0ff */
[----:B------:R0:W5:Y:S01]  /*1260*/  @!P3 LDG.E.64 R60, [R20.64] ;  /* 0x00000012143cb981 */ /* 0x000162000c1e1b00 */
[----:B-1----:R-:W-:Y:S01]  /*1270*/  CS2R R16, SRZ ;  /* 0x0000000000107805 */ /* 0x002fe2000001ff00 */
[----:B------:R-:W-:Y:S02]  /*1280*/  @!P3 IADD3.X R19, R22, c[0x0][0x17c], RZ, P4, !PT ;  /* 0x00005f001613ba10 */ /* 0x000fe400027fe4ff */
[C---:B------:R-:W-:Y:S01]  /*1290*/  @!P2 IADD3 R22, P0, R23.reuse, c[0x0][0x180], RZ ;  /* 0x000060001716aa10 */ /* 0x040fe20007f1e0ff */
[----:B------:R-:W-:Y:S02]  /*12a0*/  CS2R R58, SRZ ;  /* 0x00000000003a7805 */ /* 0x000fe4000001ff00 */
[----:B------:R1:W5:Y:S01]  /*12b0*/  @!P3 LDG.E.64 R16, [R18.64] ;  /* 0x000000121210b981 */ /* 0x000362000c1e1b00 */
[----:B0-----:R-:W-:Y:S02]  /*12c0*/  @!P2 IADD3 R20, P3, R23, c[0x0][0x178], RZ ;  /* 0x00005e001714aa10 */ /* 0x001fe40007f7e0ff */
[----:B------:R-:W-:-:S02]  /*12d0*/  @!P2 IADD3.X R23, R24, c[0x0][0x184], RZ, P0, !PT ;  /* 0x000061001817aa10 */ /* 0x000fc400007fe4ff */
[----:B------:R-:W-:-:S03]  /*12e0*/  @!P2 IADD3.X R21, R24, c[0x0][0x17c], RZ, P3, !PT ;  /* 0x00005f001815aa10 */ /* 0x000fc60001ffe4ff */
[----:B------:R0:W5:Y:S01]  /*12f0*/  @!P2 LDG.E.64 R58, [R22.64] ;  /* 0x00000012163aa981 */ /* 0x000162000c1e1b00 */
[----:B-1----:R-:W-:Y:S01]  /*1300*/  CS2R R18, SRZ ;  /* 0x0000000000127805 */ /* 0x002fe2000001ff00 */
[----:B------:R-:W-:Y:S02]  /*1310*/  IADD3 R42, R2, 0x160, RZ ;  /* 0x00000160022a7810 */ /* 0x000fe40007ffe0ff */
[----:B0-----:R-:W-:-:S03]  /*1320*/  @!P6 IADD3 R22, P0, R29, c[0x0][0x180], RZ ;  /* 0x000060001d16ea10 */ /* 0x001fc60007f1e0ff */
[----:B------:R0:W5:Y:S01]  /*1330*/  @!P2 LDG.E.64 R18, [R20.64] ;  /* 0x000000121412a981 */ /* 0x000162000c1e1b00 */
[----:B------:R-:W-:Y:S02]  /*1340*/  SHF.R.S32.HI R34, RZ, 0x1f, R42 ;  /* 0x0000001fff227819 */ /* 0x000fe4000001142a */
[----:B------:R-:W-:Y:S02]  /*1350*/  @!P6 IADD3.X R23, R25, c[0x0][0x184], RZ, P0, !PT ;  /* 0x000061001917ea10 */ /* 0x000fe400007fe4ff */
[----:B------:R-:W-:Y:S02]  /*1360*/  ISETP.GE.U32.AND P0, PT, R42, c[0x0][0x1e0], PT ;  /* 0x000078002a007a0c */ /* 0x000fe40003f06070 */
[----:B------:R-:W-:Y:S02]  /*1370*/  @!P6 IADD3 R24, P2, R29, c[0x0][0x178], RZ ;  /* 0x00005e001d18ea10 */ /* 0x000fe40007f5e0ff */
[----:B------:R-:W-:Y:S01]  /*1380*/  ISETP.GE.AND.EX P0, PT, R34, c[0x0][0x1e4], PT, P0 ;  /* 0x0000790022007a0c */ /* 0x000fe20003f06300 */
[----:B0-----:R-:W-:Y:S01]  /*1390*/  CS2R R20, SRZ ;  /* 0x0000000000147805 */ /* 0x001fe2000001ff00 */
[----:B------:R-:W-:Y:S01]  /*13a0*/  @!P6 IADD3.X R25, R25, c[0x0][0x17c], RZ, P2, !PT ;  /* 0x00005f001919ea10 */ /* 0x000fe200017fe4ff */
[----:B------:R-:W-:Y:S01]  /*13b0*/  CS2R R56, SRZ ;  /* 0x0000000000387805 */ /* 0x000fe2000001ff00 */
[----:B------:R-:W-:-:S02]  /*13c0*/  ISETP.GT.U32.OR P0, PT, R0, 0x27f, P0 ;  /* 0x0000027f0000780c */ /* 0x000fc40000704470 */
[----:B------:R-:W-:Y:S01]  /*13d0*/  @P1 IADD3 R30, P2, R28, c[0x0][0x180], RZ ;  /* 0x000060001c1e1a10 */ /* 0x000fe20007f5e0ff */
[----:B------:R0:W5:Y:S01]  /*13e0*/  @!P6 LDG.E.64 R20, [R24.64] ;  /* 0x000000121814e981 */ /* 0x000162000c1e1b00 */
[----:B------:R-:W-:Y:S02]  /*13f0*/  UMOV UR5, 0x8 ;  /* 0x0000000800057882 */ /* 0x000fe40000000000 */
[----:B------:R-:W-:Y:S01]  /*1400*/  ULDC.64 UR6, c[0x0][0x198] ;  /* 0x0000660000067ab9 */ /* 0x000fe20000000a00 */
[----:B------:R1:W5:Y:S01]  /*1410*/  @!P6 LDG.E.64 R56, [R22.64] ;  /* 0x000000121638e981 */ /* 0x000362000c1e1b00 */
[----:B------:R-:W-:Y:S02]  /*1420*/  @P1 IADD3.X R31, R26, c[0x0][0x184], RZ, P2, !PT ;  /* 0x000061001a1f1a10 */ /* 0x000fe400017fe4ff */
[----:B0-----:R-:W-:Y:S01]  /*1430*/  @P1 IADD3 R24, P4, R28, c[0x0][0x178], RZ ;  /* 0x00005e001c181a10 */ /* 0x001fe20007f9e0ff */
[----:B------:R-:W-:Y:S01]  /*1440*/  UIMAD.WIDE UR6, UR9, UR5, UR6 ;  /* 0x00000005090672a5 */ /* 0x000fe2000f8e0206 */
[----:B------:R-:W-:-:S02]  /*1450*/  @!P5 IADD3 R28, P6, R27, c[0x0][0x180], RZ ;  /* 0x000060001b1cda10 */ /* 0x000fc40007fde0ff */
[----:B------:R-:W-:Y:S02]  /*1460*/  @P1 IADD3.X R25, R26, c[0x0][0x17c], RZ, P4, !PT ;  /* 0x00005f001a191a10 */ /* 0x000fe400027fe4ff */
[----:B------:R-:W-:Y:S02]  /*1470*/  @!P5 IADD3 R26, P2, R27, c[0x0][0x178], RZ ;  /* 0x00005e001b1ada10 */ /* 0x000fe40007f5e0ff */
[C---:B------:R-:W-:Y:S02]  /*1480*/  @!P5 IADD3.X R29, R3.reuse, c[0x0][0x184], RZ, P6, !PT ;  /* 0x00006100031dda10 */ /* 0x040fe400037fe4ff */
[----:B------:R-:W-:Y:S01]  /*1490*/  @!P5 IADD3.X R27, R3, c[0x0][0x17c], RZ, P2, !PT ;  /* 0x00005f00031bda10 */ /* 0x000fe200017fe4ff */
[----:B------:R-:W-:Y:S01]  /*14a0*/  @!P0 IMAD R3, R34, c[0x0][0x1d8], RZ ;  /* 0x0000760022038a24 */ /* 0x000fe200078e02ff */
[----:B------:R-:W-:Y:S02]  /*14b0*/  MOV R34, UR6 ;  /* 0x0000000600227c02 */ /* 0x000fe40008000f00 */
[----:B------:R-:W-:-:S06]  /*14c0*/  MOV R35, UR7 ;  /* 0x0000000700237c02 */ /* 0x000fcc0008000f00 */
[----:B------:R-:W2:Y:S01]  /*14d0*/  LDG.E.64 R34, [R34.64] ;  /* 0x0000001222227981 */ /* 0x000ea2000c1e1b00 */
[----:B------:R-:W-:Y:S02]  /*14e0*/  ISETP.GE.U32.AND P6, PT, R88, c[0x0][0x1e0], PT ;  /* 0x0000780058007a0c */ /* 0x000fe40003fc6070 */
[----:B------:R-:W-:Y:S02]  /*14f0*/  SHF.R.S32.HI R38, RZ, 0x1f, R88 ;  /* 0x0000001fff267819 */ /* 0x000fe40000011458 */
[----:B------:R-:W-:Y:S02]  /*1500*/  ISETP.GE.U32.AND P2, PT, R87, c[0x0][0x1e0], PT ;  /* 0x0000780057007a0c */ /* 0x000fe40003f46070 */
[----:B------:R-:W-:Y:S02]  /*1510*/  SHF.R.S32.HI R37, RZ, 0x1f, R87 ;  /* 0x0000001fff257819 */ /* 0x000fe40000011457 */
[----:B------:R-:W-:Y:S02]  /*1520*/  ISETP.GE.AND.EX P6, PT, R38, c[0x0][0x1e4], PT, P6 ;  /* 0x0000790026007a0c */ /* 0x000fe40003fc6360 */
[----:B------:R-:W-:-:S02]  /*1530*/  IADD3 R45, R2, 0x1a0, RZ ;  /* 0x000001a0022d7810 */ /* 0x000fc40007ffe0ff */
[----:B------:R-:W-:Y:S02]  /*1540*/  ISETP.GE.AND.EX P2, PT, R37, c[0x0][0x1e4], PT, P2 ;  /* 0x0000790025007a0c */ /* 0x000fe40003f46320 */
[----:B------:R-:W-:Y:S02]  /*1550*/  IADD3 R36, R2, 0x180, RZ ;  /* 0x0000018002247810 */ /* 0x000fe40007ffe0ff */
[----:B------:R-:W-:Y:S02]  /*1560*/  @!P0 MOV R40, R4 ;  /* 0x0000000400288202 */ /* 0x000fe40000000f00 */
[----:B------:R-:W-:Y:S02]  /*1570*/  @!P0 MOV R41, R7 ;  /* 0x0000000700298202 */ /* 0x000fe40000000f00 */
[----:B------:R-:W-:Y:S02]  /*1580*/  ISETP.GT.U32.OR P6, PT, R0, 0x27f, P6 ;  /* 0x0000027f0000780c */ /* 0x000fe400037c4470 */
[----:B------:R-:W-:-:S02]  /*1590*/  ISETP.GE.U32.AND P4, PT, R45, c[0x0][0x1e0], PT ;  /* 0x000078002d007a0c */ /* 0x000fc40003f86070 */
[----:B------:R-:W-:Y:S02]  /*15a0*/  SHF.R.S32.HI R39, RZ, 0x1f, R45 ;  /* 0x0000001fff277819 */ /* 0x000fe4000001142d */
[----:B------:R-:W-:Y:S01]  /*15b0*/  ISETP.GT.U32.OR P2, PT, R0, 0x27f, P2 ;  /* 0x0000027f0000780c */ /* 0x000fe20001744470 */
[----:B------:R-:W-:Y:S01]  /*15c0*/  @!P0 IMAD R3, R42, c[0x0][0x1dc], R3 ;  /* 0x000077002a038a24 */ /* 0x000fe200078e0203 */
[----:B------:R-:W-:Y:S01]  /*15d0*/  ISETP.GE.U32.AND P3, PT, R36, c[0x0][0x1e0], PT ;  /* 0x0000780024007a0c */ /* 0x000fe20003f66070 */
[----:B------:R-:W-:Y:S01]  /*15e0*/  @!P0 IMAD.WIDE.U32 R40, R42, c[0x0][0x1d8], R40 ;  /* 0x000076002a288a25 */ /* 0x000fe200078e0028 */
[----:B------:R-:W-:Y:S02]  /*15f0*/  SHF.R.S32.HI R33, RZ, 0x1f, R36 ;  /* 0x0000001fff217819 */ /* 0x000fe40000011424 */
[----:B------:R-:W-:Y:S02]  /*1600*/  ISETP.GE.AND.EX P4, PT, R39, c[0x0][0x1e4], PT, P4 ;  /* 0x0000790027007a0c */ /* 0x000fe40003f86340 */
[----:B------:R-:W-:-:S02]  /*1610*/  ISETP.GE.AND.EX P3, PT, R33, c[0x0][0x1e4], PT, P3 ;  /* 0x0000790021007a0c */ /* 0x000fc40003f66330 */
[----:B------:R-:W-:Y:S02]  /*1620*/  @!P0 IADD3 R3, R41, R3, RZ ;  /* 0x0000000329038210 */ /* 0x000fe40007ffe0ff */
[C---:B------:R-:W-:Y:S02]  /*1630*/  ISETP.GT.U32.OR P4, PT, R0.reuse, 0x27f, P4 ;  /* 0x0000027f0000780c */ /* 0x040fe40002784470 */
[----:B------:R-:W-:Y:S02]  /*1640*/  ISETP.GT.U32.OR P3, PT, R0, 0x27f, P3 ;  /* 0x0000027f0000780c */ /* 0x000fe40001f64470 */
[C---:B------:R-:W-:Y:S02]  /*1650*/  @!P0 SHF.L.U32 R41, R40.reuse, 0x2, RZ ;  /* 0x0000000228298819 */ /* 0x040fe400000006ff */
[----:B------:R-:W-:Y:S01]  /*1660*/  @!P0 SHF.L.U64.HI R40, R40, 0x2, R3 ;  /* 0x0000000228288819 */ /* 0x000fe20000010203 */
[----:B------:R-:W-:Y:S02]  /*1670*/  @!P6 IMAD R3, R38, c[0x0][0x1d8], RZ ;  /* 0x000076002603ea24 */ /* 0x000fe400078e02ff */
[----:B-1----:R-:W-:-:S02]  /*1680*/  @!P2 IMAD R22, R37, c[0x0][0x1d8], RZ ;  /* 0x000076002516aa24 */ /* 0x002fc400078e02ff */
[----:B------:R-:W-:Y:S01]  /*1690*/  @!P6 IMAD R44, R88, c[0x0][0x1dc], R3 ;  /* 0x00007700582cea24 */ /* 0x000fe200078e0203 */
[-C--:B------:R-:W-:Y:S01]  /*16a0*/  @!P2 MOV R23, R7.reuse ;  /* 0x000000070017a202 */ /* 0x080fe20000000f00 */
[----:B------:R-:W-:Y:S01]  /*16b0*/  @!P2 IMAD R3, R87, c[0x0][0x1dc], R22 ;  /* 0x000077005703aa24 */ /* 0x000fe200078e0216 */
[-C--:B------:R-:W-:Y:S01]  /*16c0*/  @!P2 MOV R22, R4.reuse ;  /* 0x000000040016a202 */ /* 0x080fe20000000f00 */
[----:B------:R-:W-:Y:S01]  /*16d0*/  @!P4 IMAD R32, R39, c[0x0][0x1d8], RZ ;  /* 0x000076002720ca24 */ /* 0x000fe200078e02ff */
[----:B------:R-:W-:Y:S01]  /*16e0*/  @!P3 MOV R38, R4 ;  /* 0x000000040026b202 */ /* 0x000fe20000000f00 */
[----:B------:R-:W-:Y:S01]  /*16f0*/  @!P3 IMAD R33, R33, c[0x0][0x1d8], RZ ;  /* 0x000076002121ba24 */ /* 0x000fe200078e02ff */
[-C--:B------:R-:W-:Y:S01]  /*1700*/  @!P3 MOV R39, R7.reuse ;  /* 0x000000070027b202 */ /* 0x080fe20000000f00 */
[----:B------:R-:W-:Y:S01]  /*1710*/  @!P2 IMAD.WIDE.U32 R22, R87, c[0x0][0x1d8], R22 ;  /* 0x000076005716aa25 */ /* 0x000fe200078e0016 */
[----:B------:R-:W-:-:S03]  /*1720*/  @!P6 MOV R37, R7 ;  /* 0x000000070025e202 */ /* 0x000fc60000000f00 */
[C---:B------:R-:W-:Y:S01]  /*1730*/  @!P3 IMAD R33, R36.reuse, c[0x0][0x1dc], R33 ;  /* 0x000077002421ba24 */ /* 0x040fe200078e0221 */
[----:B------:R-:W-:Y:S01]  /*1740*/  @!P2 IADD3 R3, R23, R3, RZ ;  /* 0x000000031703a210 */ /* 0x000fe20007ffe0ff */
[----:B------:R-:W-:Y:S01]  /*1750*/  @!P3 IMAD.WIDE.U32 R38, R36, c[0x0][0x1d8], R38 ;  /* 0x000076002426ba25 */ /* 0x000fe200078e0026 */
[-C--:B------:R-:W-:Y:S01]  /*1760*/  @!P6 MOV R36, R4.reuse ;  /* 0x000000040024e202 */ /* 0x080fe20000000f00 */
[----:B------:R-:W-:Y:S01]  /*1770*/  CS2R R54, SRZ ;  /* 0x0000000000367805 */ /* 0x000fe2000001ff00 */
[C---:B------:R-:W-:Y:S02]  /*1780*/  @!P2 SHF.L.U32 R78, R22.reuse, 0x2, RZ ;  /* 0x00000002164ea819 */ /* 0x040fe400000006ff */
[----:B------:R-:W-:Y:S01]  /*1790*/  @!P2 SHF.L.U64.HI R3, R22, 0x2, R3 ;  /* 0x000000021603a819 */ /* 0x000fe20000010203 */
[----:B------:R-:W-:Y:S01]  /*17a0*/  @!P6 IMAD.WIDE.U32 R36, R88, c[0x0][0x1d8], R36 ;  /* 0x000076005824ea25 */ /* 0x000fe200078e0024 */
[----:B------:R-:W-:Y:S01]  /*17b0*/  CS2R R22, SRZ ;  /* 0x0000000000167805 */ /* 0x000fe2000001ff00 */
[----:B------:R-:W-:Y:S01]  /*17c0*/  @!P4 MOV R42, R4 ;  /* 0x00000004002ac202 */ /* 0x000fe20000000f00 */
[----:B------:R0:W5:Y:S01]  /*17d0*/  @!P5 LDG.E.64 R54, [R28.64] ;  /* 0x000000121c36d981 */ /* 0x000162000c1e1b00 */
[----:B------:R-:W-:-:S02]  /*17e0*/  @!P4 MOV R43, R7 ;  /* 0x00000007002bc202 */ /* 0x000fc40000000f00 */
[----:B------:R-:W-:Y:S01]  /*17f0*/  @!P6 IADD3 R44, R37, R44, RZ ;  /* 0x0000002c252ce210 */ /* 0x000fe20007ffe0ff */
[----:B------:R1:W5:Y:S01]  /*1800*/  @!P5 LDG.E.64 R22, [R26.64] ;  /* 0x000000121a16d981 */ /* 0x000362000c1e1b00 */
[C---:B------:R-:W-:Y:S02]  /*1810*/  @!P4 IMAD R32, R45.reuse, c[0x0][0x1dc], R32 ;  /* 0x000077002d20ca24 */ /* 0x040fe400078e0220 */
[----:B------:R-:W-:Y:S01]  /*1820*/  @!P4 IMAD.WIDE.U32 R42, R45, c[0x0][0x1d8], R42 ;  /* 0x000076002d2aca25 */ /* 0x000fe200078e002a */
[C---:B------:R-:W-:Y:S02]  /*1830*/  @!P6 SHF.L.U32 R74, R36.reuse, 0x2, RZ ;  /* 0x00000002244ae819 */ /* 0x040fe400000006ff */
[----:B------:R-:W-:Y:S02]  /*1840*/  @!P6 SHF.L.U64.HI R75, R36, 0x2, R44 ;  /* 0x00000002244be819 */ /* 0x000fe4000001022c */
[----:B-1----:R-:W-:Y:S01]  /*1850*/  @!P0 IADD3 R26, P5, R41, c[0x0][0x180], RZ ;  /* 0x00006000291a8a10 */ /* 0x002fe20007fbe0ff */
[----:B------:R-:W-:Y:S01]  /*1860*/  CS2R R36, SRZ ;  /* 0x0000000000247805 */ /* 0x000fe2000001ff00 */
[----:B------:R-:W-:-:S02]  /*1870*/  @!P3 IADD3 R33, R39, R33, RZ ;  /* 0x000000212721b210 */ /* 0x000fc40007ffe0ff */
[----:B------:R-:W-:Y:S01]  /*1880*/  @!P0 IADD3.X R27, R40, c[0x0][0x184], RZ, P5, !PT ;  /* 0x00006100281b8a10 */ /* 0x000fe20002ffe4ff */
[----:B------:R-:W-:Y:S01]  /*1890*/  CS2R R52, SRZ ;  /* 0x0000000000347805 */ /* 0x000fe2000001ff00 */
[----:B------:R-:W-:Y:S01]  /*18a0*/  @!P4 IADD3 R39, R43, R32, RZ ;  /* 0x000000202b27c210 */ /* 0x000fe20007ffe0ff */
[----:B------:R1:W3:Y:S01]  /*18b0*/  @P1 LDG.E.64 R36, [R30.64] ;  /* 0x000000121e241981 */ /* 0x0002e2000c1e1b00 */
[----:B0-----:R-:W-:Y:S02]  /*18c0*/  @!P0 IADD3 R28, P5, R41, c[0x0][0x178], RZ ;  /* 0x00005e00291c8a10 */ /* 0x001fe40007fbe0ff */
[----:B------:R-:W-:Y:S01]  /*18d0*/  @!P3 SHF.L.U32 R32, R38, 0x2, RZ ;  /* 0x000000022620b819 */ /* 0x000fe200000006ff */
[----:B------:R-:W-:Y:S01]  /*18e0*/  CS2R R46, SRZ ;  /* 0x00000000002e7805 */ /* 0x000fe2000001ff00 */
[----:B------:R-:W-:Y:S01]  /*18f0*/  @!P0 IADD3.X R29, R40, c[0x0][0x17c], RZ, P5, !PT ;  /* 0x00005f00281d8a10 */ /* 0x000fe20002ffe4ff */
[----:B------:R0:W5:Y:S01]  /*1900*/  @P1 LDG.E.64 R52, [R24.64] ;  /* 0x0000001218341981 */ /* 0x000162000c1e1b00 */
[----:B------:R-:W-:-:S02]  /*1910*/  @!P3 SHF.L.U64.HI R33, R38, 0x2, R33 ;  /* 0x000000022621b819 */ /* 0x000fc40000010221 */
[----:B-1----:R-:W-:Y:S01]  /*1920*/  @!P3 IADD3 R30, P5, R32, c[0x0][0x180], RZ ;  /* 0x00006000201eba10 */ /* 0x002fe20007fbe0ff */
[----:B------:R-:W-:Y:S01]  /*1930*/  CS2R R44, SRZ ;  /* 0x00000000002c7805 */ /* 0x000fe2000001ff00 */
[----:B------:R-:W-:Y:S01]  /*1940*/  @!P4 SHF.L.U32 R38, R42, 0x2, RZ ;  /* 0x000000022a26c819 */ /* 0x000fe200000006ff */
[----:B------:R1:W5:Y:S01]  /*1950*/  @!P0 LDG.E.64 R46, [R26.64] ;  /* 0x000000121a2e8981 */ /* 0x000362000c1e1b00 */
[----:B------:R-:W-:Y:S01]  /*1960*/  @!P3 IADD3.X R31, R33, c[0x0][0x184], RZ, P5, !PT ;  /* 0x00006100211fba10 */ /* 0x000fe20002ffe4ff */
[----:B0-----:R-:W-:Y:S01]  /*1970*/  CS2R R24, SRZ ;  /* 0x0000000000187805 */ /* 0x001fe2000001ff00 */
[----:B------:R-:W-:-:S03]  /*1980*/  @!P3 IADD3 R32, P5, R32, c[0x0][0x178], RZ ;  /* 0x00005e002020ba10 */ /* 0x000fc60007fbe0ff */
[----:B------:R0:W5:Y:S01]  /*1990*/  @!P3 LDG.E.64 R44, [R30.64] ;  /* 0x000000121e2cb981 */ /* 0x000162000c1e1b00 */
[----:B------:R-:W-:Y:S02]  /*19a0*/  @!P4 SHF.L.U64.HI R39, R42, 0x2, R39 ;  /* 0x000000022a27c819 */ /* 0x000fe40000010227 */
[----:B------:R-:W-:Y:S01]  /*19b0*/  @!P3 IADD3.X R33, R33, c[0x0][0x17c], RZ, P5, !PT ;  /* 0x00005f002121ba10 */ /* 0x000fe20002ffe4ff */
[----:B-1----:R-:W-:Y:S01]  /*19c0*/  CS2R R26, SRZ ;  /* 0x00000000001a7805 */ /* 0x002fe2000001ff00 */
[----:B------:R1:W5:Y:S01]  /*19d0*/  @!P0 LDG.E.64 R24, [R28.64] ;  /* 0x000000121c188981 */ /* 0x000362000c1e1b00 */
[----:B------:R-:W-:Y:S01]  /*19e0*/  CS2R R42, SRZ ;  /* 0x00000000002a7805 */ /* 0x000fe2000001ff00 */
[----:B0-----:R-:W-:-:S03]  /*19f0*/  @!P4 IADD3 R30, P0, R38, c[0x0][0x180], RZ ;  /* 0x00006000261eca10 */ /* 0x001fc60007f1e0ff */
[----:B------:R0:W5:Y:S01]  /*1a00*/  @!P3 LDG.E.64 R26, [R32.64] ;  /* 0x00000012201ab981 */ /* 0x000162000c1e1b00 */
[----:B------:R-:W-:-:S05]  /*1a10*/  @!P4 IADD3.X R31, R39, c[0x0][0x184], RZ, P0, !PT ;  /* 0x00006100271fca10 */ /* 0x000fca00007fe4ff */
[----:B------:R4:W5:Y:S01]  /*1a20*/  @!P4 LDG.E.64 R42, [R30.64] ;  /* 0x000000121e2ac981 */ /* 0x000962000c1e1b00 */
[----:B0-----:R-:W-:Y:S02]  /*1a30*/  @!P4 IADD3 R32, P3, R38, c[0x0][0x178], RZ ;  /* 0x00005e002620ca10 */ /* 0x001fe40007f7e0ff */
[C---:B------:R-:W-:Y:S02]  /*1a40*/  @!P6 IADD3 R38, P5, R74.reuse, c[0x0][0x180], RZ ;  /* 0x000060004a26ea10 */ /* 0x040fe40007fbe0ff */
[----:B------:R-:W-:Y:S02]  /*1a50*/  @!P6 IADD3 R74, P0, R74, c[0x0][0x178], RZ ;  /* 0x00005e004a4aea10 */ /* 0x000fe40007f1e0ff */
[----:B------:R-:W-:Y:S02]  /*1a60*/  @!P4 IADD3.X R33, R39, c[0x0][0x17c], RZ, P3, !PT ;  /* 0x00005f002721ca10 */ /* 0x000fe40001ffe4ff */
[C---:B------:R-:W-:Y:S01]  /*1a70*/  @!P6 IADD3.X R39, R75.reuse, c[0x0][0x184], RZ, P5, !PT ;  /* 0x000061004b27ea10 */ /* 0x040fe20002ffe4ff */
[----:B----4-:R-:W-:Y:S01]  /*1a80*/  CS2R R30, SRZ ;  /* 0x00000000001e7805 */ /* 0x010fe2000001ff00 */
[----:B------:R-:W-:-:S05]  /*1a90*/  @!P6 IADD3.X R75, R75, c[0x0][0x17c], RZ, P0, !PT ;  /* 0x00005f004b4bea10 */ /* 0x000fca00007fe4ff */
[----:B------:R0:W5:Y:S01]  /*1aa0*/  @!P6 LDG.E.64 R30, [R74.64] ;  /* 0x000000124a1ee981 */ /* 0x000162000c1e1b00 */
[----:B-1----:R-:W-:Y:S01]  /*1ab0*/  CS2R R28, SRZ ;  /* 0x00000000001c7805 */ /* 0x002fe2000001ff00 */
[----:B------:R-:W-:-:S05]  /*1ac0*/  @!P2 IADD3 R76, P3, R78, c[0x0][0x180], RZ ;  /* 0x000060004e4caa10 */ /* 0x000fca0007f7e0ff */
[----:B------:R1:W5:Y:S01]  /*1ad0*/  @!P4 LDG.E.64 R28, [R32.64] ;  /* 0x00000012201cc981 */ /* 0x000362000c1e1b00 */
[----:B------:R-:W-:Y:S02]  /*1ae0*/  @!P2 IADD3 R78, P4, R78, c[0x0][0x178], RZ ;  /* 0x00005e004e4eaa10 */ /* 0x000fe40007f9e0ff */
[C---:B------:R-:W-:Y:S02]  /*1af0*/  @!P2 IADD3.X R77, R3.reuse, c[0x0][0x184], RZ, P3, !PT ;  /* 0x00006100034daa10 */ /* 0x040fe40001ffe4ff */
[----:B------:R-:W-:Y:S01]  /*1b00*/  @!P2 IADD3.X R79, R3, c[0x0][0x17c], RZ, P4, !PT ;  /* 0x00005f00034faa10 */ /* 0x000fe200027fe4ff */
[----:B------:R-:W-:Y:S01]  /*1b10*/  CS2R R40, SRZ ;  /* 0x0000000000287805 */ /* 0x000fe2000001ff00 */
[----:B-1----:R-:W-:-:S05]  /*1b20*/  CS2R R32, SRZ ;  /* 0x0000000000207805 */ /* 0x002fca000001ff00 */
[----:B------:R1:W5:Y:S01]  /*1b30*/  @!P6 LDG.E.64 R40, [R38.64] ;  /* 0x000000122628e981 */ /* 0x000362000c1e1b00 */
[----:B------:R-:W-:Y:S01]  /*1b40*/  UMOV UR25, 0x3f800000 ;  /* 0x3f80000000197882 */ /* 0x000fe20000000000 */
[----:B------:R-:W-:Y:S02]  /*1b50*/  BSSY B0, `(.L_x_1480) ;  /* 0x000001e000007945 */ /* 0x000fe40003800000 */
[----:B------:R3:W5:Y:S01]  /*1b60*/  @!P2 LDG.E.64 R32, [R78.64] ;  /* 0x000000124e20a981 */ /* 0x000762000c1e1b00 */
[----:B-1----:R-:W-:Y:S01]  /*1b70*/  CS2R R38, SRZ ;  /* 0x0000000000267805 */ /* 0x002fe2000001ff00 */
[----:B------:R-:W-:-:S05]  /*1b80*/  ISETP.NE.AND P5, PT, RZ, UR21, PT ;  /* 0x00000015ff007c0c */ /* 0x000fca000bfa5270 */
[----:B------:R1:W5:Y:S01]  /*1b90*/  @!P2 LDG.E.64 R38, [R76.64] ;  /* 0x000000124c26a981 */ /* 0x000362000c1e1b00 */
        /* <DEDUP_REMOVED lines=11> */
[----:B---3--:R-:W-:Y:S02]  /*1c50*/  FADD.FTZ R78, R36, -UR6 ;  /* 0x80000006244e7e21 */ /* 0x008fe40008010000 */
[----:B-1----:R-:W-:Y:S02]  /*1c60*/  FADD.FTZ R77, R37, -UR6 ;  /* 0x80000006254d7e21 */ /* 0x002fe40008010000 */
[----:B------:R-:W-:Y:S01]  /*1c70*/  CS2R R36, SRZ ;  /* 0x0000000000247805 */ /* 0x000fe2000001ff00 */
[----:B--2---:R-:W-:-:S06]  /*1c80*/  @UP0 UMOV UR25, UR5 ;  /* 0x0000000500190c82 */ /* 0x004fcc0008000000 */
[----:B------:R-:W-:Y:S05]  /*1c90*/  @P0 BRA `(.L_x_1481) ;  /* 0x0000009000000947 */ /* 0x000fea0003800000 */
[----:B0-----:R-:W-:Y:S02]  /*1ca0*/  ISETP.NE.AND P0, PT, RZ, UR21, PT ;  /* 0x00000015ff007c0c */ /* 0x001fe4000bf05270 */
[----:B------:R-:W-:-:S04]  /*1cb0*/  IADD3 R3, R86, UR22, RZ ;  /* 0x0000001656037c10 */ /* 0x000fc8000fffe0ff */
[----:B------:R-:W-:-:S07]  /*1cc0*/  SHF.R.S32.HI R35, RZ, 0x1f, R3 ;  /* 0x0000001fff237819 */ /* 0x000fce0000011403 */
[----:B------:R-:W-:-:S04]  /*1cd0*/  @P0 LEA R34, P2, R3, c[0x0][0x190], 0x2 ;  /* 0x0000640003220a11 */ /* 0x000fc800078410ff */
[----:B------:R-:W-:-:S05]  /*1ce0*/  @P0 LEA.HI.X R35, R3, c[0x0][0x194], R35, 0x2, P2 ;  /* 0x0000650003230a11 */ /* 0x000fca00010f1423 */
[----:B------:R0:W5:Y:S02]  /*1cf0*/  @P0 LDG.E.64 R36, [R34.64] ;  /* 0x0000001222240981 */ /* 0x000164000c1e1b00 */
[----:B0-----:R-:W-:-:S10]  /*1d00*/  HFMA2.MMA R34, -RZ, RZ, 0, 2.384185791015625e-07 ;  /* 0x00000004ff227435 */ /* 0x001fd400000001ff */
[----:B------:R-:W-:-:S06]  /*1d10*/  IMAD.WIDE R34, R3, R34, c[0x0][0x188] ;  /* 0x0000620003227625 */ /* 0x000fcc00078e0222 */
[----:B------:R-:W5:Y:S02]  /*1d20*/  LDG.E.64 R34, [R34.64] ;  /* 0x0000001222227981 */ /* 0x000f64000c1e1b00 */
.L_x_1481:
[----:B0-----:R-:W-:Y:S05]  /*1d30*/  BSYNC B0 ;  /* 0x0000000000007941 */ /* 0x001fea0003800000 */
.L_x_1480:
[----:B-----5:R-:W-:Y:S01]  /*1d40*/  MOV R80, R52 ;  /* 0x0000003400507202 */ /* 0x020fe20000000f00 */
[----:B------:R-:W-:Y:S01]  /*1d50*/  FMUL.FTZ R78, R78, UR25 ;  /* 0x000000194e4e7c20 */ /* 0x000fe20008410000 */
[----:B------:R-:W-:Y:S01]  /*1d60*/  MOV R3, R53 ;  /* 0x0000003500037202 */ /* 0x000fe20000000f00 */
        /* <DEDUP_REMOVED lines=20> */
.L_x_1482:
[----:B------:R-:W-:Y:S01]  /*1eb0*/  FMUL.FTZ R76, R80, R34 ;  /* 0x00000022504c7220 */ /* 0x000fe20000410000 */
[----:B------:R-:W-:Y:S01]  /*1ec0*/  MOV R81, R50 ;  /* 0x0000003200517202 */ /* 0x000fe20000000f00 */
[----:B------:R-:W-:Y:S02]  /*1ed0*/  FMUL.FTZ R74, R3, R35 ;  /* 0x00000023034a7220 */ /* 0x000fe40000410000 */
[----:B------:R-:W-:Y:S02]  /*1ee0*/  FFMA.FTZ R75, R78, R76, RZ ;  /* 0x0000004c4e4b7223 */ /* 0x000fe400000100ff */
[----:B------:R-:W-:Y:S02]  /*1ef0*/  FADD.FTZ R76, RZ, R76 ;  /* 0x0000004cff4c7221 */ /* 0x000fe40000010000 */
[----:B------:R-:W-:Y:S02]  /*1f00*/  FFMA.FTZ R75, R77, R74, R75 ;  /* 0x0000004a4d4b7223 */ /* 0x000fe4000001004b */
[----:B------:R-:W-:-:S02]  /*1f10*/  FADD.FTZ R74, R74, R76 ;  /* 0x0000004c4a4a7221 */ /* 0x000fc40000010000 */
[----:B------:R-:W-:Y:S02]  /*1f20*/  FADD.FTZ R72, R72, -UR6 ;  /* 0x8000000648487e21 */ /* 0x000fe40008010000 */
[----:B------:R-:W-:Y:S01]  /*1f30*/  FADD.FTZ R76, R73, -UR6 ;  /* 0x80000006494c7e21 */ /* 0x000fe20008010000 */
[----:B------:R-:W-:Y:S01]  /*1f40*/  MOV R73, R51 ;  /* 0x0000003300497202 */ /* 0x000fe20000000f00 */
[----:B------:R-:W-:Y:S02]  /*1f50*/  FMUL.FTZ R79, R72, UR25 ;  /* 0x00000019484f7c20 */ /* 0x000fe40008410000 */
[----:B------:R-:W-:Y:S02]  /*1f60*/  FFMA.FTZ R72, R78, R80, RZ ;  /* 0x000000504e487223 */ /* 0x000fe400000100ff */
        /* <DEDUP_REMOVED lines=20> */
.L_x_1483:
[----:B------:R-:W-:Y:S02]  /*20b0*/  FADD.FTZ R89, RZ, R80 ;  /* 0x00000050ff597221 */ /* 0x000fe40000010000 */
[----:B------:R-:W-:Y:S02]  /*20c0*/  FMUL.FTZ R80, R81, R34 ;  /* 0x0000002251507220 */ /* 0x000fe40000410000 */
[----:B------:R-:W-:Y:S02]  /*20d0*/  FFMA.FTZ R72, R79, R81, R72 ;  /* 0x000000514f487223 */ /* 0x000fe40000010048 */
[----:B------:R-:W-:Y:S02]  /*20e0*/  FADD.FTZ R89, R89, R81 ;  /* 0x0000005159597221 */ /* 0x000fe40000010000 */
[----:B------:R-:W-:Y:S02]  /*20f0*/  FFMA.FTZ R75, R79, R80, R75 ;  /* 0x000000504f4b7223 */ /* 0x000fe4000001004b */
[----:B------:R-:W-:-:S02]  /*2100*/  FADD.FTZ R74, R74, R80 ;  /* 0x000000504a4a7221 */ /* 0x000fc40000010000 */
[----:B------:R-:W-:Y:S02]  /*2110*/  FFMA.FTZ R81, R77, R3, RZ ;  /* 0x000000034d517223 */ /* 0x000fe400000100ff */
[----:B------:R-:W-:Y:S02]  /*2120*/  FMUL.FTZ R80, R73, R35 ;  /* 0x0000002349507220 */ /* 0x000fe40000410000 */
[----:B------:R-:W-:Y:S02]  /*2130*/  FADD.FTZ R82, RZ, R3 ;  /* 0x00000003ff527221 */ /* 0x000fe40000010000 */
[----:B------:R-:W-:Y:S02]  /*2140*/  FADD.FTZ R70, R70, -UR6 ;  /* 0x8000000646467e21 */ /* 0x000fe40008010000 */
[----:B------:R-:W-:Y:S01]  /*2150*/  FADD.FTZ R83, R71, -UR6 ;  /* 0x8000000647537e21 */ /* 0x000fe20008010000 */
[----:B------:R-:W-:Y:S01]  /*2160*/  MOV R71, R48 ;  /* 0x0000003000477202 */ /* 0x000fe20000000f00 */
[----:B------:R-:W-:-:S02]  /*2170*/  FFMA.FTZ R3, R76, R73, R81 ;  /* 0x000000494c037223 */ /* 0x000fc40000010051 */
[----:B------:R-:W-:Y:S02]  /*2180*/  FFMA.FTZ R75, R76, R80, R75 ;  /* 0x000000504c4b7223 */ /* 0x000fe4000001004b */
[----:B------:R-:W-:Y:S01]  /*2190*/  FADD.FTZ R74, R80, R74 ;  /* 0x0000004a504a7221 */ /* 0x000fe20000010000 */
[----:B------:R-:W-:Y:S01]  /*21a0*/  MOV R80, R49 ;  /* 0x0000003100507202 */ /* 0x000fe20000000f00 */
        /* <DEDUP_REMOVED lines=22> */
.L_x_1484:
[----:B------:R-:W-:Y:S02]  /*2310*/  FMUL.FTZ R70, R71, R34 ;  /* 0x0000002247467220 */ /* 0x000fe40000410000 */
[----:B------:R-:W-:Y:S01]  /*2320*/  FADD.FTZ R85, R68, -UR6 ;  /* 0x8000000644557e21 */ /* 0x000fe20008010000 */
[----:B------:R-:W-:Y:S01]  /*2330*/  MOV R68, R8 ;  /* 0x0000000800447202 */ /* 0x000fe20000000f00 */
[----:B------:R-:W-:Y:S02]  /*2340*/  FFMA.FTZ R75, R84, R70, R75 ;  /* 0x00000046544b7223 */ /* 0x000fe4000001004b */
[----:B------:R-:W-:Y:S02]  /*2350*/  FADD.FTZ R70, R74, R70 ;  /* 0x000000464a467221 */ /* 0x000fe40000010000 */
[----:B------:R-:W-:Y:S02]  /*2360*/  FMUL.FTZ R74, R80, R35 ;  /* 0x00000023504a7220 */ /* 0x000fe40000410000 */
[----:B------:R-:W-:-:S02]  /*2370*/  FADD.FTZ R69, R69, -UR6 ;  /* 0x8000000645457e21 */ /* 0x000fc40008010000 */
[----:B------:R-:W-:Y:S02]  /*2380*/  FADD.FTZ R89, R89, R71 ;  /* 0x0000004759597221 */ /* 0x000fe40000010000 */
[----:B------:R-:W-:Y:S02]  /*2390*/  FFMA.FTZ R72, R84, R71, R72 ;  /* 0x0000004754487223 */ /* 0x000fe40000010048 */
[----:B------:R-:W-:Y:S02]  /*23a0*/  FADD.FTZ R71, R73, R80 ;  /* 0x0000005049477221 */ /* 0x000fe40000010000 */
[C---:B------:R-:W-:Y:S02]  /*23b0*/  FFMA.FTZ R73, R83.reuse, R74, R75 ;  /* 0x0000004a53497223 */ /* 0x040fe4000001004b */
[----:B------:R-:W-:Y:S01]  /*23c0*/  FADD.FTZ R70, R74, R70 ;  /* 0x000000464a467221 */ /* 0x000fe20000010000 */
[----:B------:R-:W-:Y:S01]  /*23d0*/  MOV R74, R9 ;  /* 0x00000009004a7202 */ /* 0x000fe20000000f00 */
[----:B------:R-:W-:-:S02]  /*23e0*/  FFMA.FTZ R3, R83, R80, R3 ;  /* 0x0000005053037223 */ /* 0x000fc40000010003 */
        /* <DEDUP_REMOVED lines=21> */
.L_x_1485:
[----:B------:R-:W-:Y:S02]  /*2540*/  FMUL.FTZ R69, R68, R34 ;  /* 0x0000002244457220 */ /* 0x000fe40000410000 */
[----:B------:R-:W-:Y:S02]  /*2550*/  FADD.FTZ R89, R89, R68 ;  /* 0x0000004459597221 */ /* 0x000fe40000010000 */
[C---:B------:R-:W-:Y:S02]  /*2560*/  FFMA.FTZ R68, R85.reuse, R68, R72 ;  /* 0x0000004455447223 */ /* 0x040fe40000010048 */
[----:B------:R-:W-:Y:S02]  /*2570*/  FFMA.FTZ R73, R85, R69, R73 ;  /* 0x0000004555497223 */ /* 0x000fe40000010049 */
[----:B------:R-:W-:Y:S02]  /*2580*/  FADD.FTZ R70, R70, R69 ;  /* 0x0000004546467221 */ /* 0x000fe40000010000 */
[----:B------:R-:W-:-:S02]  /*2590*/  FMUL.FTZ R72, R74, R35 ;  /* 0x000000234a487220 */ /* 0x000fc40000410000 */
[----:B------:R-:W-:Y:S02]  /*25a0*/  FADD.FTZ R69, R71, R74 ;  /* 0x0000004a47457221 */ /* 0x000fe40000010000 */
[----:B------:R-:W-:Y:S02]  /*25b0*/  FFMA.FTZ R3, R82, R74, R3 ;  /* 0x0000004a52037223 */ /* 0x000fe40000010003 */
[----:B------:R-:W-:Y:S02]  /*25c0*/  FADD.FTZ R66, R66, -UR6 ;  /* 0x8000000642427e21 */ /* 0x000fe40008010000 */
[----:B------:R-:W-:Y:S01]  /*25d0*/  FADD.FTZ R74, R67, -UR6 ;  /* 0x80000006434a7e21 */ /* 0x000fe20008010000 */
[----:B------:R-:W-:Y:S01]  /*25e0*/  MOV R67, R10 ;  /* 0x0000000a00437202 */ /* 0x000fe20000000f00 */
[----:B------:R-:W-:Y:S02]  /*25f0*/  FFMA.FTZ R71, R82, R72, R73 ;  /* 0x0000004852477223 */ /* 0x000fe40000010049 */
[----:B------:R-:W-:Y:S01]  /*2600*/  FADD.FTZ R70, R72, R70 ;  /* 0x0000004648467221 */ /* 0x000fe20000010000 */
[----:B------:R-:W-:Y:S01]  /*2610*/  MOV R72, R11 ;  /* 0x0000000b00487202 */ /* 0x000fe20000000f00 */
        /* <DEDUP_REMOVED lines=21> */
.L_x_1486:
        /* <DEDUP_REMOVED lines=35> */
.L_x_1487:
        /* <DEDUP_REMOVED lines=35> */
.L_x_1488:
        /* <DEDUP_REMOVED lines=35> */
.L_x_1489:
        /* <DEDUP_REMOVED lines=35> */
.L_x_1490:
        /* <DEDUP_REMOVED lines=35> */
.L_x_1491:
[----:B------:R-:W-:Y:S02]  /*3260*/  FMUL.FTZ R57, R56, R34 ;  /* 0x0000002238397220 */ /* 0x000fe40000410000 */
[----:B------:R-:W-:Y:S02]  /*3270*/  FADD.FTZ R89, R89, R56 ;  /* 0x0000003859597221 */ /* 0x000fe40000010000 */
[C---:B------:R-:W-:Y:S02]  /*3280*/  FFMA.FTZ R56, R65.reuse, R56, R60 ;  /* 0x0000003841387223 */ /* 0x040fe4000001003c */
[----:B------:R-:W-:Y:S02]  /*3290*/  FFMA.FTZ R61, R65, R57, R61 ;  /* 0x00000039413d7223 */ /* 0x000fe4000001003d */
[----:B------:R-:W-:Y:S02]  /*32a0*/  FADD.FTZ R58, R58, R57 ;  /* 0x000000393a3a7221 */ /* 0x000fe40000010000 */
[----:B------:R-:W-:-:S02]  /*32b0*/  FMUL.FTZ R60, R62, R35 ;  /* 0x000000233e3c7220 */ /* 0x000fc40000410000 */
[----:B------:R-:W-:Y:S01]  /*32c0*/  FADD.FTZ R63, R54, -UR6 ;  /* 0x80000006363f7e21 */ /* 0x000fe20008010000 */
[----:B------:R-:W-:Y:S01]  /*32d0*/  MOV R54, R22 ;  /* 0x0000001600367202 */ /* 0x000fe20000000f00 */
[----:B------:R-:W-:Y:S02]  /*32e0*/  FADD.FTZ R55, R55, -UR6 ;  /* 0x8000000637377e21 */ /* 0x000fe40008010000 */
        /* <DEDUP_REMOVED lines=26> */
.L_x_1492:
        /* <DEDUP_REMOVED lines=35> */
.L_x_1493:
        /* <DEDUP_REMOVED lines=8> */
[----:B------:R-:W-:Y:S01]  /*3740*/  FADD.FTZ R59, R44, -UR6 ;  /* 0x800000062c3b7e21 */ /* 0x000fe20008010000 */
[----:B------:R-:W-:Y:S01]  /*3750*/  MOV R44, R27 ;  /* 0x0000001b002c7202 */ /* 0x000fe20000000f00 */
[----:B------:R-:W-:Y:S01]  /*3760*/  FADD.FTZ R58, R45, -UR6 ;  /* 0x800000062d3a7e21 */ /* 0x000fe20008010000 */
[----:B------:R-:W-:Y:S01]  /*3770*/  MOV R45, R26 ;  /* 0x0000001a002d7202 */ /* 0x000fe20000000f00 */
[----:B------:R-:W-:Y:S02]  /*3780*/  FFMA.FTZ R54, R60, R56, R57 ;  /* 0x000000383c367223 */ /* 0x000fe40000010039 */
[----:B------:R-:W-:-:S02]  /*3790*/  FADD.FTZ R55, R56, R55 ;  /* 0x0000003738377221 */ /* 0x000fc40000010000 */
        /* <DEDUP_REMOVED lines=21> */
.L_x_1494:
[----:B------:R-:W-:Y:S02]  /*38f0*/  FMUL.FTZ R56, R45, R34 ;  /* 0x000000222d387220 */ /* 0x000fe40000410000 */
[----:B------:R-:W-:Y:S02]  /*3900*/  FADD.FTZ R42, R42, -UR6 ;  /* 0x800000062a2a7e21 */ /* 0x000fe40008010000 */
[----:B------:R-:W-:Y:S02]  /*3910*/  FFMA.FTZ R54, R59, R56, R54 ;  /* 0x000000383b367223 */ /* 0x000fe40000010036 */
[----:B------:R-:W-:Y:S02]  /*3920*/  FADD.FTZ R55, R55, R56 ;  /* 0x0000003837377221 */ /* 0x000fe40000010000 */
[----:B------:R-:W-:Y:S02]  /*3930*/  FMUL.FTZ R56, R44, R35 ;  /* 0x000000232c387220 */ /* 0x000fe40000410000 */
[----:B------:R-:W-:-:S02]  /*3940*/  FADD.FTZ R43, R43, -UR6 ;  /* 0x800000062b2b7e21 */ /* 0x000fc40008010000 */
[----:B------:R-:W-:Y:S02]  /*3950*/  FFMA.FTZ R54, R58, R56, R54 ;  /* 0x000000383a367223 */ /* 0x000fe40000010036 */
[----:B------:R-:W-:Y:S02]  /*3960*/  FADD.FTZ R55, R56, R55 ;  /* 0x0000003738377221 */ /* 0x000fe40000010000 */
[----:B------:R-:W-:Y:S01]  /*3970*/  FMUL.FTZ R57, R42, UR25 ;  /* 0x000000192a397c20 */ /* 0x000fe20008410000 */
[----:B------:R-:W-:Y:S01]  /*3980*/  MOV R42, R29 ;  /* 0x0000001d002a7202 */ /* 0x000fe20000000f00 */
[----:B------:R-:W-:Y:S01]  /*3990*/  FMUL.FTZ R56, R43, UR25 ;  /* 0x000000192b387c20 */ /* 0x000fe20008410000 */
        /* <DEDUP_REMOVED lines=20> */
.L_x_1495:
[----:B------:R-:W-:Y:S02]  /*3ae0*/  FMUL.FTZ R80, R43, R34 ;  /* 0x000000222b507220 */ /* 0x000fe40000410000 */
[----:B------:R-:W-:Y:S02]  /*3af0*/  FMUL.FTZ R81, R42, R35 ;  /* 0x000000232a517220 */ /* 0x000fe40000410000 */
[----:B------:R-:W-:Y:S02]  /*3b00*/  FFMA.FTZ R54, R57, R80, R54 ;  /* 0x0000005039367223 */ /* 0x000fe40000010036 */
[----:B------:R-:W-:Y:S02]  /*3b10*/  FADD.FTZ R55, R55, R80 ;  /* 0x0000005037377221 */ /* 0x000fe40000010000 */
[----:B------:R-:W-:Y:S02]  /*3b20*/  FADD.FTZ R40, R40, -UR6 ;  /* 0x8000000628287e21 */ /* 0x000fe40008010000 */
        /* <DEDUP_REMOVED lines=26> */
.L_x_1496:
[----:B------:R-:W-:Y:S01]  /*3cd0*/  FMUL.FTZ R90, R41, R34 ;  /* 0x00000022295a7220 */ /* 0x000fe20000410000 */
[----:B------:R-:W-:Y:S01]  /*3ce0*/  MOV R91, R32 ;  /* 0x00000020005b7202 */ /* 0x000fe20000000f00 */
[----:B------:R-:W-:Y:S02]  /*3cf0*/  FMUL.FTZ R93, R40, R35 ;  /* 0x00000023285d7220 */ /* 0x000fe40000410000 */
[----:B------:R-:W-:Y:S02]  /*3d00*/  FFMA.FTZ R80, R55, R90, R80 ;  /* 0x0000005a37507223 */ /* 0x000fe40000010050 */
[----:B------:R-:W-:Y:S01]  /*3d10*/  FADD.FTZ R81, R81, R90 ;  /* 0x0000005a51517221 */ /* 0x000fe20000010000 */
[----:B------:R-:W-:Y:S01]  /*3d20*/  MOV R90, R33 ;  /* 0x00000021005a7202 */ /* 0x000fe20000000f00 */
[----:B------:R-:W-:Y:S02]  /*3d30*/  FADD.FTZ R38, R38, -UR6 ;  /* 0x8000000626267e21 */ /* 0x000fe40008010000 */
[----:B------:R-:W-:-:S02]  /*3d40*/  FADD.FTZ R39, R39, -UR6 ;  /* 0x8000000627277e21 */ /* 0x000fc40008010000 */
[----:B------:R-:W-:Y:S02]  /*3d50*/  FFMA.FTZ R92, R54, R93, R80 ;  /* 0x0000005d365c7223 */ /* 0x000fe40000010050 */
        /* <DEDUP_REMOVED lines=22> */
.L_x_1497:
[----:B------:R0:W-:Y:S01]  /*3ec0*/  STL [R1+0x4], R2 ;  /* 0x0000040201007387 */ /* 0x0001e20000100800 */
[----:B------:R-:W-:Y:S02]  /*3ed0*/  FMUL.FTZ R38, R91, R34 ;  /* 0x000000225b267220 */ /* 0x000fe40000410000 */
[----:B------:R-:W-:Y:S02]  /*3ee0*/  FMUL.FTZ R39, R90, R35 ;  /* 0x000000235a277220 */ /* 0x000fe40000410000 */
[----:B------:R-:W-:Y:S02]  /*3ef0*/  FFMA.FTZ R92, R81, R38, R92 ;  /* 0x00000026515c7223 */ /* 0x000fe4000001005c */
[----:B------:R-:W-:Y:S02]  /*3f00*/  FADD.FTZ R93, R93, R38 ;  /* 0x000000265d5d7221 */ /* 0x000fe40000010000 */
[----:B------:R-:W-:Y:S01]  /*3f10*/  FFMA.FTZ R38, R80, R39, R92 ;  /* 0x0000002750267223 */ /* 0x000fe2000001005c */
[----:B0-----:R-:W0:Y:S01]  /*3f20*/  S2R R2, SR_LANEID ;  /* 0x0000000000027919 */ /* 0x001e220000000000 */
[----:B------:R-:W-:-:S02]  /*3f30*/  FADD.FTZ R39, R39, R93 ;  /* 0x0000005d27277221 */ /* 0x000fc40000010000 */
[----:B------:R-:W-:Y:S01]  /*3f40*/  FADD.FTZ R89, R89, R45 ;  /* 0x0000002d59597221 */ /* 0x000fe20000010000 */
[----:B------:R-:W1:Y:S01]  /*3f50*/  SHFL.DOWN PT, R92, R38, 0x1, 0x1f ;  /* 0x08201f00265c7f89 */ /* 0x000e6200000e0000 */
[----:B------:R-:W-:-:S03]  /*3f60*/  FFMA.FTZ R47, R59, R45, R47 ;  /* 0x0000002d3b2f7223 */ /* 0x000fc6000001002f */
[----:B------:R-:W2:Y:S04]  /*3f70*/  SHFL.DOWN PT, R93, R39, 0x1, 0x1f ;  /* 0x08201f00275d7f89 */ /* 0x000ea800000e0000 */
[----:B------:R-:W3:Y:S01]  /*3f80*/  LDL R45, [R1] ;  /* 0x00000000012d7983 */ /* 0x000ee20000100800 */
[----:B0-----:R-:W-:-:S13]  /*3f90*/  ISETP.GT.AND P0, PT, R2, 0x1e, PT ;  /* 0x0000001e0200780c */ /* 0x001fda0003f04270 */
        /* <DEDUP_REMOVED lines=17> */
[----:B------:R-:W-:Y:S02]  /*40b0*/  ISETP.GT.AND P0, PT, R2, 0xf, PT ;  /* 0x0000000f0200780c */ /* 0x000fe40003f04270 */
[----:B------:R-:W0:Y:S04]  /*40c0*/  SHFL.DOWN PT, R92, R38, 0x10, 0x1f ;  /* 0x0a001f00265c7f89 */ /* 0x000e2800000e0000 */
[----:B------:R1:W5:Y:S01]  /*40d0*/  LDL.LU R2, [R1+0x4] ;  /* 0x0000040001027983 */ /* 0x0003620000300800 */
[----:B------:R-:W-:Y:S02]  /*40e0*/  FADD.FTZ R46, R46, R44 ;  /* 0x0000002c2e2e7221 */ /* 0x000fe40000010000 */
[----:B------:R-:W-:Y:S01]  /*40f0*/  FFMA.FTZ R3, R58, R44, R3 ;  /* 0x0000002c3a037223 */ /* 0x000fe20000010003 */
[----:B------:R-:W2:Y:S04]  /*4100*/  SHFL.DOWN PT, R93, R39, 0x10, 0x1f ;  /* 0x0a001f00275d7f89 */ /* 0x000ea800000e0000 */
[----:B------:R-:W4:Y:S01]  /*4110*/  S2R R44, SR_LANEID ;  /* 0x00000000002c7919 */ /* 0x000f220000000000 */
[----:B------:R-:W-:-:S02]  /*4120*/  FADD.FTZ R89, R89, R43 ;  /* 0x0000002b59597221 */ /* 0x000fc40000010000 */
[----:B------:R-:W-:Y:S02]  /*4130*/  FFMA.FTZ R47, R57, R43, R47 ;  /* 0x0000002b392f7223 */ /* 0x000fe4000001002f */
[----:B------:R-:W-:Y:S02]  /*4140*/  FADD.FTZ R46, R46, R42 ;  /* 0x0000002a2e2e7221 */ /* 0x000fe40000010000 */
[----:B------:R-:W-:Y:S01]  /*4150*/  FFMA.FTZ R3, R56, R42, R3 ;  /* 0x0000002a38037223 */ /* 0x000fe20000010003 */
[----:B------:R-:W-:Y:S01]  /*4160*/  ISETP.NE.AND P2, PT, R0, RZ, PT ;  /* 0x000000ff0000720c */ /* 0x000fe20003f45270 */
[----:B0-----:R-:W-:Y:S02]  /*4170*/  @!P0 FADD.FTZ R38, R38, R92 ;  /* 0x0000005c26268221 */ /* 0x001fe40000010000 */
[----:B------:R-:W-:Y:S02]  /*4180*/  FADD.FTZ R89, R89, R41 ;  /* 0x0000002959597221 */ /* 0x000fe40000010000 */
[----:B------:R-:W-:-:S02]  /*4190*/  FFMA.FTZ R47, R55, R41, R47 ;  /* 0x00000029372f7223 */ /* 0x000fc4000001002f */
[----:B--2---:R-:W-:Y:S01]  /*41a0*/  @!P0 FADD.FTZ R39, R39, R93 ;  /* 0x0000005d27278221 */ /* 0x004fe20000010000 */
[----:B----4-:R-:W-:Y:S01]  /*41b0*/  ISETP.NE.AND P0, PT, R44, RZ, PT ;  /* 0x000000ff2c00720c */ /* 0x010fe20003f05270 */
[----:B------:R-:W-:Y:S02]  /*41c0*/  FADD.FTZ R46, R46, R40 ;  /* 0x000000282e2e7221 */ /* 0x000fe40000010000 */
[----:B------:R-:W-:Y:S02]  /*41d0*/  FFMA.FTZ R3, R54, R40, R3 ;  /* 0x0000002836037223 */ /* 0x000fe40000010003 */
[----:B------:R-:W-:Y:S02]  /*41e0*/  FFMA.FTZ R40, R81, R91, R47 ;  /* 0x0000005b51287223 */ /* 0x000fe4000001002f */
[----:B------:R-:W-:Y:S02]  /*41f0*/  FADD.FTZ R42, R89, R91 ;  /* 0x0000005b592a7221 */ /* 0x000fe40000010000 */
[----:B------:R-:W-:-:S02]  /*4200*/  FFMA.FTZ R41, R80, R90, R3 ;  /* 0x0000005a50297223 */ /* 0x000fc40000010003 */
[----:B------:R-:W-:Y:S01]  /*4210*/  FADD.FTZ R43, R46, R90 ;  /* 0x0000005a2e2b7221 */ /* 0x000fe20000010000 */
[----:B------:R-:W-:Y:S01]  /*4220*/  UMOV UR23, 0x4 ;  /* 0x0000000400177882 */ /* 0x000fe20000000000 */
[----:B------:R-:W-:Y:S01]  /*4230*/  BSSY B0, `(.L_x_1498) ;  /* 0x0000038000007945 */ /* 0x000fe20003800000 */
[----:B------:R-:W-:Y:S02]  /*4240*/  ULDC UR22, c[0x0][0xc] ;  /* 0x0000030000167ab9 */ /* 0x000fe40000000800 */
[----:B------:R1:W-:Y:S01]  /*4250*/  STS.128 [R0.X16+0xd0], R40 ;  /* 0x0000d02800007388 */ /* 0x0003e2000000cc00 */
[C---:B------:R-:W-:Y:S02]  /*4260*/  ISETP.GT.U32.AND P3, PT, R0.reuse, 0x13, PT ;  /* 0x000000130000780c */ /* 0x040fe40003f64070 */
[----:B------:R-:W-:Y:S01]  /*4270*/  SHF.L.U32 R3, R0, 0x4, RZ ;  /* 0x0000000400037819 */ /* 0x000fe200000006ff */
[----:B---3--:R1:W-:Y:S04]  /*4280*/  @!P0 STS.64 [R45.X8+0x18], R38 ;  /* 0x000018262d008388 */ /* 0x0083e80000008a00 */
[----:B------:R-:W-:Y:S06]  /*4290*/  BAR.SYNC.DEFER_BLOCKING 0x0 ;  /* 0x0000000000007b1d */ /* 0x000fec0000010000 */
[----:B------:R-:W-:Y:S05]  /*42a0*/  @P2 BRA `(.L_x_1499) ;  /* 0x0000030000002947 */ /* 0x000fea0003800000 */
[----:B-1----:R-:W0:Y:S02]  /*42b0*/  LDS.128 R44, [0x20] ;  /* 0x00002000ff2c7984 */ /* 0x002e240000000c00 */
[----:B0-----:R-:W-:-:S02]  /*42c0*/  FADD.FTZ R38, R38, R44 ;  /* 0x0000002c26267221 */ /* 0x001fc40000010000 */
[----:B------:R-:W-:Y:S02]  /*42d0*/  FADD.FTZ R39, R39, R45 ;  /* 0x0000002d27277221 */ /* 0x000fe40000010000 */
[----:B------:R-:W-:Y:S02]  /*42e0*/  FADD.FTZ R38, R38, R46 ;  /* 0x0000002e26267221 */ /* 0x000fe40000010000 */
[----:B------:R-:W-:Y:S02]  /*42f0*/  FADD.FTZ R39, R39, R47 ;  /* 0x0000002f27277221 */ /* 0x000fe40000010000 */
[----:B------:R-:W0:Y:S02]  /*4300*/  LDS.128 R44, [0x30] ;  /* 0x00003000ff2c7984 */ /* 0x000e240000000c00 */
[----:B0-----:R-:W-:Y:S02]  /*4310*/  FADD.FTZ R38, R38, R44 ;  /* 0x0000002c26267221 */ /* 0x001fe40000010000 */
[----:B------:R-:W-:-:S02]  /*4320*/  FADD.FTZ R39, R39, R45 ;  /* 0x0000002d27277221 */ /* 0x000fc40000010000 */
[----:B------:R-:W-:Y:S02]  /*4330*/  FADD.FTZ R38, R38, R46 ;  /* 0x0000002e26267221 */ /* 0x000fe40000010000 */
[----:B------:R-:W-:Y:S02]  /*4340*/  FADD.FTZ R39, R39, R47 ;  /* 0x0000002f27277221 */ /* 0x000fe40000010000 */
[----:B------:R-:W0:Y:S02]  /*4350*/  LDS.128 R44, [0x40] ;  /* 0x00004000ff2c7984 */ /* 0x000e240000000c00 */
[----:B0-----:R-:W-:Y:S02]  /*4360*/  FADD.FTZ R38, R38, R44 ;  /* 0x0000002c26267221 */ /* 0x001fe40000010000 */
[----:B------:R-:W-:Y:S02]  /*4370*/  FADD.FTZ R39, R39, R45 ;  /* 0x0000002d27277221 */ /* 0x000fe40000010000 */
[----:B------:R-:W-:-:S02]  /*4380*/  FADD.FTZ R38, R38, R46 ;  /* 0x0000002e26267221 */ /* 0x000fc40000010000 */
[----:B------:R-:W-:Y:S02]  /*4390*/  FADD.FTZ R39, R39, R47 ;  /* 0x0000002f27277221 */ /* 0x000fe40000010000 */
[----:B------:R-:W0:Y:S02]  /*43a0*/  LDS.128 R44, [0x50] ;  /* 0x00005000ff2c7984 */ /* 0x000e240000000c00 */
[----:B0-----:R-:W-:Y:S02]  /*43b0*/  FADD.FTZ R38, R38, R44 ;  /* 0x0000002c26267221 */ /* 0x001fe40000010000 */
[----:B------:R-:W-:Y:S02]  /*43c0*/  FADD.FTZ R39, R39, R45 ;  /* 0x0000002d27277221 */ /* 0x000fe40000010000 */
[----:B------:R-:W-:Y:S02]  /*43d0*/  FADD.FTZ R38, R38, R46 ;  /* 0x0000002e26267221 */ /* 0x000fe40000010000 */
[----:B------:R-:W-:-:S02]  /*43e0*/  FADD.FTZ R39, R39, R47 ;  /* 0x0000002f27277221 */ /* 0x000fc40000010000 */
[----:B------:R-:W0:Y:S02]  /*43f0*/  LDS.128 R44, [0x60] ;  /* 0x00006000ff2c7984 */ /* 0x000e240000000c00 */
[----:B0-----:R-:W-:Y:S02]  /*4400*/  FADD.FTZ R38, R38, R44 ;  /* 0x0000002c26267221 */ /* 0x001fe40000010000 */
[----:B------:R-:W-:Y:S02]  /*4410*/  FADD.FTZ R39, R39, R45 ;  /* 0x0000002d27277221 */ /* 0x000fe40000010000 */
[----:B------:R-:W-:Y:S02]  /*4420*/  FADD.FTZ R38, R38, R46 ;  /* 0x0000002e26267221 */ /* 0x000fe40000010000 */
[----:B------:R-:W-:Y:S02]  /*4430*/  FADD.FTZ R39, R39, R47 ;  /* 0x0000002f27277221 */ /* 0x000fe40000010000 */
[----:B------:R-:W0:Y:S02]  /*4440*/  LDS.128 R44, [0x70] ;  /* 0x00007000ff2c7984 */ /* 0x000e240000000c00 */
        /* <DEDUP_REMOVED lines=19> */
[----:B------:R-:W0:Y:S02]  /*4580*/  LDS.64 R38, [0xb0] ;  /* 0x0000b000ff267984 */ /* 0x000e240000000a00 */
[----:B0-----:R-:W-:Y:S02]  /*4590*/  FADD.FTZ R38, R46, R38 ;  /* 0x000000262e267221 */ /* 0x001fe40000010000 */
[----:B------:R-:W-:Y:S02]  /*45a0*/  FADD.FTZ R39, R47, R39 ;  /* 0x000000272f277221 */ /* 0x000fe40000010000 */
.L_x_1499:
[----:B------:R-:W-:Y:S05]  /*45b0*/  BSYNC B0 ;  /* 0x0000000000007941 */ /* 0x000fea0003800000 */
.L_x_1498:
[----:B------:R-:W-:Y:S06]  /*45c0*/  BAR.SYNC.DEFER_BLOCKING 0x0 ;  /* 0x0000000000007b1d */ /* 0x000fec0000010000 */
[----:B------:R-:W-:Y:S01]  /*45d0*/  BSSY B0, `(.L_x_1500) ;  /* 0x000009d000007945 */ /* 0x000fe20003800000 */
[----:B------:R-:W-:Y:S05]  /*45e0*/  @P3 BRA `(.L_x_1501) ;  /* 0x000009b000003947 */ /* 0x000fea0003800000 */
[----:B-1----:R-:W0:Y:S02]  /*45f0*/  LDS.128 R44, [R3+0x210] ;  /* 0x00021000032c7984 */ /* 0x002e240000000c00 */
[----:B0-----:R-:W-:-:S02]  /*4600*/  FADD.FTZ R44, R40, R44 ;  /* 0x0000002c282c7221 */ /* 0x001fc40000010000 */
[----:B------:R-:W-:Y:S02]  /*4610*/  FADD.FTZ R45, R41, R45 ;  /* 0x0000002d292d7221 */ /* 0x000fe40000010000 */
[----:B------:R-:W-:Y:S02]  /*4620*/  FADD.FTZ R46, R42, R46 ;  /* 0x0000002e2a2e7221 */ /* 0x000fe40000010000 */
[----:B------:R-:W-:Y:S02]  /*4630*/  FADD.FTZ R47, R43, R47 ;  /* 0x0000002f2b2f7221 */ /* 0x000fe40000010000 */
[----:B------:R-:W0:Y:S02]  /*4640*/  LDS.128 R40, [R3+0x350] ;  /* 0x0003500003287984 */ /* 0x000e240000000c00 */
[----:B0-----:R-:W-:Y:S02]  /*4650*/  FADD.FTZ R44, R44, R40 ;  /* 0x000000282c2c7221 */ /* 0x001fe40000010000 */
[----:B------:R-:W-:-:S02]  /*4660*/  FADD.FTZ R45, R45, R41 ;  /* 0x000000292d2d7221 */ /* 0x000fc40000010000 */
[----:B------:R-:W-:Y:S02]  /*4670*/  FADD.FTZ R46, R46, R42 ;  /* 0x0000002a2e2e7221 */ /* 0x000fe40000010000 */
[----:B------:R-:W-:Y:S02]  /*4680*/  FADD.FTZ R47, R47, R43 ;  /* 0x0000002b2f2f7221 */ /* 0x000fe40000010000 */
[----:B------:R-:W0:Y:S02]  /*4690*/  LDS.128 R40, [R3+0x490] ;  /* 0x0004900003287984 */ /* 0x000e240000000c00 */
[----:B0-----:R-:W-:Y:S02]  /*46a0*/  FADD.FTZ R44, R44, R40 ;  /* 0x000000282c2c7221 */ /* 0x001fe40000010000 */
[----:B------:R-:W-:Y:S02]  /*46b0*/  FADD.FTZ R45, R45, R41 ;  /* 0x000000292d2d7221 */ /* 0x000fe40000010000 */
[----:B------:R-:W-:-:S02]  /*46c0*/  FADD.FTZ R46, R46, R42 ;  /* 0x0000002a2e2e7221 */ /* 0x000fc40000010000 */
[----:B------:R-:W-:Y:S02]  /*46d0*/  FADD.FTZ R47, R47, R43 ;  /* 0x0000002b2f2f7221 */ /* 0x000fe40000010000 */
[----:B------:R-:W0:Y:S02]  /*46e0*/  LDS.128 R40, [R3+0x5d0] ;  /* 0x0005d00003287984 */ /* 0x000e240000000c00 */
[----:B0-----:R-:W-:Y:S02]  /*46f0*/  FADD.FTZ R44, R44, R40 ;  /* 0x000000282c2c7221 */ /* 0x001fe40000010000 */
[----:B------:R-:W-:Y:S02]  /*4700*/  FADD.FTZ R45, R45, R41 ;  /* 0x000000292d2d7221 */ /* 0x000fe40000010000 */
[----:B------:R-:W-:Y:S02]  /*4710*/  FADD.FTZ R46, R46, R42 ;  /* 0x0000002a2e2e7221 */ /* 0x000fe40000010000 */
[----:B------:R-:W-:-:S02]  /*4720*/  FADD.FTZ R47, R47, R43 ;  /* 0x0000002b2f2f7221 */ /* 0x000fc40000010000 */
[----:B------:R-:W0:Y:S02]  /*4730*/  LDS.128 R40, [R3+0x710] ;  /* 0x0007100003287984 */ /* 0x000e240000000c00 */
[----:B0-----:R-:W-:Y:S02]  /*4740*/  FADD.FTZ R44, R44, R40 ;  /* 0x000000282c2c7221 */ /* 0x001fe40000010000 */
[----:B------:R-:W-:Y:S02]  /*4750*/  FADD.FTZ R45, R45, R41 ;  /* 0x000000292d2d7221 */ /* 0x000fe40000010000 */
[----:B------:R-:W-:Y:S02]  /*4760*/  FADD.FTZ R46, R46, R42 ;  /* 0x0000002a2e2e7221 */ /* 0x000fe40000010000 */
[----:B------:R-:W-:Y:S02]  /*4770*/  FADD.FTZ R47, R47, R43 ;  /* 0x0000002b2f2f7221 */ /* 0x000fe40000010000 */
[----:B------:R-:W0:Y:S02]  /*4780*/  LDS.128 R40, [R3+0x850] ;  /* 0x0008500003287984 */ /* 0x000e240000000c00 */
        /* <DEDUP_REMOVED lines=129> */
.L_x_1501:
[----:B------:R-:W-:Y:S05]  /*4fa0*/  BSYNC B0 ;  /* 0x0000000000007941 */ /* 0x000fea0003800000 */
.L_x_1500:
[----:B------:R-:W-:Y:S01]  /*4fb0*/  BSSY B0, `(.L_x_1502) ;  /* 0x0000014000007945 */ /* 0x000fe20003800000 */
[----:B------:R-:W-:Y:S05]  /*4fc0*/  @P3 BRA `(.L_x_1503) ;  /* 0x0000012000003947 */ /* 0x000fea0003800000 */
[----:B------:R-:W-:Y:S02]  /*4fd0*/  MOV R44, UR15 ;  /* 0x0000000f002c7c02 */ /* 0x000fe40008000f00 */
[----:B-1----:R-:W-:Y:S02]  /*4fe0*/  MOV R45, UR23 ;  /* 0x00000017002d7c02 */ /* 0x002fe40008000f00 */
[----:B------:R-:W-:Y:S01]  /*4ff0*/  MOV R46, UR10 ;  /* 0x0000000a002e7c02 */ /* 0x000fe20008000f00 */
[----:B------:R-:W-:-:S04]  /*5000*/  IMAD R44, R44, 0x14, R0 ;  /* 0x000000142c2c7824 */ /* 0x000fc800078e0200 */
[----:B------:R-:W-:-:S05]  /*5010*/  IMAD.WIDE R44, R44, R45, c[0x0][0x1b8] ;  /* 0x00006e002c2c7625 */ /* 0x000fca00078e022d */
[----:B------:R-:W-:Y:S01]  /*5020*/  LEA R46, P0, R46, R44, 0x2 ;  /* 0x0000002c2e2e7211 */ /* 0x000fe200078010ff */
[----:B------:R-:W-:Y:S03]  /*5030*/  RED.E.ADD.F32.FTZ.RN.STRONG.GPU [R44.64], R40 ;  /* 0x000000282c00798e */ /* 0x000fe6000c10e792 */
[----:B------:R-:W-:Y:S02]  /*5040*/  IADD3.X R47, R45, UR11, RZ, P0, !PT ;  /* 0x0000000b2d2f7c10 */ /* 0x000fe400087fe4ff */
[----:B------:R-:W-:-:S03]  /*5050*/  MOV R3, UR12 ;  /* 0x0000000c00037c02 */ /* 0x000fc60008000f00 */
[----:B------:R0:W-:Y:S02]  /*5060*/  RED.E.ADD.F32.FTZ.RN.STRONG.GPU [R46.64], R41 ;  /* 0x000000292e00798e */ /* 0x0001e4000c10e792 */
[----:B0-----:R-:W-:Y:S02]  /*5070*/  MOV R41, c[0x0][0x1d8] ;  /* 0x0000760000297a02 */ /* 0x001fe40000000f00 */
[----:B------:R-:W-:Y:S02]  /*5080*/  MOV R46, c[0x0][0x1dc] ;  /* 0x00007700002e7a02 */ /* 0x000fe40000000f00 */
[-C--:B------:R-:W-:Y:S02]  /*5090*/  LEA R40, P0, R41, R44.reuse, 0x2 ;  /* 0x0000002c29287211 */ /* 0x080fe400078010ff */
[----:B------:R-:W-:Y:S02]  /*50a0*/  LEA R44, P3, R3, R44, 0x2 ;  /* 0x0000002c032c7211 */ /* 0x000fe400078610ff */
[----:B------:R-:W-:-:S02]  /*50b0*/  LEA.HI.X R41, R41, R45, R46, 0x2, P0 ;  /* 0x0000002d29297211 */ /* 0x000fc400000f142e */
[----:B------:R-:W-:-:S03]  /*50c0*/  IADD3.X R45, R45, UR13, RZ, P3, !PT ;  /* 0x0000000d2d2d7c10 */ /* 0x000fc60009ffe4ff */
[----:B------:R0:W-:Y:S04]  /*50d0*/  RED.E.ADD.F32.FTZ.RN.STRONG.GPU [R40.64], R42 ;  /* 0x0000002a2800798e */ /* 0x0001e8000c10e792 */
[----:B------:R0:W-:Y:S02]  /*50e0*/  RED.E.ADD.F32.FTZ.RN.STRONG.GPU [R44.64], R43 ;  /* 0x0000002b2c00798e */ /* 0x0001e4000c10e792 */
.L_x_1503:
[----:B------:R-:W-:Y:S05]  /*50f0*/  BSYNC B0 ;  /* 0x0000000000007941 */ /* 0x000fea0003800000 */
.L_x_1502:
[----:B------:R-:W-:-:S06]  /*5100*/  UISETP.GE.U32.AND UP0, UPT, UR22, 0x2, UPT ;  /* 0x000000021600788c */ /* 0x000fcc000bf06070 */
[----:B------:R-:W-:-:S13]  /*5110*/  PLOP3.LUT P0, PT, PT, PT, UP0, 0x80, 0x0 ;  /* 0x000000000000781c */ /* 0x000fda0003f0f008 */
[----:B------:R-:W-:Y:S05]  /*5120*/  @!P0 BRA `(.L_x_1504) ;  /* 0x000018a000008947 */ /* 0x000fea0003800000 */
[----:B------:R-:W2:Y:S01]  /*5130*/  S2UR UR24, SR_CTAID.Y ;  /* 0x00000000001879c3 */ /* 0x000ea20000002600 */
[----:B------:R-:W-:Y:S02]  /*5140*/  ULOP3.LUT UR5, UR4, 0x1, URZ, 0xc0, !UPT ;  /* 0x0000000104057892 */ /* 0x000fe4000f8ec03f */
[----:B------:R-:W-:Y:S02]  /*5150*/  ULDC UR6, c[0x0][0x10] ;  /* 0x0000040000067ab9 */ /* 0x000fe40000000800 */
[----:B------:R-:W-:Y:S02]  /*5160*/  UIMAD UR5, UR5, UR6, URZ ;  /* 0x00000006050572a4 */ /* 0x000fe4000f8e023f */
[----:B------:R-:W-:Y:S02]  /*5170*/  ULDC.64 UR16, c[0x0][0x1a8] ;  /* 0x00006a0000107ab9 */ /* 0x000fe40000000a00 */
[----:B------:R-:W-:Y:S02]  /*5180*/  ULDC UR6, c[0x0][0xc] ;  /* 0x0000030000067ab9 */ /* 0x000fe40000000800 */
[----:B------:R-:W-:-:S04]  /*5190*/  UIMAD UR6, UR5, UR6, URZ ;  /* 0x00000006050672a4 */ /* 0x000fc8000f8e023f */
[----:B------:R-:W-:-:S03]  /*51a0*/  USHF.L.U32 UR14, UR6, 0x1, URZ ;  /* 0x00000001060e7899 */ /* 0x000fc6000800063f */
[----:B------:R-:W-:Y:S02]  /*51b0*/  ULDC.64 UR6, c[0x0][0x1b0] ;  /* 0x00006c0000067ab9 */ /* 0x000fe40000000a00 */
[----:B------:R-:W-:Y:S02]  /*51c0*/  UIMAD.WIDE UR6, UR14, UR23, UR6 ;  /* 0x000000170e0672a5 */ /* 0x000fe4000f8e0206 */
[----:B--2---:R-:W-:-:S04]  /*51d0*/  UIADD3 UR5, UR5, UR24, URZ ;  /* 0x0000001805057290 */ /* 0x004fc8000fffe03f */
[----:B------:R-:W-:Y:S01]  /*51e0*/  UIMAD.WIDE.U32 UR16, UR5, UR23, UR16 ;  /* 0x00000017051072a5 */ /* 0x000fe2000f8e0010 */
[----:B------:R-:W-:Y:S05]  /*51f0*/  @P2 BRA `(.L_x_1505) ;  /* 0x0000020000002947 */ /* 0x000fea0003800000 */
[----:B------:R-:W-:Y:S01]  /*5200*/  ULDC UR14, c[0x0][0x10] ;  /* 0x00000400000e7ab9 */ /* 0x000fe20000000800 */
[----:B------:R-:W2:Y:S01]  /*5210*/  S2R R3, SR_LANEID ;  /* 0x0000000000037919 */ /* 0x000ea20000000000 */
[----:B------:R-:W-:-:S04]  /*5220*/  UIMAD UR14, UR20, UR14, UR24 ;  /* 0x0000000e140e72a4 */ /* 0x000fc8000f8e0218 */
[----:B------:R-:W-:-:S06]  /*5230*/  UIMAD.WIDE.U32 UR14, UR14, 0x8, UR6 ;  /* 0x000000080e0e78a5 */ /* 0x000fcc000f8e0006 */
[----:B01----:R-:W-:Y:S02]  /*5240*/  MOV R40, UR14 ;  /* 0x0000000e00287c02 */ /* 0x003fe40008000f00 */
[----:B------:R-:W-:-:S05]  /*5250*/  MOV R41, UR15 ;  /* 0x0000000f00297c02 */ /* 0x000fca0008000f00 */
[----:B------:R0:W-:Y:S01]  /*5260*/  STG.E.64 [R40.64], R38 ;  /* 0x0000002628007986 */ /* 0x0001e2000c101b12 */
[----:B------:R-:W-:Y:S06]  /*5270*/  MEMBAR.ALL.GPU ;  /* 0x0000000000007992 */ /* 0x000fec000000a000 */
[----:B------:R-:W-:Y:S01]  /*5280*/  VOTEU.ANY UR5, UPT, PT ;  /* 0x0000000000057886 */ /* 0x000fe200038e0100 */
[----:B0-----:R-:W-:Y:S01]  /*5290*/  MOV R40, UR16 ;  /* 0x0000001000287c02 */ /* 0x001fe20008000f00 */
[----:B------:R-:W-:Y:S01]  /*52a0*/  UFLO.U32 UR15, UR5 ;  /* 0x00000005000f72bd */ /* 0x000fe200080e0000 */
[----:B------:R-:W-:Y:S01]  /*52b0*/  MOV R41, UR17 ;  /* 0x0000001100297c02 */ /* 0x000fe20008000f00 */
[----:B------:R-:W-:Y:S01]  /*52c0*/  UPOPC UR5, UR5 ;  /* 0x00000005000572bf */ /* 0x000fe20008000000 */
[----:B------:R-:W-:-:S00]  /*52d0*/  ERRBAR ;  /* 0x00000000000079ab */ /* 0x000fc00000000000 */
[----:B------:R-:W-:Y:S02]  /*52e0*/  ULOP3.LUT UP0, URZ, UR4, 0x2, URZ, 0xc0, !UPT ;  /* 0x00000002043f7892 */ /* 0x000fe4000f80c03f */
[----:B------:R-:W-:Y:S01]  /*52f0*/  UMOV UR14, 0x1 ;  /* 0x00000001000e7882 */ /* 0x000fe20000000000 */
[----:B--2---:R-:W-:Y:S01]  /*5300*/  ISETP.EQ.U32.AND P0, PT, R3, UR15, PT ;  /* 0x0000000f03007c0c */ /* 0x004fe2000bf02070 */
[----:B------:R-:W-:Y:S01]  /*5310*/  USEL UR14, UR14, 0xffffffff, !UP0 ;  /* 0xffffffff0e0e7887 */ /* 0x000fe2000c000000 */
[----:B------:R-:W-:-:S05]  /*5320*/  MOV R3, UR5 ;  /* 0x0000000500037c02 */ /* 0x000fca0008000f00 */
[----:B------:R-:W-:-:S06]  /*5330*/  IMAD R3, R3, UR14, RZ ;  /* 0x0000000e03037c24 */ /* 0x000fcc000f8e02ff */
[----:B------:R0:W-:Y:S01]  /*5340*/  @P0 RED.E.ADD.S32.STRONG.GPU [R40.64], R3 ;  /* 0x000000032800098e */ /* 0x0001e2000c10e392 */
[----:B------:R-:W-:-:S04]  /*5350*/  PLOP3.LUT P0, PT, PT, PT, UP0, 0x80, 0x0 ;  /* 0x000000000000781c */ /* 0x000fc80003f0f008 */
[----:B0-----:R-:W-:-:S04]  /*5360*/  SEL R3, RZ, c[0x0][0xc], P0 ;  /* 0x00000300ff037a07 */ /* 0x001fc80000000000 */
[----:B------:R-:W-:-:S13]  /*5370*/  ISETP.NE.AND P0, PT, R3, -0x1, PT ;  /* 0xffffffff0300780c */ /* 0x000fda0003f05270 */
[----:B------:R-:W-:Y:S05]  /*5380*/  @!P0 BRA `(.L_x_1505) ;  /* 0x0000007000008947 */ /* 0x000fea0003800000 */
.L_x_1506:
[----:B------:R-:W-:Y:S02]  /*5390*/  MOV R40, UR16 ;  /* 0x0000001000287c02 */ /* 0x000fe40008000f00 */
[----:B------:R-:W-:-:S05]  /*53a0*/  MOV R41, UR17 ;  /* 0x0000001100297c02 */ /* 0x000fca0008000f00 */
[----:B------:R-:W2:Y:S01]  /*53b0*/  LDG.E.STRONG.GPU R40, [R40.64] ;  /* 0x0000001228287981 */ /* 0x000ea2000c1ef900 */
[----:B------:R-:W-:Y:S01]  /*53c0*/  YIELD ;  /* 0x0000000000007946 */ /* 0x000fe20003800000 */
[----:B--2---:R-:W-:Y:S01]  /*53d0*/  ISETP.NE.AND P0, PT, R40, R3, PT ;  /* 0x000000032800720c */ /* 0x004fe20003f05270 */
[----:B------:R-:W-:-:S12]  /*53e0*/  CCTL.IVALL ;  /* 0x00000000ff00798f */ /* 0x000fd80002000000 */
[----:B------:R-:W-:Y:S05]  /*53f0*/  @P0 BRA `(.L_x_1506) ;  /* 0xffffff9000000947 */ /* 0x000fea000383ffff */
.L_x_1505:
[----:B------:R-:W-:Y:S01]  /*5400*/  ISETP.NE.AND P0, PT, RZ, c[0x0][0xc], PT ;  /* 0x00000300ff007a0c */ /* 0x000fe20003f05270 */
[----:B------:R-:W-:Y:S01]  /*5410*/  WARPSYNC 0xffffffff ;  /* 0xffffffff00007948 */ /* 0x000fe20003800000 */
[----:B------:R-:W-:Y:S11]  /*5420*/  BAR.SYNC.DEFER_BLOCKING 0x0 ;  /* 0x0000000000007b1d */ /* 0x000ff60000010000 */
[----:B------:R-:W-:Y:S05]  /*5430*/  @!P0 BRA `(.L_x_1504) ;  /* 0x0000159000008947 */ /* 0x000fea0003800000 */
[----:B------:R-:W-:-:S04]  /*5440*/  UIADD3 UR5, UR22, -0x1, URZ ;  /* 0xffffffff16057890 */ /* 0x000fc8000fffe03f */
[----:B------:R-:W-:-:S03]  /*5450*/  UISETP.GE.U32.AND UP0, UPT, UR5, 0x3, UPT ;  /* 0x000000030500788c */ /* 0x000fc6000bf06070 */
[----:B------:R-:W-:-:S03]  /*5460*/  UMOV UR5, URZ ;  /* 0x0000003f00057c82 */ /* 0x000fc60008000000 */
[----:B------:R-:W-:-:S13]  /*5470*/  PLOP3.LUT P0, PT, PT, PT, UP0, 0x80, 0x0 ;  /* 0x000000000000781c */ /* 0x000fda0003f0f008 */
[----:B------:R-:W-:Y:S05]  /*5480*/  @!P0 BRA `(.L_x_1507) ;  /* 0x000012b000008947 */ /* 0x000fea0003800000 */
[----:B------:R-:W-:Y:S02]  /*5490*/  ULOP3.LUT UR5, UR22, 0x3, URZ, 0xc0, !UPT ;  /* 0x0000000316057892 */ /* 0x000fe4000f8ec03f */
[----:B------:R-:W-:Y:S02]  /*54a0*/  ULDC UR14, c[0x0][0xc] ;  /* 0x00000300000e7ab9 */ /* 0x000fe40000000800 */
[----:B------:R-:W-:-:S03]  /*54b0*/  UIADD3 UR14, -UR5, UR14, URZ ;  /* 0x0000000e050e7290 */ /* 0x000fc6000fffe13f */
[----:B------:R-:W-:-:S03]  /*54c0*/  UMOV UR5, URZ ;  /* 0x0000003f00057c82 */ /* 0x000fc60008000000 */
[----:B------:R-:W-:-:S13]  /*54d0*/  ISETP.LT.AND P0, PT, RZ, UR14, PT ;  /* 0x0000000eff007c0c */ /* 0x000fda000bf01270 */
[----:B------:R-:W-:Y:S05]  /*54e0*/  @!P0 BRA `(.L_x_1508) ;  /* 0x00000fb000008947 */ /* 0x000fea0003800000 */
[----:B------:R-:W-:Y:S01]  /*54f0*/  UISETP.GT.AND UP0, UPT, UR14, 0xc, UPT ;  /* 0x0000000c0e00788c */ /* 0x000fe2000bf04270 */
[----:B------:R-:W-:-:S05]  /*5500*/  PLOP3.LUT P0, PT, PT, PT, PT, 0x80, 0x0 ;  /* 0x000000000000781c */ /* 0x000fca0003f0f070 */
[----:B------:R-:W-:-:S13]  /*5510*/  PLOP3.LUT P3, PT, PT, PT, UP0, 0x80, 0x0 ;  /* 0x000000000000781c */ /* 0x000fda0003f6f008 */
[----:B------:R-:W-:Y:S05]  /*5520*/  @!P3 BRA `(.L_x_1509) ;  /* 0x00000a000000b947 */ /* 0x000fea0003800000 */
[----:B------:R-:W-:Y:S02]  /*5530*/  PLOP3.LUT P0, PT, PT, PT, PT, 0x8, 0x0 ;  /* 0x000000000000781c */ /* 0x000fe40003f0e170 */
.L_x_1510:
[----:B------:R-:W-:Y:S01]  /*5540*/  MOV R3, UR5 ;  /* 0x0000000500037c02 */ /* 0x000fe20008000f00 */
[----:B01----:R-:W-:Y:S01]  /*5550*/  HFMA2.MMA R41, -RZ, RZ, 0, 4.76837158203125e-07 ;  /* 0x00000008ff297435 */ /* 0x003fe200000001ff */
[----:B------:R-:W-:Y:S02]  /*5560*/  MOV R40, c[0x0][0x10] ;  /* 0x0000040000287a02 */ /* 0x000fe40000000f00 */
[----:B------:R-:W-:-:S13]  /*5570*/  ISETP.EQ.OR P6, PT, R3, UR20, P2 ;  /* 0x0000001403007c0c */ /* 0x000fda00097c2670 */
[----:B------:R-:W-:-:S04]  /*5580*/  @!P6 IMAD R40, R3, R40, UR24 ;  /* 0x000000180328ee24 */ /* 0x000fc8000f8e0228 */
[----:B------:R-:W-:-:S06]  /*5590*/  @!P6 IMAD.WIDE.U32 R40, R40, R41, UR6 ;  /* 0x000000062828ee25 */ /* 0x000fcc000f8e0029 */
[----:B------:R-:W2:Y:S01]  /*55a0*/  @!P6 LDG.E.64 R40, [R40.64] ;  /* 0x000000122828e981 */ /* 0x000ea2000c1e1b00 */
[----:B------:R-:W-:Y:S02]  /*55b0*/  MOV R42, UR5 ;  /* 0x00000005002a7c02 */ /* 0x000fe40008000f00 */
[----:B------:R-:W-:Y:S02]  /*55c0*/  IADD3 R3, R3, 0x2, RZ ;  /* 0x0000000203037810 */ /* 0x000fe40007ffe0ff */
[----:B------:R-:W-:Y:S02]  /*55d0*/  IADD3 R42, R42, 0x1, RZ ;  /* 0x000000012a2a7810 */ /* 0x000fe40007ffe0ff */
[----:B------:R-:W-:Y:S02]  /*55e0*/  ISETP.EQ.OR P4, PT, R3, UR20, P2 ;  /* 0x0000001403007c0c */ /* 0x000fe40009782670 */
[----:B------:R-:W-:Y:S02]  /*55f0*/  ISETP.EQ.OR P3, PT, R42, UR20, P2 ;  /* 0x000000142a007c0c */ /* 0x000fe40009762670 */
[----:B------:R-:W-:-:S11]  /*5600*/  MOV R43, c[0x0][0x10] ;  /* 0x00000400002b7a02 */ /* 0x000fd60000000f00 */
[----:B------:R-:W-:Y:S01]  /*5610*/  @!P3 IMAD R42, R42, R43, UR24 ;  /* 0x000000182a2abe24 */ /* 0x000fe2000f8e022b */
[----:B------:R-:W-:-:S10]  /*5620*/  HFMA2.MMA R43, -RZ, RZ, 0, 4.76837158203125e-07 ;  /* 0x00000008ff2b7435 */ /* 0x000fd400000001ff */
[----:B------:R-:W-:-:S06]  /*5630*/  @!P3 IMAD.WIDE.U32 R42, R42, R43, UR6 ;  /* 0x000000062a2abe25 */ /* 0x000fcc000f8e002b */
[----:B------:R-:W3:Y:S01]  /*5640*/  @!P3 LDG.E.64 R42, [R42.64] ;  /* 0x000000122a2ab981 */ /* 0x000ee2000c1e1b00 */
[----:B------:R-:W-:Y:S01]  /*5650*/  HFMA2.MMA R45, -RZ, RZ, 0, 4.76837158203125e-07 ;  /* 0x00000008ff2d7435 */ /* 0x000fe200000001ff */
[----:B------:R-:W-:Y:S01]  /*5660*/  MOV R44, c[0x0][0x10] ;  /* 0x00000400002c7a02 */ /* 0x000fe20000000f00 */
[----:B--2---:R-:W-:Y:S01]  /*5670*/  @!P6 FADD.FTZ R38, R38, R40 ;  /* 0x000000282626e221 */ /* 0x004fe20000010000 */
[----:B------:R-:W-:Y:S01]  /*5680*/  MOV R40, c[0x0][0x10] ;  /* 0x0000040000287a02 */ /* 0x000fe20000000f00 */
[----:B------:R-:W-:Y:S01]  /*5690*/  @!P6 FADD.FTZ R39, R39, R41 ;  /* 0x000000292727e221 */ /* 0x000fe20000010000 */
[----:B------:R-:W-:-:S03]  /*56a0*/  MOV R41, UR5 ;  /* 0x0000000500297c02 */ /* 0x000fc60008000f00 */
[----:B------:R-:W-:Y:S01]  /*56b0*/  @!P4 IMAD R40, R3, R40, UR24 ;  /* 0x000000180328ce24 */ /* 0x000fe2000f8e0228 */
[----:B------:R-:W-:Y:S02]  /*56c0*/  IADD3 R3, R41, 0x3, RZ ;  /* 0x0000000329037810 */ /* 0x000fe40007ffe0ff */
[----:B------:R-:W-:Y:S02]  /*56d0*/  MOV R41, 0x8 ;  /* 0x0000000800297802 */ /* 0x000fe40000000f00 */
[----:B------:R-:W-:-:S03]  /*56e0*/  ISETP.EQ.OR P6, PT, R3, UR20, P2 ;  /* 0x0000001403007c0c */ /* 0x000fc600097c2670 */
[----:B------:R-:W-:-:S06]  /*56f0*/  @!P4 IMAD.WIDE.U32 R40, R40, R41, UR6 ;  /* 0x000000062828ce25 */ /* 0x000fcc000f8e0029 */
[----:B------:R-:W2:Y:S04]  /*5700*/  @!P4 LDG.E.64 R40, [R40.64] ;  /* 0x000000122828c981 */ /* 0x000ea8000c1e1b00 */
[----:B------:R-:W-:-:S04]  /*5710*/  @!P6 IMAD R44, R3, R44, UR24 ;  /* 0x00000018032cee24 */ /* 0x000fc8000f8e022c */
[----:B------:R-:W-:-:S06]  /*5720*/  @!P6 IMAD.WIDE.U32 R44, R44, R45, UR6 ;  /* 0x000000062c2cee25 */ /* 0x000fcc000f8e002d */
[----:B------:R-:W4:Y:S01]  /*5730*/  @!P6 LDG.E.64 R44, [R44.64] ;  /* 0x000000122c2ce981 */ /* 0x000f22000c1e1b00 */
[----:B---3--:R-:W-:Y:S02]  /*5740*/  @!P3 FADD.FTZ R38, R38, R42 ;  /* 0x0000002a2626b221 */ /* 0x008fe40000010000 */
[----:B------:R-:W-:Y:S01]  /*5750*/  @!P3 FADD.FTZ R39, R39, R43 ;  /* 0x0000002b2727b221 */ /* 0x000fe20000010000 */
[----:B------:R-:W-:Y:S02]  /*5760*/  MOV R3, UR5 ;  /* 0x0000000500037c02 */ /* 0x000fe40008000f00 */
[----:B------:R-:W-:Y:S02]  /*5770*/  MOV R43, c[0x0][0x10] ;  /* 0x00000400002b7a02 */ /* 0x000fe40000000f00 */
[----:B------:R-:W-:Y:S02]  /*5780*/  IADD3 R3, R3, 0x6, RZ ;  /* 0x0000000603037810 */ /* 0x000fe40007ffe0ff */
[----:B------:R-:W-:Y:S01]  /*5790*/  MOV R42, c[0x0][0x10] ;  /* 0x00000400002a7a02 */ /* 0x000fe20000000f00 */
[----:B--2---:R-:W-:Y:S01]  /*57a0*/  @!P4 FADD.FTZ R38, R38, R40 ;  /* 0x000000282626c221 */ /* 0x004fe20000010000 */
[----:B------:R-:W-:Y:S01]  /*57b0*/  MOV R40, UR5 ;  /* 0x0000000500287c02 */ /* 0x000fe20008000f00 */
[----:B------:R-:W-:-:S03]  /*57c0*/  @!P4 FADD.FTZ R39, R39, R41 ;  /* 0x000000292727c221 */ /* 0x000fc60000010000 */
[----:B------:R-:W-:Y:S02]  /*57d0*/  IADD3 R40, R40, 0x5, RZ ;  /* 0x0000000528287810 */ /* 0x000fe40007ffe0ff */
[----:B------:R-:W-:Y:S02]  /*57e0*/  MOV R41, UR5 ;  /* 0x0000000500297c02 */ /* 0x000fe40008000f00 */
[----:B------:R-:W-:Y:S02]  /*57f0*/  ISETP.EQ.OR P3, PT, R40, UR20, P2 ;  /* 0x0000001428007c0c */ /* 0x000fe40009762670 */
[----:B------:R-:W-:-:S04]  /*5800*/  IADD3 R41, R41, 0x4, RZ ;  /* 0x0000000429297810 */ /* 0x000fc80007ffe0ff */
[----:B------:R-:W-:Y:S01]  /*5810*/  ISETP.EQ.OR P4, PT, R41, UR20, P2 ;  /* 0x0000001429007c0c */ /* 0x000fe20009782670 */
[----:B----4-:R-:W-:Y:S02]  /*5820*/  @!P6 FADD.FTZ R38, R38, R44 ;  /* 0x0000002c2626e221 */ /* 0x010fe40000010000 */
[----:B------:R-:W-:Y:S01]  /*5830*/  @!P6 FADD.FTZ R39, R39, R45 ;  /* 0x0000002d2727e221 */ /* 0x000fe20000010000 */
[----:B------:R-:W-:-:S03]  /*5840*/  ISETP.EQ.OR P6, PT, R3, UR20, P2 ;  /* 0x0000001403007c0c */ /* 0x000fc600097c2670 */
[----:B------:R-:W-:Y:S01]  /*5850*/  @!P3 IMAD R40, R40, R43, UR24 ;  /* 0x000000182828be24 */ /* 0x000fe2000f8e022b */
[----:B------:R-:W-:Y:S01]  /*5860*/  HFMA2.MMA R43, -RZ, RZ, 0, 4.76837158203125e-07 ;  /* 0x00000008ff2b7435 */ /* 0x000fe200000001ff */
[----:B------:R-:W-:Y:S01]  /*5870*/  MOV R44, c[0x0][0x10] ;  /* 0x00000400002c7a02 */ /* 0x000fe20000000f00 */
[----:B------:R-:W-:-:S03]  /*5880*/  HFMA2.MMA R45, -RZ, RZ, 0, 4.76837158203125e-07 ;  /* 0x00000008ff2d7435 */ /* 0x000fc600000001ff */
[----:B------:R-:W-:Y:S01]  /*5890*/  @!P4 IMAD R42, R41, R42, UR24 ;  /* 0x00000018292ace24 */ /* 0x000fe2000f8e022a */
[----:B------:R-:W-:-:S04]  /*58a0*/  MOV R41, 0x8 ;  /* 0x0000000800297802 */ /* 0x000fc80000000f00 */
[----:B------:R-:W-:-:S04]  /*58b0*/  @!P4 IMAD.WIDE.U32 R42, R42, R43, UR6 ;  /* 0x000000062a2ace25 */ /* 0x000fc8000f8e002b */
[----:B------:R-:W-:Y:S02]  /*58c0*/  @!P3 IMAD.WIDE.U32 R40, R40, R41, UR6 ;  /* 0x000000062828be25 */ /* 0x000fe4000f8e0029 */
[----:B------:R-:W2:Y:S02]  /*58d0*/  @!P4 LDG.E.64 R42, [R42.64] ;  /* 0x000000122a2ac981 */ /* 0x000ea4000c1e1b00 */
[----:B------:R-:W-:Y:S02]  /*58e0*/  @!P6 IMAD R44, R3, R44, UR24 ;  /* 0x00000018032cee24 */ /* 0x000fe4000f8e022c */
[----:B------:R-:W3:Y:S02]  /*58f0*/  @!P3 LDG.E.64 R40, [R40.64] ;  /* 0x000000122828b981 */ /* 0x000ee4000c1e1b00 */
[----:B------:R-:W-:-:S06]  /*5900*/  @!P6 IMAD.WIDE.U32 R44, R44, R45, UR6 ;  /* 0x000000062c2cee25 */ /* 0x000fcc000f8e002d */
[----:B------:R-:W4:Y:S01]  /*5910*/  @!P6 LDG.E.64 R44, [R44.64] ;  /* 0x000000122c2ce981 */ /* 0x000f22000c1e1b00 */
[----:B------:R-:W-:-:S04]  /*5920*/  MOV R3, UR5 ;  /* 0x0000000500037c02 */ /* 0x000fc80008000f00 */
[----:B------:R-:W-:Y:S01]  /*5930*/  IADD3 R3, R3, 0x7, RZ ;  /* 0x0000000703037810 */ /* 0x000fe20007ffe0ff */
[----:B--2---:R-:W-:Y:S02]  /*5940*/  @!P4 FADD.FTZ R38, R38, R42 ;  /* 0x0000002a2626c221 */ /* 0x004fe40000010000 */
[----:B------:R-:W-:Y:S02]  /*5950*/  @!P4 FADD.FTZ R39, R39, R43 ;  /* 0x0000002b2727c221 */ /* 0x000fe40000010000 */
[----:B---3--:R-:W-:Y:S01]  /*5960*/  @!P3 FADD.FTZ R38, R38, R40 ;  /* 0x000000282626b221 */ /* 0x008fe20000010000 */
[----:B------:R-:W-:Y:S01]  /*5970*/  MOV R40, UR5 ;  /* 0x0000000500287c02 */ /* 0x000fe20008000f00 */
[----:B------:R-:W-:Y:S01]  /*5980*/  @!P3 FADD.FTZ R39, R39, R41 ;  /* 0x000000292727b221 */ /* 0x000fe20000010000 */
[----:B------:R-:W-:Y:S02]  /*5990*/  ISETP.EQ.OR P3, PT, R3, UR20, P2 ;  /* 0x0000001403007c0c */ /* 0x000fe40009762670 */
[----:B------:R-:W-:Y:S01]  /*59a0*/  IADD3 R40, R40, 0x8, RZ ;  /* 0x0000000828287810 */ /* 0x000fe20007ffe0ff */
[----:B----4-:R-:W-:Y:S01]  /*59b0*/  @!P6 FADD.FTZ R38, R38, R44 ;  /* 0x0000002c2626e221 */ /* 0x010fe20000010000 */
[----:B------:R-:W-:Y:S01]  /*59c0*/  MOV R44, UR5 ;  /* 0x00000005002c7c02 */ /* 0x000fe20008000f00 */
[----:B------:R-:W-:Y:S01]  /*59d0*/  @!P6 FADD.FTZ R39, R39, R45 ;  /* 0x0000002d2727e221 */ /* 0x000fe20000010000 */
[----:B------:R-:W-:-:S02]  /*59e0*/  ISETP.EQ.OR P6, PT, R40, UR20, P2 ;  /* 0x0000001428007c0c */ /* 0x000fc400097c2670 */
[----:B------:R-:W-:Y:S01]  /*59f0*/  IADD3 R44, R44, 0x9, RZ ;  /* 0x000000092c2c7810 */ /* 0x000fe20007ffe0ff */
[----:B------:R-:W-:Y:S01]  /*5a00*/  HFMA2.MMA R43, -RZ, RZ, 0, 4.76837158203125e-07 ;  /* 0x00000008ff2b7435 */ /* 0x000fe200000001ff */
[----:B------:R-:W-:Y:S02]  /*5a10*/  MOV R42, c[0x0][0x10] ;  /* 0x00000400002a7a02 */ /* 0x000fe40000000f00 */
[----:B------:R-:W-:-:S03]  /*5a20*/  ISETP.EQ.OR P4, PT, R44, UR20, P2 ;  /* 0x000000142c007c0c */ /* 0x000fc60009782670 */
[----:B------:R-:W-:Y:S01]  /*5a30*/  @!P3 IMAD R42, R3, R42, UR24 ;  /* 0x00000018032abe24 */ /* 0x000fe2000f8e022a */
[----:B------:R-:W-:Y:S01]  /*5a40*/  MOV R3, c[0x0][0x10] ;  /* 0x0000040000037a02 */ /* 0x000fe20000000f00 */
[----:B------:R-:W-:Y:S01]  /*5a50*/  HFMA2.MMA R45, -RZ, RZ, 0, 4.76837158203125e-07 ;  /* 0x00000008ff2d7435 */ /* 0x000fe200000001ff */
[----:B------:R-:W-:Y:S01]  /*5a60*/  MOV R41, 0x8 ;  /* 0x0000000800297802 */ /* 0x000fe20000000f00 */
[----:B------:R-:W-:-:S04]  /*5a70*/  @!P3 IMAD.WIDE.U32 R42, R42, R43, UR6 ;  /* 0x000000062a2abe25 */ /* 0x000fc8000f8e002b */
[-C--:B------:R-:W-:Y:S02]  /*5a80*/  @!P6 IMAD R40, R40, R3.reuse, UR24 ;  /* 0x000000182828ee24 */ /* 0x080fe4000f8e0203 */
[----:B------:R-:W-:Y:S01]  /*5a90*/  @!P4 IMAD R44, R44, R3, UR24 ;  /* 0x000000182c2cce24 */ /* 0x000fe2000f8e0203 */
[----:B------:R-:W2:Y:S01]  /*5aa0*/  @!P3 LDG.E.64 R42, [R42.64] ;  /* 0x000000122a2ab981 */ /* 0x000ea2000c1e1b00 */
[----:B------:R-:W-:-:S04]  /*5ab0*/  @!P6 IMAD.WIDE.U32 R40, R40, R41, UR6 ;  /* 0x000000062828ee25 */ /* 0x000fc8000f8e0029 */
[----:B------:R-:W-:Y:S02]  /*5ac0*/  @!P4 IMAD.WIDE.U32 R44, R44, R45, UR6 ;  /* 0x000000062c2cce25 */ /* 0x000fe4000f8e002d */
[----:B------:R-:W3:Y:S04]  /*5ad0*/  @!P6 LDG.E.64 R40, [R40.64] ;  /* 0x000000122828e981 */ /* 0x000ee8000c1e1b00 */
[----:B------:R-:W4:Y:S01]  /*5ae0*/  @!P4 LDG.E.64 R44, [R44.64] ;  /* 0x000000122c2cc981 */ /* 0x000f22000c1e1b00 */
[----:B--2---:R-:W-:Y:S02]  /*5af0*/  @!P3 FADD.FTZ R38, R38, R42 ;  /* 0x0000002a2626b221 */ /* 0x004fe40000010000 */
[----:B------:R-:W-:Y:S02]  /*5b00*/  @!P3 FADD.FTZ R39, R39, R43 ;  /* 0x0000002b2727b221 */ /* 0x000fe40000010000 */
[----:B---3--:R-:W-:-:S04]  /*5b10*/  @!P6 FADD.FTZ R38, R38, R40 ;  /* 0x000000282626e221 */ /* 0x008fc80000010000 */
[----:B----4-:R-:W-:Y:S01]  /*5b20*/  @!P4 FADD.FTZ R38, R38, R44 ;  /* 0x0000002c2626c221 */ /* 0x010fe20000010000 */
[----:B------:R-:W-:Y:S01]  /*5b30*/  MOV R44, UR5 ;  /* 0x00000005002c7c02 */ /* 0x000fe20008000f00 */
[----:B------:R-:W-:-:S03]  /*5b40*/  @!P6 FADD.FTZ R39, R39, R41 ;  /* 0x000000292727e221 */ /* 0x000fc60000010000 */
[----:B------:R-:W-:Y:S01]  /*5b50*/  IADD3 R44, R44, 0xb, RZ ;  /* 0x0000000b2c2c7810 */ /* 0x000fe20007ffe0ff */
[----:B------:R-:W-:Y:S01]  /*5b60*/  @!P4 FADD.FTZ R39, R39, R45 ;  /* 0x0000002d2727c221 */ /* 0x000fe20000010000 */
[----:B------:R-:W-:Y:S02]  /*5b70*/  MOV R40, UR5 ;  /* 0x0000000500287c02 */ /* 0x000fe40008000f00 */
[----:B------:R-:W-:Y:S02]  /*5b80*/  ISETP.EQ.OR P4, PT, R44, UR20, P2 ;  /* 0x000000142c007c0c */ /* 0x000fe40009782670 */
[----:B------:R-:W-:Y:S02]  /*5b90*/  IADD3 R40, R40, 0xa, RZ ;  /* 0x0000000a28287810 */ /* 0x000fe40007ffe0ff */
[----:B------:R-:W-:Y:S02]  /*5ba0*/  MOV R42, UR5 ;  /* 0x00000005002a7c02 */ /* 0x000fe40008000f00 */
[----:B------:R-:W-:-:S02]  /*5bb0*/  ISETP.EQ.OR P6, PT, R40, UR20, P2 ;  /* 0x0000001428007c0c */ /* 0x000fc400097c2670 */
[----:B------:R-:W-:Y:S02]  /*5bc0*/  MOV R41, c[0x0][0x10] ;  /* 0x0000040000297a02 */ /* 0x000fe40000000f00 */
[----:B------:R-:W-:-:S03]  /*5bd0*/  IADD3 R42, R42, 0xc, RZ ;  /* 0x0000000c2a2a7810 */ /* 0x000fc60007ffe0ff */
[----:B------:R-:W-:Y:S01]  /*5be0*/  @!P4 IMAD R44, R44, R41, UR24 ;  /* 0x000000182c2cce24 */ /* 0x000fe2000f8e0229 */
[----:B------:R-:W-:Y:S01]  /*5bf0*/  HFMA2.MMA R41, -RZ, RZ, 0, 4.76837158203125e-07 ;  /* 0x00000008ff297435 */ /* 0x000fe200000001ff */
[----:B------:R-:W-:Y:S01]  /*5c00*/  ISETP.EQ.OR P3, PT, R42, UR20, P2 ;  /* 0x000000142a007c0c */ /* 0x000fe20009762670 */
[----:B------:R-:W-:-:S03]  /*5c10*/  HFMA2.MMA R43, -RZ, RZ, 0, 4.76837158203125e-07 ;  /* 0x00000008ff2b7435 */ /* 0x000fc600000001ff */
[----:B------:R-:W-:Y:S01]  /*5c20*/  @!P6 IMAD R40, R40, R3, UR24 ;  /* 0x000000182828ee24 */ /* 0x000fe2000f8e0203 */
[----:B------:R-:W-:-:S04]  /*5c30*/  MOV R45, 0x8 ;  /* 0x00000008002d7802 */ /* 0x000fc80000000f00 */
[----:B------:R-:W-:-:S04]  /*5c40*/  @!P6 IMAD.WIDE.U32 R40, R40, R41, UR6 ;  /* 0x000000062828ee25 */ /* 0x000fc8000f8e0029 */
[----:B------:R-:W-:Y:S02]  /*5c50*/  @!P3 IMAD R42, R42, R3, UR24 ;  /* 0x000000182a2abe24 */ /* 0x000fe4000f8e0203 */
[----:B------:R-:W-:Y:S01]  /*5c60*/  @!P4 IMAD.WIDE.U32 R44, R44, R45, UR6 ;  /* 0x000000062c2cce25 */ /* 0x000fe2000f8e002d */
[----:B------:R-:W2:Y:S03]  /*5c70*/  @!P6 LDG.E.64 R40, [R40.64] ;  /* 0x000000122828e981 */ /* 0x000ea6000c1e1b00 */
[----:B------:R-:W-:Y:S02]  /*5c80*/  @!P3 IMAD.WIDE.U32 R42, R42, R43, UR6 ;  /* 0x000000062a2abe25 */ /* 0x000fe4000f8e002b */
[----:B------:R-:W3:Y:S04]  /*5c90*/  @!P4 LDG.E.64 R44, [R44.64] ;  /* 0x000000122c2cc981 */ /* 0x000ee8000c1e1b00 */
[----:B------:R-:W4:Y:S01]  /*5ca0*/  @!P3 LDG.E.64 R42, [R42.64] ;  /* 0x000000122a2ab981 */ /* 0x000f22000c1e1b00 */
[----:B------:R-:W-:Y:S01]  /*5cb0*/  MOV R3, UR5 ;  /* 0x0000000500037c02 */ /* 0x000fe20008000f00 */
[----:B--2---:R-:W-:-:S04]  /*5cc0*/  @!P6 FADD.FTZ R38, R38, R40 ;  /* 0x000000282626e221 */ /* 0x004fc80000010000 */
[----:B---3--:R-:W-:-:S04]  /*5cd0*/  @!P4 FADD.FTZ R38, R38, R44 ;  /* 0x0000002c2626c221 */ /* 0x008fc80000010000 */
[----:B----4-:R-:W-:Y:S01]  /*5ce0*/  @!P3 FADD.FTZ R38, R38, R42 ;  /* 0x0000002a2626b221 */ /* 0x010fe20000010000 */
[----:B------:R-:W-:Y:S01]  /*5cf0*/  IADD3 R42, R3, 0xd, RZ ;  /* 0x0000000d032a7810 */ /* 0x000fe20007ffe0ff */
[----:B------:R-:W-:-:S03]  /*5d00*/  @!P6 FADD.FTZ R39, R39, R41 ;  /* 0x000000292727e221 */ /* 0x000fc60000010000 */
[----:B------:R-:W-:Y:S01]  /*5d10*/  ISETP.EQ.OR P6, PT, R42, UR20, P2 ;  /* 0x000000142a007c0c */ /* 0x000fe200097c2670 */
[----:B------:R-:W-:Y:S01]  /*5d20*/  @!P4 FADD.FTZ R39, R39, R45 ;  /* 0x0000002d2727c221 */ /* 0x000fe20000010000 */
[----:B------:R-:W-:-:S03]  /*5d30*/  MOV R40, UR5 ;  /* 0x0000000500287c02 */ /* 0x000fc60008000f00 */
[----:B------:R-:W-:Y:S01]  /*5d40*/  @!P3 FADD.FTZ R39, R39, R43 ;  /* 0x0000002b2727b221 */ /* 0x000fe20000010000 */
[----:B------:R-:W-:Y:S01]  /*5d50*/  HFMA2.MMA R43, -RZ, RZ, 0, 4.76837158203125e-07 ;  /* 0x00000008ff2b7435 */ /* 0x000fe200000001ff */
[----:B------:R-:W-:Y:S02]  /*5d60*/  IADD3 R40, R40, 0xe, RZ ;  /* 0x0000000e28287810 */ /* 0x000fe40007ffe0ff */
[----:B------:R-:W-:Y:S02]  /*5d70*/  MOV R44, UR5 ;  /* 0x00000005002c7c02 */ /* 0x000fe40008000f00 */
[----:B------:R-:W-:Y:S02]  /*5d80*/  MOV R41, c[0x0][0x10] ;  /* 0x0000040000297a02 */ /* 0x000fe40000000f00 */
[----:B------:R-:W-:Y:S02]  /*5d90*/  ISETP.EQ.OR P4, PT, R40, UR20, P2 ;  /* 0x0000001428007c0c */ /* 0x000fe40009782670 */
[----:B------:R-:W-:Y:S01]  /*5da0*/  IADD3 R44, R44, 0xf, RZ ;  /* 0x0000000f2c2c7810 */ /* 0x000fe20007ffe0ff */
[----:B------:R-:W-:-:S03]  /*5db0*/  @!P6 IMAD R42, R42, R41, UR24 ;  /* 0x000000182a2aee24 */ /* 0x000fc6000f8e0229 */
[----:B------:R-:W-:Y:S01]  /*5dc0*/  ISETP.EQ.OR P3, PT, R44, UR20, P2 ;  /* 0x000000142c007c0c */ /* 0x000fe20009762670 */
[----:B------:R-:W-:Y:S01]  /*5dd0*/  @!P6 IMAD.WIDE.U32 R42, R42, R43, UR6 ;  /* 0x000000062a2aee25 */ /* 0x000fe2000f8e002b */
[----:B------:R-:W-:Y:S01]  /*5de0*/  MOV R3, c[0x0][0x10] ;  /* 0x0000040000037a02 */ /* 0x000fe20000000f00 */
[----:B------:R-:W-:Y:S01]  /*5df0*/  HFMA2.MMA R45, -RZ, RZ, 0, 4.76837158203125e-07 ;  /* 0x00000008ff2d7435 */ /* 0x000fe200000001ff */
[----:B------:R-:W-:-:S03]  /*5e00*/  MOV R41, 0x8 ;  /* 0x0000000800297802 */ /* 0x000fc60000000f00 */
[----:B------:R-:W2:Y:S01]  /*5e10*/  @!P6 LDG.E.64 R42, [R42.64] ;  /* 0x000000122a2ae981 */ /* 0x000ea2000c1e1b00 */
[----:B------:R-:W-:-:S04]  /*5e20*/  @!P4 IMAD R40, R40, R3, UR24 ;  /* 0x000000182828ce24 */ /* 0x000fc8000f8e0203 */
[----:B------:R-:W-:-:S04]  /*5e30*/  @!P4 IMAD.WIDE.U32 R40, R40, R41, UR6 ;  /* 0x000000062828ce25 */ /* 0x000fc8000f8e0029 */
[----:B------:R-:W-:Y:S02]  /*5e40*/  @!P3 IMAD R44, R44, R3, UR24 ;  /* 0x000000182c2cbe24 */ /* 0x000fe4000f8e0203 */
[----:B------:R-:W3:Y:S02]  /*5e50*/  @!P4 LDG.E.64 R40, [R40.64] ;  /* 0x000000122828c981 */ /* 0x000ee4000c1e1b00 */
[----:B------:R-:W-:-:S06]  /*5e60*/  @!P3 IMAD.WIDE.U32 R44, R44, R45, UR6 ;  /* 0x000000062c2cbe25 */ /* 0x000fcc000f8e002d */
[----:B------:R-:W4:Y:S01]  /*5e70*/  @!P3 LDG.E.64 R44, [R44.64] ;  /* 0x000000122c2cb981 */ /* 0x000f22000c1e1b00 */
[----:B------:R-:W-:-:S04]  /*5e80*/  UIADD3 UR14, UR14, -0x10, URZ ;  /* 0xfffffff00e0e7890 */ /* 0x000fc8000fffe03f */
[----:B------:R-:W-:Y:S02]  /*5e90*/  UISETP.GT.AND UP0, UPT, UR14, 0xc, UPT ;  /* 0x0000000c0e00788c */ /* 0x000fe4000bf04270 */
[----:B------:R-:W-:Y:S01]  /*5ea0*/  UIADD3 UR5, UR5, 0x10, URZ ;  /* 0x0000001005057890 */ /* 0x000fe2000fffe03f */
[----:B--2---:R-:W-:Y:S02]  /*5eb0*/  @!P6 FADD.FTZ R38, R38, R42 ;  /* 0x0000002a2626e221 */ /* 0x004fe40000010000 */
[----:B------:R-:W-:Y:S01]  /*5ec0*/  @!P6 FADD.FTZ R39, R39, R43 ;  /* 0x0000002b2727e221 */ /* 0x000fe20000010000 */
[----:B------:R-:W-:Y:S01]  /*5ed0*/  PLOP3.LUT P6, PT, PT, PT, UP0, 0x80, 0x0 ;  /* 0x000000000000781c */ /* 0x000fe20003fcf008 */
[----:B---3--:R-:W-:Y:S02]  /*5ee0*/  @!P4 FADD.FTZ R38, R38, R40 ;  /* 0x000000282626c221 */ /* 0x008fe40000010000 */
[----:B------:R-:W-:Y:S02]  /*5ef0*/  @!P4 FADD.FTZ R39, R39, R41 ;  /* 0x000000292727c221 */ /* 0x000fe40000010000 */
[----:B----4-:R-:W-:-:S02]  /*5f00*/  @!P3 FADD.FTZ R38, R38, R44 ;  /* 0x0000002c2626b221 */ /* 0x010fc40000010000 */
[----:B------:R-:W-:-:S06]  /*5f10*/  @!P3 FADD.FTZ R39, R39, R45 ;  /* 0x0000002d2727b221 */ /* 0x000fcc0000010000 */
[----:B------:R-:W-:Y:S05]  /*5f20*/  @P6 BRA `(.L_x_1510) ;  /* 0xfffff61000006947 */ /* 0x000fea000383ffff */
.L_x_1509:
[----:B------:R-:W-:-:S06]  /*5f30*/  UISETP.GT.AND UP0, UPT, UR14, 0x4, UPT ;  /* 0x000000040e00788c */ /* 0x000fcc000bf04270 */
[----:B------:R-:W-:-:S13]  /*5f40*/  PLOP3.LUT P3, PT, PT, PT, UP0, 0x80, 0x0 ;  /* 0x000000000000781c */ /* 0x000fda0003f6f008 */
[----:B------:R-:W-:Y:S05]  /*5f50*/  @!P3 BRA `(.L_x_1511) ;  /* 0x000005200000b947 */ /* 0x000fea0003800000 */
[----:B------:R-:W-:Y:S01]  /*5f60*/  MOV R3, UR5 ;  /* 0x0000000500037c02 */ /* 0x000fe20008000f00 */
[----:B01----:R-:W-:Y:S01]  /*5f70*/  HFMA2.MMA R43, -RZ, RZ, 0, 4.76837158203125e-07 ;  /* 0x00000008ff2b7435 */ /* 0x003fe200000001ff */
[----:B------:R-:W-:Y:S02]  /*5f80*/  MOV R42, UR5 ;  /* 0x00000005002a7c02 */ /* 0x000fe40008000f00 */
[----:B------:R-:W-:Y:S02]  /*5f90*/  ISETP.EQ.OR P0, PT, R3, UR20, P2 ;  /* 0x0000001403007c0c */ /* 0x000fe40009702670 */
[----:B------:R-:W-:-:S11]  /*5fa0*/  MOV R3, c[0x0][0x10] ;  /* 0x0000040000037a02 */ /* 0x000fd60000000f00 */
[----:B------:R-:W-:Y:S01]  /*5fb0*/  @!P0 IMAD R42, R42, R3, UR24 ;  /* 0x000000182a2a8e24 */ /* 0x000fe2000f8e0203 */
[----:B------:R-:W-:-:S03]  /*5fc0*/  MOV R3, UR5 ;  /* 0x0000000500037c02 */ /* 0x000fc60008000f00 */
[----:B------:R-:W-:Y:S01]  /*5fd0*/  @!P0 IMAD.WIDE.U32 R42, R42, R43, UR6 ;  /* 0x000000062a2a8e25 */ /* 0x000fe2000f8e002b */
[----:B------:R-:W-:-:S04]  /*5fe0*/  IADD3 R3, R3, 0x1, RZ ;  /* 0x0000000103037810 */ /* 0x000fc80007ffe0ff */
[----:B------:R-:W-:Y:S01]  /*5ff0*/  ISETP.EQ.OR P4, PT, R3, UR20, P2 ;  /* 0x0000001403007c0c */ /* 0x000fe20009782670 */
[----:B------:R-:W2:Y:S01]  /*6000*/  @!P0 LDG.E.64 R42, [R42.64] ;  /* 0x000000122a2a8981 */ /* 0x000ea2000c1e1b00 */
[----:B------:R-:W-:Y:S01]  /*6010*/  HFMA2.MMA R41, -RZ, RZ, 0, 4.76837158203125e-07 ;  /* 0x00000008ff297435 */ /* 0x000fe200000001ff */
[----:B------:R-:W-:-:S10]  /*6020*/  MOV R40, c[0x0][0x10] ;  /* 0x0000040000287a02 */ /* 0x000fd40000000f00 */
[----:B------:R-:W-:-:S04]  /*6030*/  @!P4 IMAD R40, R3, R40, UR24 ;  /* 0x000000180328ce24 */ /* 0x000fc8000f8e0228 */
[----:B------:R-:W-:-:S06]  /*6040*/  @!P4 IMAD.WIDE.U32 R40, R40, R41, UR6 ;  /* 0x000000062828ce25 */ /* 0x000fcc000f8e0029 */
[----:B------:R-:W3:Y:S01]  /*6050*/  @!P4 LDG.E.64 R40, [R40.64] ;  /* 0x000000122828c981 */ /* 0x000ee2000c1e1b00 */
[----:B------:R-:W-:Y:S01]  /*6060*/  MOV R3, UR5 ;  /* 0x0000000500037c02 */ /* 0x000fe20008000f00 */
[----:B------:R-:W-:Y:S01]  /*6070*/  HFMA2.MMA R45, -RZ, RZ, 0, 4.76837158203125e-07 ;  /* 0x00000008ff2d7435 */ /* 0x000fe200000001ff */
[----:B------:R-:W-:Y:S02]  /*6080*/  MOV R44, c[0x0][0x10] ;  /* 0x00000400002c7a02 */ /* 0x000fe40000000f00 */
[----:B------:R-:W-:-:S04]  /*6090*/  IADD3 R3, R3, 0x2, RZ ;  /* 0x0000000203037810 */ /* 0x000fc80007ffe0ff */
[----:B------:R-:W-:-:S13]  /*60a0*/  ISETP.EQ.OR P6, PT, R3, UR20, P2 ;  /* 0x0000001403007c0c */ /* 0x000fda00097c2670 */
[----:B------:R-:W-:Y:S01]  /*60b0*/  @!P6 IMAD R44, R3, R44, UR24 ;  /* 0x00000018032cee24 */ /* 0x000fe2000f8e022c */
[----:B------:R-:W-:-:S03]  /*60c0*/  MOV R3, UR5 ;  /* 0x0000000500037c02 */ /* 0x000fc60008000f00 */
[----:B------:R-:W-:Y:S01]  /*60d0*/  @!P6 IMAD.WIDE.U32 R44, R44, R45, UR6 ;  /* 0x000000062c2cee25 */ /* 0x000fe2000f8e002d */
[----:B------:R-:W-:-:S05]  /*60e0*/  IADD3 R3, R3, 0x4, RZ ;  /* 0x0000000403037810 */ /* 0x000fca0007ffe0ff */
[----:B------:R-:W4:Y:S01]  /*60f0*/  @!P6 LDG.E.64 R44, [R44.64] ;  /* 0x000000122c2ce981 */ /* 0x000f22000c1e1b00 */
[----:B--2---:R-:W-:Y:S01]  /*6100*/  @!P0 FADD.FTZ R38, R38, R42 ;  /* 0x0000002a26268221 */ /* 0x004fe20000010000 */
[----:B------:R-:W-:Y:S01]  /*6110*/  MOV R42, UR5 ;  /* 0x00000005002a7c02 */ /* 0x000fe20008000f00 */
[----:B------:R-:W-:Y:S01]  /*6120*/  @!P0 FADD.FTZ R39, R39, R43 ;  /* 0x0000002b27278221 */ /* 0x000fe20000010000 */
[----:B------:R-:W-:Y:S02]  /*6130*/  MOV R43, 0x8 ;  /* 0x00000008002b7802 */ /* 0x000fe40000000f00 */
[----:B------:R-:W-:Y:S02]  /*6140*/  IADD3 R42, R42, 0x3, RZ ;  /* 0x000000032a2a7810 */ /* 0x000fe40007ffe0ff */
[----:B------:R-:W-:Y:S02]  /*6150*/  ISETP.EQ.OR P0, PT, R3, UR20, P2 ;  /* 0x0000001403007c0c */ /* 0x000fe40009702670 */
[----:B------:R-:W-:Y:S01]  /*6160*/  ISETP.EQ.OR P3, PT, R42, UR20, P2 ;  /* 0x000000142a007c0c */ /* 0x000fe20009762670 */
[----:B---3--:R-:W-:Y:S01]  /*6170*/  @!P4 FADD.FTZ R38, R38, R40 ;  /* 0x000000282626c221 */ /* 0x008fe20000010000 */
[----:B------:R-:W-:-:S11]  /*6180*/  MOV R40, c[0x0][0x10] ;  /* 0x0000040000287a02 */ /* 0x000fd60000000f00 */
[----:B------:R-:W-:-:S04]  /*6190*/  @!P3 IMAD R42, R42, R40, UR24 ;  /* 0x000000182a2abe24 */ /* 0x000fc8000f8e0228 */
[----:B------:R-:W-:-:S06]  /*61a0*/  @!P3 IMAD.WIDE.U32 R42, R42, R43, UR6 ;  /* 0x000000062a2abe25 */ /* 0x000fcc000f8e002b */
[----:B------:R-:W2:Y:S01]  /*61b0*/  @!P3 LDG.E.64 R42, [R42.64] ;  /* 0x000000122a2ab981 */ /* 0x000ea2000c1e1b00 */
[----:B------:R-:W-:Y:S01]  /*61c0*/  @!P4 FADD.FTZ R39, R39, R41 ;  /* 0x000000292727c221 */ /* 0x000fe20000010000 */
[C---:B------:R-:W-:Y:S02]  /*61d0*/  IADD3 R40, R3.reuse, 0x2, RZ ;  /* 0x0000000203287810 */ /* 0x040fe40007ffe0ff */
[----:B------:R-:W-:Y:S01]  /*61e0*/  IADD3 R41, R3, 0x1, RZ ;  /* 0x0000000103297810 */ /* 0x000fe20007ffe0ff */
[----:B------:R-:W-:-:S03]  /*61f0*/  HFMA2.MMA R47, -RZ, RZ, 0, 4.76837158203125e-07 ;  /* 0x00000008ff2f7435 */ /* 0x000fc600000001ff */
[----:B------:R-:W-:Y:S01]  /*6200*/  ISETP.EQ.OR P4, PT, R41, UR20, P2 ;  /* 0x0000001429007c0c */ /* 0x000fe20009782670 */
[----:B----4-:R-:W-:Y:S02]  /*6210*/  @!P6 FADD.FTZ R38, R38, R44 ;  /* 0x0000002c2626e221 */ /* 0x010fe40000010000 */
[----:B------:R-:W-:Y:S01]  /*6220*/  @!P6 FADD.FTZ R39, R39, R45 ;  /* 0x0000002d2727e221 */ /* 0x000fe20000010000 */
[----:B------:R-:W-:Y:S02]  /*6230*/  ISETP.EQ.OR P6, PT, R40, UR20, P2 ;  /* 0x0000001428007c0c */ /* 0x000fe400097c2670 */
[----:B------:R-:W-:Y:S02]  /*6240*/  IADD3 R44, R3, 0x3, RZ ;  /* 0x00000003032c7810 */ /* 0x000fe40007ffe0ff */
[----:B------:R-:W-:Y:S02]  /*6250*/  MOV R46, c[0x0][0x10] ;  /* 0x00000400002e7a02 */ /* 0x000fe40000000f00 */
[----:B------:R-:W-:-:S03]  /*6260*/  MOV R45, c[0x0][0x10] ;  /* 0x00000400002d7a02 */ /* 0x000fc60000000f00 */
[----:B------:R-:W-:-:S04]  /*6270*/  @!P0 IMAD R46, R3, R46, UR24 ;  /* 0x00000018032e8e24 */ /* 0x000fc8000f8e022e */
[----:B------:R-:W-:-:S06]  /*6280*/  @!P0 IMAD.WIDE.U32 R46, R46, R47, UR6 ;  /* 0x000000062e2e8e25 */ /* 0x000fcc000f8e002f */
[----:B------:R-:W3:Y:S01]  /*6290*/  @!P0 LDG.E.64 R46, [R46.64] ;  /* 0x000000122e2e8981 */ /* 0x000ee2000c1e1b00 */
[----:B--2---:R-:W-:Y:S02]  /*62a0*/  @!P3 FADD.FTZ R38, R38, R42 ;  /* 0x0000002a2626b221 */ /* 0x004fe40000010000 */
[----:B------:R-:W-:Y:S01]  /*62b0*/  @!P3 FADD.FTZ R39, R39, R43 ;  /* 0x0000002b2727b221 */ /* 0x000fe20000010000 */
[----:B------:R-:W-:Y:S02]  /*62c0*/  MOV R43, c[0x0][0x10] ;  /* 0x00000400002b7a02 */ /* 0x000fe40000000f00 */
[----:B------:R-:W-:-:S03]  /*62d0*/  ISETP.EQ.OR P3, PT, R44, UR20, P2 ;  /* 0x000000142c007c0c */ /* 0x000fc60009762670 */
[----:B------:R-:W-:Y:S01]  /*62e0*/  @!P6 IMAD R40, R40, R43, UR24 ;  /* 0x000000182828ee24 */ /* 0x000fe2000f8e022b */
[----:B------:R-:W-:Y:S01]  /*62f0*/  HFMA2.MMA R43, -RZ, RZ, 0, 4.76837158203125e-07 ;  /* 0x00000008ff2b7435 */ /* 0x000fe200000001ff */
[----:B------:R-:W-:-:S05]  /*6300*/  MOV R42, c[0x0][0x10] ;  /* 0x00000400002a7a02 */ /* 0x000fca0000000f00 */
[----:B------:R-:W-:Y:S01]  /*6310*/  @!P4 IMAD R42, R41, R42, UR24 ;  /* 0x00000018292ace24 */ /* 0x000fe2000f8e022a */
[----:B------:R-:W-:Y:S02]  /*6320*/  MOV R41, 0x8 ;  /* 0x0000000800297802 */ /* 0x000fe40000000f00 */
[----:B------:R-:W-:Y:S01]  /*6330*/  @!P3 IMAD R44, R44, R45, UR24 ;  /* 0x000000182c2cbe24 */ /* 0x000fe2000f8e022d */
[----:B------:R-:W-:Y:S01]  /*6340*/  HFMA2.MMA R45, -RZ, RZ, 0, 4.76837158203125e-07 ;  /* 0x00000008ff2d7435 */ /* 0x000fe200000001ff */
[----:B------:R-:W-:-:S04]  /*6350*/  @!P4 IMAD.WIDE.U32 R42, R42, R43, UR6 ;  /* 0x000000062a2ace25 */ /* 0x000fc8000f8e002b */
[----:B------:R-:W-:Y:S02]  /*6360*/  @!P6 IMAD.WIDE.U32 R40, R40, R41, UR6 ;  /* 0x000000062828ee25 */ /* 0x000fe4000f8e0029 */
[----:B------:R-:W2:Y:S03]  /*6370*/  @!P4 LDG.E.64 R42, [R42.64] ;  /* 0x000000122a2ac981 */ /* 0x000ea6000c1e1b00 */
[----:B------:R-:W-:Y:S01]  /*6380*/  @!P3 IMAD.WIDE.U32 R44, R44, R45, UR6 ;  /* 0x000000062c2cbe25 */ /* 0x000fe2000f8e002d */
[----:B------:R-:W4:Y:S05]  /*6390*/  @!P6 LDG.E.64 R40, [R40.64] ;  /* 0x000000122828e981 */ /* 0x000f2a000c1e1b00 */
[----:B------:R-:W4:Y:S01]  /*63a0*/  @!P3 LDG.E.64 R44, [R44.64] ;  /* 0x000000122c2cb981 */ /* 0x000f22000c1e1b00 */
[----:B------:R-:W-:-:S04]  /*63b0*/  IADD3 R3, R3, 0x4, RZ ;  /* 0x0000000403037810 */ /* 0x000fc80007ffe0ff */
[----:B------:R0:W1:Y:S01]  /*63c0*/  R2UR UR5, R3 ;  /* 0x00000000030573c2 */ /* 0x00006200000e0000 */
[----:B---3--:R-:W-:Y:S02]  /*63d0*/  @!P0 FADD.FTZ R38, R38, R46 ;  /* 0x0000002e26268221 */ /* 0x008fe40000010000 */
[----:B------:R-:W-:Y:S01]  /*63e0*/  @!P0 FADD.FTZ R39, R39, R47 ;  /* 0x0000002f27278221 */ /* 0x000fe20000010000 */
[----:B------:R-:W-:Y:S01]  /*63f0*/  UIADD3 UR14, UR14, -0x4, URZ ;  /* 0xfffffffc0e0e7890 */ /* 0x000fe2000fffe03f */
[----:B------:R-:W-:-:S03]  /*6400*/  PLOP3.LUT P0, PT, PT, PT, PT, 0x8, 0x0 ;  /* 0x000000000000781c */ /* 0x000fc60003f0e170 */
[----:B------:R-:W-:Y:S01]  /*6410*/  UIADD3 UR14, UR14, -0x4, URZ ;  /* 0xfffffffc0e0e7890 */ /* 0x000fe2000fffe03f */
[----:B--2---:R-:W-:Y:S02]  /*6420*/  @!P4 FADD.FTZ R38, R38, R42 ;  /* 0x0000002a2626c221 */ /* 0x004fe40000010000 */
[----:B------:R-:W-:Y:S02]  /*6430*/  @!P4 FADD.FTZ R39, R39, R43 ;  /* 0x0000002b2727c221 */ /* 0x000fe40000010000 */
[----:B----4-:R-:W-:Y:S02]  /*6440*/  @!P6 FADD.FTZ R38, R38, R40 ;  /* 0x000000282626e221 */ /* 0x010fe40000010000 */
[----:B------:R-:W-:Y:S02]  /*6450*/  @!P6 FADD.FTZ R39, R39, R41 ;  /* 0x000000292727e221 */ /* 0x000fe40000010000 */
[----:B------:R-:W-:Y:S02]  /*6460*/  @!P3 FADD.FTZ R38, R38, R44 ;  /* 0x0000002c2626b221 */ /* 0x000fe40000010000 */
[----:B------:R-:W-:-:S02]  /*6470*/  @!P3 FADD.FTZ R39, R39, R45 ;  /* 0x0000002d2727b221 */ /* 0x000fc40000010000 */
.L_x_1511:
[----:B01----:R-:W-:-:S13]  /*6480*/  ISETP.NE.OR P0, PT, RZ, UR14, P0 ;  /* 0x0000000eff007c0c */ /* 0x003fda0008705670 */
[----:B------:R-:W-:Y:S05]  /*6490*/  @!P0 BRA `(.L_x_1507) ;  /* 0x000002a000008947 */ /* 0x000fea0003800000 */
.L_x_1508:
[----:B------:R-:W-:Y:S01]  /*64a0*/  MOV R3, UR5 ;  /* 0x0000000500037c02 */ /* 0x000fe20008000f00 */
[----:B01----:R-:W-:Y:S01]  /*64b0*/  HFMA2.MMA R42, -RZ, RZ, 0, 4.76837158203125e-07 ;  /* 0x00000008ff2a7435 */ /* 0x003fe200000001ff */
[----:B------:R-:W-:Y:S02]  /*64c0*/  MOV R40, c[0x0][0x10] ;  /* 0x0000040000287a02 */ /* 0x000fe40000000f00 */
[----:B------:R-:W-:-:S13]  /*64d0*/  ISETP.EQ.OR P0, PT, R3, UR20, P2 ;  /* 0x0000001403007c0c */ /* 0x000fda0009702670 */
[----:B------:R-:W-:-:S04]  /*64e0*/  @!P0 IMAD R3, R3, R40, UR24 ;  /* 0x0000001803038e24 */ /* 0x000fc8000f8e0228 */
[----:B------:R-:W-:Y:S01]  /*64f0*/  @!P0 IMAD.WIDE.U32 R42, R3, R42, UR6 ;  /* 0x00000006032a8e25 */ /* 0x000fe2000f8e002a */
[----:B------:R-:W-:-:S04]  /*6500*/  MOV R3, UR5 ;  /* 0x0000000500037c02 */ /* 0x000fc80008000f00 */
[----:B------:R-:W-:Y:S01]  /*6510*/  IADD3 R3, R3, 0x1, RZ ;  /* 0x0000000103037810 */ /* 0x000fe20007ffe0ff */
[----:B------:R-:W2:Y:S01]  /*6520*/  @!P0 LDG.E.64 R42, [R42.64] ;  /* 0x000000122a2a8981 */ /* 0x000ea2000c1e1b00 */
[----:B------:R-:W-:Y:S02]  /*6530*/  MOV R41, 0x8 ;  /* 0x0000000800297802 */ /* 0x000fe40000000f00 */
[----:B------:R-:W-:-:S13]  /*6540*/  ISETP.EQ.OR P3, PT, R3, UR20, P2 ;  /* 0x0000001403007c0c */ /* 0x000fda0009762670 */
[----:B------:R-:W-:-:S04]  /*6550*/  @!P3 IMAD R40, R3, R40, UR24 ;  /* 0x000000180328be24 */ /* 0x000fc8000f8e0228 */
[----:B------:R-:W-:-:S06]  /*6560*/  @!P3 IMAD.WIDE.U32 R40, R40, R41, UR6 ;  /* 0x000000062828be25 */ /* 0x000fcc000f8e0029 */
[----:B------:R-:W3:Y:S01]  /*6570*/  @!P3 LDG.E.64 R40, [R40.64] ;  /* 0x000000122828b981 */ /* 0x000ee2000c1e1b00 */
[----:B------:R-:W-:-:S04]  /*6580*/  MOV R3, UR5 ;  /* 0x0000000500037c02 */ /* 0x000fc80008000f00 */
[----:B------:R-:W-:Y:S01]  /*6590*/  IADD3 R3, R3, 0x2, RZ ;  /* 0x0000000203037810 */ /* 0x000fe20007ffe0ff */
[----:B--2---:R-:W-:Y:S02]  /*65a0*/  @!P0 FADD.FTZ R38, R38, R42 ;  /* 0x0000002a26268221 */ /* 0x004fe40000010000 */
[----:B------:R-:W-:Y:S01]  /*65b0*/  @!P0 FADD.FTZ R39, R39, R43 ;  /* 0x0000002b27278221 */ /* 0x000fe20000010000 */
[----:B------:R-:W-:Y:S01]  /*65c0*/  ISETP.EQ.OR P0, PT, R3, UR20, P2 ;  /* 0x0000001403007c0c */ /* 0x000fe20009702670 */
[----:B------:R-:W-:Y:S01]  /*65d0*/  HFMA2.MMA R42, -RZ, RZ, 0, 4.76837158203125e-07 ;  /* 0x00000008ff2a7435 */ /* 0x000fe200000001ff */
[----:B---3--:R-:W-:Y:S01]  /*65e0*/  @!P3 FADD.FTZ R38, R38, R40 ;  /* 0x000000282626b221 */ /* 0x008fe20000010000 */
[----:B------:R-:W-:-:S10]  /*65f0*/  MOV R40, c[0x0][0x10] ;  /* 0x0000040000287a02 */ /* 0x000fd40000000f00 */
[----:B------:R-:W-:Y:S01]  /*6600*/  @!P0 IMAD R40, R3, R40, UR24 ;  /* 0x0000001803288e24 */ /* 0x000fe2000f8e0228 */
[----:B------:R-:W-:Y:S01]  /*6610*/  MOV R3, UR5 ;  /* 0x0000000500037c02 */ /* 0x000fe20008000f00 */
[----:B------:R-:W-:-:S03]  /*6620*/  @!P3 FADD.FTZ R39, R39, R41 ;  /* 0x000000292727b221 */ /* 0x000fc60000010000 */
[----:B------:R-:W-:Y:S01]  /*6630*/  IADD3 R3, R3, 0x3, RZ ;  /* 0x0000000303037810 */ /* 0x000fe20007ffe0ff */
[----:B------:R-:W-:-:S03]  /*6640*/  @!P0 IMAD.WIDE.U32 R42, R40, R42, UR6 ;  /* 0x00000006282a8e25 */ /* 0x000fc6000f8e002a */
[C---:B------:R-:W-:Y:S01]  /*6650*/  ISETP.EQ.OR P3, PT, R3.reuse, UR20, P2 ;  /* 0x0000001403007c0c */ /* 0x040fe20009762670 */
[----:B------:R-:W-:Y:S01]  /*6660*/  HFMA2.MMA R41, -RZ, RZ, 0, 4.76837158203125e-07 ;  /* 0x00000008ff297435 */ /* 0x000fe200000001ff */
[----:B------:R-:W-:Y:S01]  /*6670*/  MOV R40, c[0x0][0x10] ;  /* 0x0000040000287a02 */ /* 0x000fe20000000f00 */
[----:B------:R-:W2:Y:S10]  /*6680*/  @!P0 LDG.E.64 R42, [R42.64] ;  /* 0x000000122a2a8981 */ /* 0x000eb4000c1e1b00 */
[----:B------:R-:W-:-:S04]  /*6690*/  @!P3 IMAD R40, R3, R40, UR24 ;  /* 0x000000180328be24 */ /* 0x000fc8000f8e0228 */
[----:B------:R-:W-:-:S06]  /*66a0*/  @!P3 IMAD.WIDE.U32 R40, R40, R41, UR6 ;  /* 0x000000062828be25 */ /* 0x000fcc000f8e0029 */
[----:B------:R-:W3:Y:S01]  /*66b0*/  @!P3 LDG.E.64 R40, [R40.64] ;  /* 0x000000122828b981 */ /* 0x000ee2000c1e1b00 */
[----:B------:R-:W-:Y:S02]  /*66c0*/  UIADD3 UR14, UR14, -0x4, URZ ;  /* 0xfffffffc0e0e7890 */ /* 0x000fe4000fffe03f */
[----:B------:R-:W-:Y:S01]  /*66d0*/  UIADD3 UR5, UR5, 0x4, URZ ;  /* 0x0000000405057890 */ /* 0x000fe2000fffe03f */
[----:B--2---:R-:W-:Y:S02]  /*66e0*/  @!P0 FADD.FTZ R38, R38, R42 ;  /* 0x0000002a26268221 */ /* 0x004fe40000010000 */
[----:B------:R-:W-:Y:S01]  /*66f0*/  @!P0 FADD.FTZ R39, R39, R43 ;  /* 0x0000002b27278221 */ /* 0x000fe20000010000 */
[----:B------:R-:W-:Y:S01]  /*6700*/  ISETP.NE.AND P0, PT, RZ, UR14, PT ;  /* 0x0000000eff007c0c */ /* 0x000fe2000bf05270 */
[----:B---3--:R-:W-:Y:S02]  /*6710*/  @!P3 FADD.FTZ R38, R38, R40 ;  /* 0x000000282626b221 */ /* 0x008fe40000010000 */
[----:B------:R-:W-:-:S10]  /*6720*/  @!P3 FADD.FTZ R39, R39, R41 ;  /* 0x000000292727b221 */ /* 0x000fd40000010000 */
[----:B-----5:R-:W-:Y:S05]  /*6730*/  @P0 BRA `(.L_x_1508) ;  /* 0xfffffd6000000947 */ /* 0x020fea000383ffff */
.L_x_1507:
[----:B------:R-:W-:-:S04]  /*6740*/  MOV R3, c[0x0][0xc] ;  /* 0x0000030000037a02 */ /* 0x000fc80000000f00 */
[----:B------:R-:W-:-:S13]  /*6750*/  LOP3.LUT P0, R3, R3, 0x3, RZ, 0xc0, !PT ;  /* 0x0000000303037812 */ /* 0x000fda000780c0ff */
[----:B------:R-:W-:Y:S05]  /*6760*/  @!P0 BRA `(.L_x_1504) ;  /* 0x0000026000008947 */ /* 0x000fea0003800000 */
[----:B01----:R-:W-:Y:S01]  /*6770*/  MOV R40, UR5 ;  /* 0x0000000500287c02 */ /* 0x003fe20008000f00 */
[----:B------:R-:W-:Y:S01]  /*6780*/  BSSY B0, `(.L_x_1512) ;  /* 0x000000c000007945 */ /* 0x000fe20003800000 */
[----:B------:R-:W-:Y:S02]  /*6790*/  ISETP.NE.AND P3, PT, R3, 0x1, PT ;  /* 0x000000010300780c */ /* 0x000fe40003f65270 */
[----:B------:R-:W-:-:S13]  /*67a0*/  ISETP.EQ.OR P0, PT, R40, UR20, P2 ;  /* 0x0000001428007c0c */ /* 0x000fda0009702670 */
[----:B------:R-:W-:Y:S05]  /*67b0*/  @P0 BRA `(.L_x_1513) ;  /* 0x0000008000000947 */ /* 0x000fea0003800000 */
[----:B------:R-:W-:Y:S02]  /*67c0*/  ULDC UR14, c[0x0][0x10] ;  /* 0x00000400000e7ab9 */ /* 0x000fe40000000800 */
[----:B------:R-:W-:-:S04]  /*67d0*/  UIMAD UR14, UR5, UR14, UR24 ;  /* 0x0000000e050e72a4 */ /* 0x000fc8000f8e0218 */
[----:B------:R-:W-:-:S06]  /*67e0*/  UIMAD.WIDE.U32 UR14, UR14, 0x8, UR6 ;  /* 0x000000080e0e78a5 */ /* 0x000fcc000f8e0006 */
[----:B------:R-:W-:Y:S02]  /*67f0*/  MOV R40, UR14 ;  /* 0x0000000e00287c02 */ /* 0x000fe40008000f00 */
[----:B------:R-:W-:-:S06]  /*6800*/  MOV R41, UR15 ;  /* 0x0000000f00297c02 */ /* 0x000fcc0008000f00 */
[----:B------:R-:W2:Y:S02]  /*6810*/  LDG.E.64 R40, [R40.64] ;  /* 0x0000001228287981 */ /* 0x000ea4000c1e1b00 */
[----:B--2---:R-:W-:Y:S02]  /*6820*/  FADD.FTZ R38, R38, R40 ;  /* 0x0000002826267221 */ /* 0x004fe40000010000 */
[----:B------:R-:W-:Y:S02]  /*6830*/  FADD.FTZ R39, R39, R41 ;  /* 0x0000002927277221 */ /* 0x000fe40000010000 */
.L_x_1513:
[----:B------:R-:W-:Y:S05]  /*6840*/  BSYNC B0 ;  /* 0x0000000000007941 */ /* 0x000fea0003800000 */
.L_x_1512:
[----:B------:R-:W-:Y:S05]  /*6850*/  @!P3 BRA `(.L_x_1504) ;  /* 0x000001700000b947 */ /* 0x000fea0003800000 */
[----:B------:R-:W-:Y:S02]  /*6860*/  MOV R40, UR5 ;  /* 0x0000000500287c02 */ /* 0x000fe40008000f00 */
[----:B------:R-:W-:Y:S02]  /*6870*/  MOV R41, c[0x0][0x10] ;  /* 0x0000040000297a02 */ /* 0x000fe40000000f00 */
[----:B------:R-:W-:-:S04]  /*6880*/  IADD3 R40, R40, 0x1, RZ ;  /* 0x0000000128287810 */ /* 0x000fc80007ffe0ff */
[----:B------:R-:W-:-:S13]  /*6890*/  ISETP.EQ.OR P0, PT, R40, UR20, P2 ;  /* 0x0000001428007c0c */ /* 0x000fda0009702670 */
[----:B------:R-:W-:Y:S01]  /*68a0*/  @!P0 IMAD R40, R40, R41, UR24 ;  /* 0x0000001828288e24 */ /* 0x000fe2000f8e0229 */
[----:B------:R-:W-:-:S10]  /*68b0*/  HFMA2.MMA R41, -RZ, RZ, 0, 4.76837158203125e-07 ;  /* 0x00000008ff297435 */ /* 0x000fd400000001ff */
[----:B------:R-:W-:-:S06]  /*68c0*/  @!P0 IMAD.WIDE.U32 R40, R40, R41, UR6 ;  /* 0x0000000628288e25 */ /* 0x000fcc000f8e0029 */
[----:B------:R-:W2:Y:S01]  /*68d0*/  @!P0 LDG.E.64 R40, [R40.64] ;  /* 0x0000001228288981 */ /* 0x000ea2000c1e1b00 */
[----:B------:R-:W-:Y:S02]  /*68e0*/  UIADD3 UR5, UR5, 0x2, URZ ;  /* 0x0000000205057890 */ /* 0x000fe4000fffe03f */
[----:B------:R-:W-:Y:S01]  /*68f0*/  ULDC UR14, c[0x0][0x10] ;  /* 0x00000400000e7ab9 */ /* 0x000fe20000000800 */
[----:B--2---:R-:W-:-:S03]  /*6900*/  @!P0 FADD.FTZ R38, R38, R40 ;  /* 0x0000002826268221 */ /* 0x004fc60000010000 */
[----:B------:R-:W-:Y:S01]  /*6910*/  MOV R40, UR5 ;  /* 0x0000000500287c02 */ /* 0x000fe20008000f00 */
[----:B------:R-:W-:-:S03]  /*6920*/  @!P0 FADD.FTZ R39, R39, R41 ;  /* 0x0000002927278221 */ /* 0x000fc60000010000 */
[----:B------:R-:W-:-:S04]  /*6930*/  ISETP.EQ.OR P0, PT, R40, UR20, P2 ;  /* 0x0000001428007c0c */ /* 0x000fc80009702670 */
[----:B------:R-:W-:-:S13]  /*6940*/  ISETP.EQ.OR P0, PT, R3, 0x2, P0 ;  /* 0x000000020300780c */ /* 0x000fda0000702670 */
[----:B------:R-:W-:-:S05]  /*6950*/  VOTEU.ALL UP0, P0 ;  /* 0x00000000003f7886 */ /* 0x000fca0000000000 */
[----:B------:R-:W-:-:S04]  /*6960*/  @!UP0 UIMAD UR5, UR5, UR14, UR24 ;  /* 0x0000000e050582a4 */ /* 0x000fc8000f8e0218 */
[----:B------:R-:W-:-:S06]  /*6970*/  @!UP0 UIMAD.WIDE.U32 UR6, UR5, 0x8, UR6 ;  /* 0x00000008050688a5 */ /* 0x000fcc000f8e0006 */
[----:B------:R-:W-:Y:S02]  /*6980*/  MOV R40, UR6 ;  /* 0x0000000600287c02 */ /* 0x000fe40008000f00 */
[----:B------:R-:W-:-:S06]  /*6990*/  MOV R41, UR7 ;  /* 0x0000000700297c02 */ /* 0x000fcc0008000f00 */
[----:B------:R-:W2:Y:S02]  /*69a0*/  @!P0 LDG.E.64 R40, [R40.64] ;  /* 0x0000001228288981 */ /* 0x000ea4000c1e1b00 */
[----:B--2---:R-:W-:Y:S02]  /*69b0*/  @!P0 FADD.FTZ R38, R38, R40 ;  /* 0x0000002826268221 */ /* 0x004fe40000010000 */
[----:B------:R-:W-:-:S05]  /*69c0*/  @!P0 FADD.FTZ R39, R39, R41 ;  /* 0x0000002927278221 */ /* 0x000fca0000010000 */
.L_x_1504:
[----:B------:R-:W-:Y:S04]  /*69d0*/  @!P2 STS.64 [0xc0], R38 ;  /* 0x0000c026ff00a388 */ /* 0x000fe80000000a00 */
[----:B------:R-:W-:Y:S06]  /*69e0*/  BAR.SYNC.DEFER_BLOCKING 0x0 ;  /* 0x0000000000007b1d */ /* 0x000fec0000010000 */
[----:B-1----:R-:W1:Y:S02]  /*69f0*/  LDS.64 R38, [0xc0] ;  /* 0x0000c000ff267984 */ /* 0x002e640000000a00 */
[----:B-1----:R-:W-:-:S02]  /*6a00*/  FMUL.FTZ R38, R38, c[0x0][0x20c] ;  /* 0x0000830026267a20 */ /* 0x002fc40000410000 */
[----:B------:R-:W-:Y:S02]  /*6a10*/  FMUL.FTZ R39, R39, c[0x0][0x20c] ;  /* 0x0000830027277a20 */ /* 0x000fe40000410000 */
[----:B------:R1:W2:Y:S08]  /*6a20*/  R2UR UR5, R38 ;  /* 0x00000000260573c2 */ /* 0x0002b000000e0000 */
[----:B------:R1:W3:Y:S01]  /*6a30*/  R2UR UR6, R39 ;  /* 0x00000000270673c2 */ /* 0x0002e200000e0000 */
[----:B------:R-:W-:Y:S05]  /*6a40*/  @!P5 BRA `(.L_x_1514) ;  /* 0x000001200000d947 */ /* 0x000fea0003800000 */
[----:B------:R-:W-:-:S04]  /*6a50*/  FFMA.FTZ R3, R78, R34, R36 ;  /* 0x000000224e037223 */ /* 0x000fc80000010024 */
[----:B-1----:R-:W-:-:S06]  /*6a60*/  FMUL.FTZ R38, R3, -1.4426950216293334961 ;  /* 0xbfb8aa3b03267820 */ /* 0x002fcc0000410000 */
[----:B------:R-:W1:Y:S02]  /*6a70*/  MUFU.EX2 R38, R38 ;  /* 0x0000002600267308 */ /* 0x000e640000000800 */
[----:B-1----:R-:W-:-:S06]  /*6a80*/  FADD.FTZ R38, R38, 1 ;  /* 0x3f80000026267421 */ /* 0x002fcc0000010000 */
[----:B------:R-:W1:Y:S02]  /*6a90*/  MUFU.RCP R38, R38 ;  /* 0x0000002600267308 */ /* 0x000e640000001000 */
[----:B-1----:R-:W-:Y:S02]  /*6aa0*/  FMUL.FTZ R52, R52, R38 ;  /* 0x0000002634347220 */ /* 0x002fe40000410000 */
[----:B------:R-:W-:-:S04]  /*6ab0*/  FADD.FTZ R38, -R38, 1 ;  /* 0x3f80000026267421 */ /* 0x000fc80000010100 */
[----:B------:R-:W-:Y:S02]  /*6ac0*/  FFMA.FTZ R38, R3, R38, 1 ;  /* 0x3f80000003267423 */ /* 0x000fe40000010026 */
[----:B------:R-:W-:Y:S02]  /*6ad0*/  FFMA.FTZ R3, R77, R35, R37 ;  /* 0x000000234d037223 */ /* 0x000fe40000010025 */
[----:B------:R-:W-:Y:S02]  /*6ae0*/  FMUL.FTZ R52, R52, R38 ;  /* 0x0000002634347220 */ /* 0x000fe40000410000 */
[----:B------:R-:W-:-:S06]  /*6af0*/  FMUL.FTZ R38, R3, -1.4426950216293334961 ;  /* 0xbfb8aa3b03267820 */ /* 0x000fcc0000410000 */
[----:B------:R-:W1:Y:S02]  /*6b00*/  MUFU.EX2 R38, R38 ;  /* 0x0000002600267308 */ /* 0x000e640000000800 */
[----:B-1----:R-:W-:-:S06]  /*6b10*/  FADD.FTZ R38, R38, 1 ;  /* 0x3f80000026267421 */ /* 0x002fcc0000010000 */
[----:B------:R-:W1:Y:S02]  /*6b20*/  MUFU.RCP R38, R38 ;  /* 0x0000002600267308 */ /* 0x000e640000001000 */
[----:B-1----:R-:W-:Y:S02]  /*6b30*/  FMUL.FTZ R53, R53, R38 ;  /* 0x0000002635357220 */ /* 0x002fe40000410000 */
[----:B------:R-:W-:-:S04]  /*6b40*/  FADD.FTZ R38, -R38, 1 ;  /* 0x3f80000026267421 */ /* 0x000fc80000010100 */
[----:B------:R-:W-:-:S04]  /*6b50*/  FFMA.FTZ R38, R3, R38, 1 ;  /* 0x3f80000003267423 */ /* 0x000fc80000010026 */
[----:B------:R-:W-:Y:S02]  /*6b60*/  FMUL.FTZ R53, R53, R38 ;  /* 0x0000002635357220 */ /* 0x000fe40000410000 */
.L_x_1514:
[----:B------:R-:W-:Y:S01]  /*6b70*/  BSSY B0, `(.L_x_1515) ;  /* 0x0000014000007945 */ /* 0x000fe20003800000 */
[----:B------:R-:W-:Y:S05]  /*6b80*/  @!P1 BRA `(.L_x_1516) ;  /* 0x0000012000009947 */ /* 0x000fea0003800000 */
[----:B--2---:R-:W-:Y:S02]  /*6b90*/  MOV R3, UR5 ;  /* 0x0000000500037c02 */ /* 0x004fe40008000f00 */
[----:B-1---5:R-:W-:Y:S02]  /*6ba0*/  SHF.R.S32.HI R38, RZ, 0x1f, R2 ;  /* 0x0000001fff267819 */ /* 0x022fe40000011402 */
[----:B0-----:R-:W-:Y:S01]  /*6bb0*/  MOV R40, R4 ;  /* 0x0000000400287202 */ /* 0x001fe20000000f00 */
[----:B---3--:R-:W-:Y:S01]  /*6bc0*/  FFMA.FTZ R3, R78, R3, UR6 ;  /* 0x000000064e037e23 */ /* 0x008fe20008010003 */
[----:B------:R-:W-:-:S03]  /*6bd0*/  MOV R41, R7 ;  /* 0x0000000700297202 */ /* 0x000fc60000000f00 */
[----:B------:R-:W-:Y:S01]  /*6be0*/  FFMA.FTZ R52, R34, R52, -R3 ;  /* 0x0000003422347223 */ /* 0x000fe20000010803 */
[----:B------:R-:W-:Y:S01]  /*6bf0*/  MOV R3, UR5 ;  /* 0x0000000500037c02 */ /* 0x000fe20008000f00 */
[----:B------:R-:W-:-:S04]  /*6c00*/  IMAD.WIDE.U32 R40, R2, c[0x0][0x1d8], R40 ;  /* 0x0000760002287a25 */ /* 0x000fc800078e0028 */
[----:B------:R-:W-:-:S04]  /*6c10*/  FFMA.FTZ R3, R77, R3, UR6 ;  /* 0x000000064d037e23 */ /* 0x000fc80008010003 */
[----:B------:R-:W-:Y:S02]  /*6c20*/  FFMA.FTZ R53, R35, R53, -R3 ;  /* 0x0000003523357223 */ /* 0x000fe40000010803 */
[----:B------:R-:W-:Y:S01]  /*6c30*/  IMAD R3, R38, c[0x0][0x1d8], RZ ;  /* 0x0000760026037a24 */ /* 0x000fe200078e02ff */
[----:B------:R-:W-:-:S03]  /*6c40*/  LEA R38, P0, R40, c[0x0][0x160], 0x2 ;  /* 0x0000580028267a11 */ /* 0x000fc600078010ff */
[----:B------:R-:W-:-:S05]  /*6c50*/  IMAD R3, R2, c[0x0][0x1dc], R3 ;  /* 0x0000770002037a24 */ /* 0x000fca00078e0203 */
[----:B------:R-:W-:Y:S01]  /*6c60*/  IADD3 R3, R41, R3, RZ ;  /* 0x0000000329037210 */ /* 0x000fe20007ffe0ff */
[----:B------:R-:W-:-:S03]  /*6c70*/  FMUL.FTZ R41, R53, UR25 ;  /* 0x0000001935297c20 */ /* 0x000fc60008410000 */
[----:B------:R-:W-:Y:S01]  /*6c80*/  LEA.HI.X R39, R40, c[0x0][0x164], R3, 0x2, P0 ;  /* 0x0000590028277a11 */ /* 0x000fe200000f1403 */
[----:B------:R-:W-:-:S05]  /*6c90*/  FMUL.FTZ R40, R52, UR25 ;  /* 0x0000001934287c20 */ /* 0x000fca0008410000 */
[----:B------:R0:W-:Y:S02]  /*6ca0*/  STG.E.64 [R38.64], R40 ;  /* 0x0000002826007986 */ /* 0x0001e4000c101b12 */
.L_x_1516:
[----:B------:R-:W-:Y:S05]  /*6cb0*/  BSYNC B0 ;  /* 0x0000000000007941 */ /* 0x000fea0003800000 */
.L_x_1515:
[C---:B0----5:R-:W-:Y:S02]  /*6cc0*/  IADD3 R40, R2.reuse, 0x20, RZ ;  /* 0x0000002002287810 */ /* 0x061fe40007ffe0ff */
[----:B-1----:R-:W-:Y:S02]  /*6cd0*/  IADD3 R39, R2, 0x20, RZ ;  /* 0x0000002002277810 */ /* 0x002fe40007ffe0ff */
[----:B------:R-:W-:Y:S02]  /*6ce0*/  SHF.R.S32.HI R40, RZ, 0x1f, R40 ;  /* 0x0000001fff287819 */ /* 0x000fe40000011428 */
[----:B------:R-:W-:-:S04]  /*6cf0*/  ISETP.GE.U32.AND P0, PT, R39, c[0x0][0x1e0], PT ;  /* 0x0000780027007a0c */ /* 0x000fc80003f06070 */
[----:B------:R-:W-:-:S04]  /*6d00*/  ISETP.GE.AND.EX P0, PT, R40, c[0x0][0x1e4], PT, P0 ;  /* 0x0000790028007a0c */ /* 0x000fc80003f06300 */
[----:B------:R-:W-:Y:S01]  /*6d10*/  ISETP.GT.U32.OR P0, PT, R0, 0x27f, P0 ;  /* 0x0000027f0000780c */ /* 0x000fe20000704470 */
[----:B------:R-:W-:Y:S11]  /*6d20*/  @!P5 BRA `(.L_x_1517) ;  /* 0x000001200000d947 */ /* 0x000ff60003800000 */
        /* <DEDUP_REMOVED lines=18> */
.L_x_1517:
[----:B------:R-:W-:Y:S01]  /*6e50*/  BSSY B0, `(.L_x_1518) ;  /* 0x0000013000007945 */ /* 0x000fe20003800000 */
[----:B------:R-:W-:Y:S05]  /*6e60*/  @P0 BRA `(.L_x_1519) ;  /* 0x0000011000000947 */ /* 0x000fea0003800000 */
[----:B--2---:R-:W-:Y:S02]  /*6e70*/  MOV R3, UR5 ;  /* 0x0000000500037c02 */ /* 0x004fe40008000f00 */
[----:B------:R-:W-:-:S03]  /*6e80*/  MOV R41, R7 ;  /* 0x0000000700297202 */ /* 0x000fc60000000f00 */
[----:B---3--:R-:W-:-:S04]  /*6e90*/  FFMA.FTZ R3, R79, R3, UR6 ;  /* 0x000000064f037e23 */ /* 0x008fc80008010003 */
[----:B------:R-:W-:Y:S01]  /*6ea0*/  FFMA.FTZ R50, R34, R50, -R3 ;  /* 0x0000003222327223 */ /* 0x000fe20000010803 */
[----:B------:R-:W-:-:S05]  /*6eb0*/  MOV R3, UR5 ;  /* 0x0000000500037c02 */ /* 0x000fca0008000f00 */
[----:B------:R-:W-:-:S04]  /*6ec0*/  FFMA.FTZ R3, R76, R3, UR6 ;  /* 0x000000064c037e23 */ /* 0x000fc80008010003 */
[----:B------:R-:W-:Y:S02]  /*6ed0*/  FFMA.FTZ R51, R35, R51, -R3 ;  /* 0x0000003323337223 */ /* 0x000fe40000010803 */
[----:B------:R-:W-:Y:S01]  /*6ee0*/  IMAD R3, R40, c[0x0][0x1d8], RZ ;  /* 0x0000760028037a24 */ /* 0x000fe200078e02ff */
[----:B------:R-:W-:-:S03]  /*6ef0*/  MOV R40, R4 ;  /* 0x0000000400287202 */ /* 0x000fc60000000f00 */
[C---:B------:R-:W-:Y:S02]  /*6f00*/  IMAD R3, R39.reuse, c[0x0][0x1dc], R3 ;  /* 0x0000770027037a24 */ /* 0x040fe400078e0203 */
[----:B------:R-:W-:-:S05]  /*6f10*/  IMAD.WIDE.U32 R40, R39, c[0x0][0x1d8], R40 ;  /* 0x0000760027287a25 */ /* 0x000fca00078e0028 */
[----:B------:R-:W-:Y:S01]  /*6f20*/  IADD3 R3, R41, R3, RZ ;  /* 0x0000000329037210 */ /* 0x000fe20007ffe0ff */
[----:B------:R-:W-:Y:S01]  /*6f30*/  FMUL.FTZ R41, R51, UR25 ;  /* 0x0000001933297c20 */ /* 0x000fe20008410000 */
[----:B------:R-:W-:-:S04]  /*6f40*/  LEA R38, P0, R40, c[0x0][0x160], 0x2 ;  /* 0x0000580028267a11 */ /* 0x000fc800078010ff */
[----:B------:R-:W-:Y:S01]  /*6f50*/  LEA.HI.X R39, R40, c[0x0][0x164], R3, 0x2, P0 ;  /* 0x0000590028277a11 */ /* 0x000fe200000f1403 */
[----:B------:R-:W-:-:S05]  /*6f60*/  FMUL.FTZ R40, R50, UR25 ;  /* 0x0000001932287c20 */ /* 0x000fca0008410000 */
[----:B------:R0:W-:Y:S03]  /*6f70*/  STG.E.64 [R38.64], R40 ;  /* 0x0000002826007986 */ /* 0x0001e6000c101b12 */
.L_x_1519:
[----:B------:R-:W-:Y:S05]  /*6f80*/  BSYNC B0 ;  /* 0x0000000000007941 */ /* 0x000fea0003800000 */
.L_x_1518:
[C---:B0-----:R-:W-:Y:S02]  /*6f90*/  IADD3 R39, R2.reuse, 0x40, RZ ;  /* 0x0000004002277810 */ /* 0x041fe40007ffe0ff */
[C---:B------:R-:W-:Y:S02]  /*6fa0*/  IADD3 R44, R2.reuse, 0x60, RZ ;  /* 0x00000060022c7810 */ /* 0x040fe40007ffe0ff */
[C---:B------:R-:W-:Y:S02]  /*6fb0*/  IADD3 R42, R2.reuse, 0x80, RZ ;  /* 0x00000080022a7810 */ /* 0x040fe40007ffe0ff */
[C---:B------:R-:W-:Y:S02]  /*6fc0*/  IADD3 R43, R2.reuse, 0x80, RZ ;  /* 0x00000080022b7810 */ /* 0x040fe40007ffe0ff */
[C---:B------:R-:W-:Y:S02]  /*6fd0*/  IADD3 R45, R2.reuse, 0x60, RZ ;  /* 0x00000060022d7810 */ /* 0x040fe40007ffe0ff */
[----:B------:R-:W-:-:S02]  /*6fe0*/  IADD3 R40, R2, 0x40, RZ ;  /* 0x0000004002287810 */ /* 0x000fc40007ffe0ff */
[----:B------:R-:W-:Y:S02]  /*6ff0*/  ISETP.GE.U32.AND P6, PT, R39, c[0x0][0x1e0], PT ;  /* 0x0000780027007a0c */ /* 0x000fe40003fc6070 */
[----:B------:R-:W-:Y:S02]  /*7000*/  ISETP.GE.U32.AND P0, PT, R44, c[0x0][0x1e0], PT ;  /* 0x000078002c007a0c */ /* 0x000fe40003f06070 */
[----:B------:R-:W-:Y:S02]  /*7010*/  ISETP.GE.U32.AND P2, PT, R42, c[0x0][0x1e0], PT ;  /* 0x000078002a007a0c */ /* 0x000fe40003f46070 */
[----:B------:R-:W-:Y:S02]  /*7020*/  SHF.R.S32.HI R40, RZ, 0x1f, R40 ;  /* 0x0000001fff287819 */ /* 0x000fe40000011428 */
[----:B------:R-:W-:Y:S02]  /*7030*/  SHF.R.S32.HI R45, RZ, 0x1f, R45 ;  /* 0x0000001fff2d7819 */ /* 0x000fe4000001142d */
[----:B------:R-:W-:-:S02]  /*7040*/  SHF.R.S32.HI R43, RZ, 0x1f, R43 ;  /* 0x0000001fff2b7819 */ /* 0x000fc4000001142b */
[C---:B------:R-:W-:Y:S02]  /*7050*/  IADD3 R50, R2.reuse, 0xa0, RZ ;  /* 0x000000a002327810 */ /* 0x040fe40007ffe0ff */
[----:B------:R-:W-:Y:S02]  /*7060*/  IADD3 R46, R2, 0xc0, RZ ;  /* 0x000000c0022e7810 */ /* 0x000fe40007ffe0ff */
[----:B------:R-:W-:Y:S02]  /*7070*/  ISETP.GE.AND.EX P6, PT, R40, c[0x0][0x1e4], PT, P6 ;  /* 0x0000790028007a0c */ /* 0x000fe40003fc6360 */
[----:B------:R-:W-:Y:S02]  /*7080*/  ISETP.GE.AND.EX P0, PT, R45, c[0x0][0x1e4], PT, P0 ;  /* 0x000079002d007a0c */ /* 0x000fe40003f06300 */
[----:B------:R-:W-:Y:S02]  /*7090*/  ISETP.GE.AND.EX P2, PT, R43, c[0x0][0x1e4], PT, P2 ;  /* 0x000079002b007a0c */ /* 0x000fe40003f46320 */
[----:B------:R-:W-:-:S02]  /*70a0*/  ISETP.GE.U32.AND P3, PT, R50, c[0x0][0x1e0], PT ;  /* 0x0000780032007a0c */ /* 0x000fc40003f66070 */
[----:B------:R-:W-:Y:S02]  /*70b0*/  ISETP.GE.U32.AND P4, PT, R46, c[0x0][0x1e0], PT ;  /* 0x000078002e007a0c */ /* 0x000fe40003f86070 */
[C---:B------:R-:W-:Y:S02]  /*70c0*/  ISETP.GT.U32.OR P6, PT, R0.reuse, 0x27f, P6 ;  /* 0x0000027f0000780c */ /* 0x040fe400037c4470 */
[C---:B------:R-:W-:Y:S02]  /*70d0*/  ISETP.GT.U32.OR P0, PT, R0.reuse, 0x27f, P0 ;  /* 0x0000027f0000780c */ /* 0x040fe40000704470 */
[----:B------:R-:W-:Y:S01]  /*70e0*/  ISETP.GT.U32.OR P2, PT, R0, 0x27f, P2 ;  /* 0x0000027f0000780c */ /* 0x000fe20001744470 */
[----:B------:R-:W-:Y:S07]  /*70f0*/  @!P5 BRA `(.L_x_1520) ;  /* 0x000001200000d947 */ /* 0x000fee0003800000 */
        /* <DEDUP_REMOVED lines=18> */
.L_x_1520:
        /* <DEDUP_REMOVED lines=19> */
.L_x_1522:
[----:B------:R-:W-:Y:S05]  /*7350*/  BSYNC B0 ;  /* 0x0000000000007941 */ /* 0x000fea0003800000 */
.L_x_1521:
[----:B------:R-:W-:Y:S05]  /*7360*/  @!P5 BRA `(.L_x_1523) ;  /* 0x000001200000d947 */ /* 0x000fea0003800000 */
[----:B------:R-:W-:-:S04]  /*7370*/  FFMA.FTZ R3, R85, R34, R36 ;  /* 0x0000002255037223 */ /* 0x000fc80000010024 */
[----:B0-----:R-:W-:-:S06]  /*7380*/  FMUL.FTZ R38, R3, -1.4426950216293334961 ;  /* 0xbfb8aa3b03267820 */ /* 0x001fcc0000410000 */
        /* <DEDUP_REMOVED lines=16> */
.L_x_1523:
[----:B------:R-:W-:Y:S01]  /*7490*/  BSSY B0, `(.L_x_1524) ;  /* 0x0000013000007945 */ /* 0x000fe20003800000 */
[----:B------:R-:W-:Y:S05]  /*74a0*/  @P0 BRA `(.L_x_1525) ;  /* 0x0000011000000947 */ /* 0x000fea0003800000 */
[----:B--2---:R-:W-:Y:S02]  /*74b0*/  MOV R3, UR5 ;  /* 0x0000000500037c02 */ /* 0x004fe40008000f00 */
[----:B0-----:R-:W-:Y:S02]  /*74c0*/  MOV R38, R4 ;  /* 0x0000000400267202 */ /* 0x001fe40000000f00 */
[----:B------:R-:W-:Y:S01]  /*74d0*/  MOV R39, R7 ;  /* 0x0000000700277202 */ /* 0x000fe20000000f00 */
[----:B---3--:R-:W-:-:S04]  /*74e0*/  FFMA.FTZ R3, R85, R3, UR6 ;  /* 0x0000000655037e23 */ /* 0x008fc80008010003 */
[----:B------:R-:W-:Y:S01]  /*74f0*/  FFMA.FTZ R3, R34, R8, -R3 ;  /* 0x0000000822037223 */ /* 0x000fe20000010803 */
[----:B------:R-:W-:Y:S01]  /*7500*/  MOV R8, UR5 ;  /* 0x0000000500087c02 */ /* 0x000fe20008000f00 */
[----:B------:R-:W-:-:S04]  /*7510*/  IMAD.WIDE.U32 R38, R44, c[0x0][0x1d8], R38 ;  /* 0x000076002c267a25 */ /* 0x000fc800078e0026 */
[----:B------:R-:W-:-:S04]  /*7520*/  FFMA.FTZ R8, R82, R8, UR6 ;  /* 0x0000000652087e23 */ /* 0x000fc80008010008 */
[----:B------:R-:W-:Y:S02]  /*7530*/  FFMA.FTZ R40, R35, R9, -R8 ;  /* 0x0000000923287223 */ /* 0x000fe40000010808 */
[----:B------:R-:W-:-:S04]  /*7540*/  IMAD R8, R45, c[0x0][0x1d8], RZ ;  /* 0x000076002d087a24 */ /* 0x000fc800078e02ff */
[----:B------:R-:W-:-:S05]  /*7550*/  IMAD R8, R44, c[0x0][0x1dc], R8 ;  /* 0x000077002c087a24 */ /* 0x000fca00078e0208 */
[----:B------:R-:W-:Y:S01]  /*7560*/  IADD3 R9, R39, R8, RZ ;  /* 0x0000000827097210 */ /* 0x000fe20007ffe0ff */
[----:B------:R-:W-:Y:S01]  /*7570*/  FMUL.FTZ R39, R40, UR25 ;  /* 0x0000001928277c20 */ /* 0x000fe20008410000 */
[----:B------:R-:W-:-:S04]  /*7580*/  LEA R8, P0, R38, c[0x0][0x160], 0x2 ;  /* 0x0000580026087a11 */ /* 0x000fc800078010ff */
[----:B------:R-:W-:Y:S01]  /*7590*/  LEA.HI.X R9, R38, c[0x0][0x164], R9, 0x2, P0 ;  /* 0x0000590026097a11 */ /* 0x000fe200000f1409 */
[----:B------:R-:W-:-:S05]  /*75a0*/  FMUL.FTZ R38, R3, UR25 ;  /* 0x0000001903267c20 */ /* 0x000fca0008410000 */
[----:B------:R0:W-:Y:S03]  /*75b0*/  STG.E.64 [R8.64], R38 ;  /* 0x0000002608007986 */ /* 0x0001e6000c101b12 */
.L_x_1525:
[----:B------:R-:W-:Y:S05]  /*75c0*/  BSYNC B0 ;  /* 0x0000000000007941 */ /* 0x000fea0003800000 */
.L_x_1524:
[----:B------:R-:W-:Y:S05]  /*75d0*/  @!P5 BRA `(.L_x_1526) ;  /* 0x000001200000d947 */ /* 0x000fea0003800000 */
[----:B------:R-:W-:-:S04]  /*75e0*/  FFMA.FTZ R3, R75, R34, R36 ;  /* 0x000000224b037223 */ /* 0x000fc80000010024 */
[----:B0-----:R-:W-:-:S06]  /*75f0*/  FMUL.FTZ R8, R3, -1.4426950216293334961 ;  /* 0xbfb8aa3b03087820 */ /* 0x001fcc0000410000 */
        /* <DEDUP_REMOVED lines=16> */
.L_x_1526:
[----:B------:R-:W-:Y:S01]  /*7700*/  BSSY B0, `(.L_x_1527) ;  /* 0x0000013000007945 */ /* 0x000fe20003800000 */
[----:B------:R-:W-:Y:S05]  /*7710*/  @P2 BRA `(.L_x_1528) ;  /* 0x0000011000002947 */ /* 0x000fea0003800000 */
[----:B0-2---:R-:W-:Y:S01]  /*7720*/  MOV R8, UR5 ;  /* 0x0000000500087c02 */ /* 0x005fe20008000f00 */
[----:B------:R-:W-:Y:S01]  /*7730*/  IMAD R3, R43, c[0x0][0x1d8], RZ ;  /* 0x000076002b037a24 */ /* 0x000fe200078e02ff */
[----:B------:R-:W-:-:S03]  /*7740*/  MOV R9, UR5 ;  /* 0x0000000500097c02 */ /* 0x000fc60008000f00 */
[----:B---3--:R-:W-:Y:S01]  /*7750*/  FFMA.FTZ R75, R75, R8, UR6 ;  /* 0x000000064b4b7e23 */ /* 0x008fe20008010008 */
[----:B------:R-:W-:Y:S01]  /*7760*/  MOV R8, R4 ;  /* 0x0000000400087202 */ /* 0x000fe20000000f00 */
[----:B------:R-:W-:Y:S01]  /*7770*/  FFMA.FTZ R74, R74, R9, UR6 ;  /* 0x000000064a4a7e23 */ /* 0x000fe20008010009 */
[----:B------:R-:W-:Y:S01]  /*7780*/  MOV R9, R7 ;  /* 0x0000000700097202 */ /* 0x000fe20000000f00 */
[----:B------:R-:W-:Y:S02]  /*7790*/  IMAD R3, R42, c[0x0][0x1dc], R3 ;  /* 0x000077002a037a24 */ /* 0x000fe400078e0203 */
[----:B------:R-:W-:Y:S02]  /*77a0*/  FFMA.FTZ R75, R34, R10, -R75 ;  /* 0x0000000a224b7223 */ /* 0x000fe4000001084b */
[----:B------:R-:W-:-:S04]  /*77b0*/  IMAD.WIDE.U32 R8, R42, c[0x0][0x1d8], R8 ;  /* 0x000076002a087a25 */ /* 0x000fc800078e0008 */
[----:B------:R-:W-:Y:S01]  /*77c0*/  FFMA.FTZ R74, R35, R11, -R74 ;  /* 0x0000000b234a7223 */ /* 0x000fe2000001084a */
[----:B------:R-:W-:Y:S02]  /*77d0*/  IADD3 R3, R9, R3, RZ ;  /* 0x0000000309037210 */ /* 0x000fe40007ffe0ff */
[----:B------:R-:W-:Y:S01]  /*77e0*/  LEA R10, P0, R8, c[0x0][0x160], 0x2 ;  /* 0x00005800080a7a11 */ /* 0x000fe200078010ff */
[----:B------:R-:W-:-:S03]  /*77f0*/  FMUL.FTZ R9, R74, UR25 ;  /* 0x000000194a097c20 */ /* 0x000fc60008410000 */
[----:B------:R-:W-:Y:S01]  /*7800*/  LEA.HI.X R11, R8, c[0x0][0x164], R3, 0x2, P0 ;  /* 0x00005900080b7a11 */ /* 0x000fe200000f1403 */
[----:B------:R-:W-:-:S05]  /*7810*/  FMUL.FTZ R8, R75, UR25 ;  /* 0x000000194b087c20 */ /* 0x000fca0008410000 */
[----:B------:R0:W-:Y:S03]  /*7820*/  STG.E.64 [R10.64], R8 ;  /* 0x000000080a007986 */ /* 0x0001e6000c101b12 */
.L_x_1528:
[----:B------:R-:W-:Y:S05]  /*7830*/  BSYNC B0 ;  /* 0x0000000000007941 */ /* 0x000fea0003800000 */
.L_x_1527:
[C---:B------:R-:W-:Y:S02]  /*7840*/  IADD3 R44, R2.reuse, 0xe0, RZ ;  /* 0x000000e0022c7810 */ /* 0x040fe40007ffe0ff */
[C---:B------:R-:W-:Y:S02]  /*7850*/  IADD3 R45, R2.reuse, 0xe0, RZ ;  /* 0x000000e0022d7810 */ /* 0x040fe40007ffe0ff */
[C---:B------:R-:W-:Y:S02]  /*7860*/  IADD3 R47, R2.reuse, 0xc0, RZ ;  /* 0x000000c0022f7810 */ /* 0x040fe40007ffe0ff */
[----:B------:R-:W-:Y:S02]  /*7870*/  IADD3 R48, R2, 0xa0, RZ ;  /* 0x000000a002307810 */ /* 0x000fe40007ffe0ff */
[----:B------:R-:W-:Y:S02]  /*7880*/  ISETP.GE.U32.AND P0, PT, R44, c[0x0][0x1e0], PT ;  /* 0x000078002c007a0c */ /* 0x000fe40003f06070 */
[----:B------:R-:W-:-:S02]  /*7890*/  SHF.R.S32.HI R48, RZ, 0x1f, R48 ;  /* 0x0000001fff307819 */ /* 0x000fc40000011430 */
[----:B------:R-:W-:Y:S02]  /*78a0*/  SHF.R.S32.HI R47, RZ, 0x1f, R47 ;  /* 0x0000001fff2f7819 */ /* 0x000fe4000001142f */
[----:B------:R-:W-:Y:S02]  /*78b0*/  SHF.R.S32.HI R45, RZ, 0x1f, R45 ;  /* 0x0000001fff2d7819 */ /* 0x000fe4000001142d */
[C---:B------:R-:W-:Y:S02]  /*78c0*/  IADD3 R43, R2.reuse, 0x100, RZ ;  /* 0x00000100022b7810 */ /* 0x040fe40007ffe0ff */
[----:B0-----:R-:W-:Y:S02]  /*78d0*/  IADD3 R41, R2, 0x120, RZ ;  /* 0x0000012002297810 */ /* 0x001fe40007ffe0ff */
[----:B------:R-:W-:Y:S02]  /*78e0*/  ISETP.GE.AND.EX P3, PT, R48, c[0x0][0x1e4], PT, P3 ;  /* 0x0000790030007a0c */ /* 0x000fe40003f66330 */
[----:B------:R-:W-:-:S02]  /*78f0*/  ISETP.GE.AND.EX P4, PT, R47, c[0x0][0x1e4], PT, P4 ;  /* 0x000079002f007a0c */ /* 0x000fc40003f86340 */
[----:B------:R-:W-:Y:S02]  /*7900*/  ISETP.GE.AND.EX P6, PT, R45, c[0x0][0x1e4], PT, P0 ;  /* 0x000079002d007a0c */ /* 0x000fe40003fc6300 */
[----:B------:R-:W-:Y:S02]  /*7910*/  ISETP.GE.U32.AND P2, PT, R43, c[0x0][0x1e0], PT ;  /* 0x000078002b007a0c */ /* 0x000fe40003f46070 */
[----:B------:R-:W-:Y:S02]  /*7920*/  ISETP.GE.U32.AND P0, PT, R41, c[0x0][0x1e0], PT ;  /* 0x0000780029007a0c */ /* 0x000fe40003f06070 */
[C---:B------:R-:W-:Y:S02]  /*7930*/  ISETP.GT.U32.OR P3, PT, R0.reuse, 0x27f, P3 ;  /* 0x0000027f0000780c */ /* 0x040fe40001f64470 */
[C---:B------:R-:W-:Y:S02]  /*7940*/  ISETP.GT.U32.OR P4, PT, R0.reuse, 0x27f, P4 ;  /* 0x0000027f0000780c */ /* 0x040fe40002784470 */
[----:B------:R-:W-:Y:S01]  /*7950*/  ISETP.GT.U32.OR P6, PT, R0, 0x27f, P6 ;  /* 0x0000027f0000780c */ /* 0x000fe200037c4470 */
        /* <DEDUP_REMOVED lines=19> */
.L_x_1529:
[----:B------:R-:W-:Y:S01]  /*7a90*/  BSSY B0, `(.L_x_1530) ;  /* 0x0000013000007945 */ /* 0x000fe20003800000 */
[----:B------:R-:W-:Y:S05]  /*7aa0*/  @P3 BRA `(.L_x_1531) ;  /* 0x0000011000003947 */ /* 0x000fea0003800000 */
[----:B--2---:R-:W-:Y:S01]  /*7ab0*/  MOV R8, UR5 ;  /* 0x0000000500087c02 */ /* 0x004fe20008000f00 */
[----:B------:R-:W-:Y:S01]  /*7ac0*/  IMAD R3, R48, c[0x0][0x1d8], RZ ;  /* 0x0000760030037a24 */ /* 0x000fe200078e02ff */
[----:B------:R-:W-:Y:S02]  /*7ad0*/  MOV R9, R7 ;  /* 0x0000000700097202 */ /* 0x000fe40000000f00 */
[----:B------:R-:W-:Y:S01]  /*7ae0*/  MOV R11, UR5 ;  /* 0x00000005000b7c02 */ /* 0x000fe20008000f00 */
[----:B---3--:R-:W-:Y:S01]  /*7af0*/  FFMA.FTZ R73, R73, R8, UR6 ;  /* 0x0000000649497e23 */ /* 0x008fe20008010008 */
[----:B------:R-:W-:Y:S01]  /*7b00*/  MOV R8, R4 ;  /* 0x0000000400087202 */ /* 0x000fe20000000f00 */
[----:B------:R-:W-:-:S02]  /*7b10*/  IMAD R3, R50, c[0x0][0x1dc], R3 ;  /* 0x0000770032037a24 */ /* 0x000fc400078e0203 */
[----:B------:R-:W-:Y:S02]  /*7b20*/  FFMA.FTZ R72, R72, R11, UR6 ;  /* 0x0000000648487e23 */ /* 0x000fe4000801000b */
[----:B------:R-:W-:-:S04]  /*7b30*/  IMAD.WIDE.U32 R8, R50, c[0x0][0x1d8], R8 ;  /* 0x0000760032087a25 */ /* 0x000fc800078e0008 */
[----:B------:R-:W-:Y:S01]  /*7b40*/  FFMA.FTZ R73, R34, R12, -R73 ;  /* 0x0000000c22497223 */ /* 0x000fe20000010849 */
[----:B------:R-:W-:Y:S01]  /*7b50*/  IADD3 R3, R9, R3, RZ ;  /* 0x0000000309037210 */ /* 0x000fe20007ffe0ff */
[----:B------:R-:W-:Y:S01]  /*7b60*/  FFMA.FTZ R9, R35, R13, -R72 ;  /* 0x0000000d23097223 */ /* 0x000fe20000010848 */
[----:B------:R-:W-:-:S03]  /*7b70*/  LEA R10, P3, R8, c[0x0][0x160], 0x2 ;  /* 0x00005800080a7a11 */ /* 0x000fc600078610ff */
[----:B------:R-:W-:Y:S01]  /*7b80*/  FMUL.FTZ R9, R9, UR25 ;  /* 0x0000001909097c20 */ /* 0x000fe20008410000 */
[----:B------:R-:W-:Y:S01]  /*7b90*/  LEA.HI.X R11, R8, c[0x0][0x164], R3, 0x2, P3 ;  /* 0x00005900080b7a11 */ /* 0x000fe200018f1403 */
[----:B------:R-:W-:-:S05]  /*7ba0*/  FMUL.FTZ R8, R73, UR25 ;  /* 0x0000001949087c20 */ /* 0x000fca0008410000 */
[----:B------:R0:W-:Y:S03]  /*7bb0*/  STG.E.64 [R10.64], R8 ;  /* 0x000000080a007986 */ /* 0x0001e6000c101b12 */
.L_x_1531:
[----:B------:R-:W-:Y:S05]  /*7bc0*/  BSYNC B0 ;  /* 0x0000000000007941 */ /* 0x000fea0003800000 */
.L_x_1530:
        /* <DEDUP_REMOVED lines=19> */
.L_x_1532:
[----:B------:R-:W-:Y:S01]  /*7d00*/  BSSY B0, `(.L_x_1533) ;  /* 0x0000013000007945 */ /* 0x000fe20003800000 */
[----:B------:R-:W-:Y:S05]  /*7d10*/  @P4 BRA `(.L_x_1534) ;  /* 0x0000011000004947 */ /* 0x000fea0003800000 */
[----:B0-----:R-:W-:Y:S01]  /*7d20*/  MOV R8, R4 ;  /* 0x0000000400087202 */ /* 0x001fe20000000f00 */
[----:B------:R-:W-:Y:S01]  /*7d30*/  IMAD R3, R47, c[0x0][0x1d8], RZ ;  /* 0x000076002f037a24 */ /* 0x000fe200078e02ff */
[----:B------:R-:W-:Y:S02]  /*7d40*/  MOV R9, R7 ;  /* 0x0000000700097202 */ /* 0x000fe40000000f00 */
[----:B--2---:R-:W-:Y:S01]  /*7d50*/  MOV R10, UR5 ;  /* 0x00000005000a7c02 */ /* 0x004fe20008000f00 */
[C---:B------:R-:W-:Y:S01]  /*7d60*/  IMAD R3, R46.reuse, c[0x0][0x1dc], R3 ;  /* 0x000077002e037a24 */ /* 0x040fe200078e0203 */
[----:B------:R-:W-:Y:S01]  /*7d70*/  MOV R11, UR5 ;  /* 0x00000005000b7c02 */ /* 0x000fe20008000f00 */
[----:B------:R-:W-:-:S04]  /*7d80*/  IMAD.WIDE.U32 R8, R46, c[0x0][0x1d8], R8 ;  /* 0x000076002e087a25 */ /* 0x000fc800078e0008 */
[----:B---3--:R-:W-:Y:S01]  /*7d90*/  FFMA.FTZ R71, R71, R10, UR6 ;  /* 0x0000000647477e23 */ /* 0x008fe2000801000a */
[----:B------:R-:W-:Y:S01]  /*7da0*/  IADD3 R3, R9, R3, RZ ;  /* 0x0000000309037210 */ /* 0x000fe20007ffe0ff */
[----:B------:R-:W-:Y:S01]  /*7db0*/  FFMA.FTZ R70, R70, R11, UR6 ;  /* 0x0000000646467e23 */ /* 0x000fe2000801000b */
[----:B------:R-:W-:Y:S01]  /*7dc0*/  LEA R10, P3, R8, c[0x0][0x160], 0x2 ;  /* 0x00005800080a7a11 */ /* 0x000fe200078610ff */
[----:B------:R-:W-:Y:S02]  /*7dd0*/  FFMA.FTZ R71, R34, R14, -R71 ;  /* 0x0000000e22477223 */ /* 0x000fe40000010847 */
[----:B------:R-:W-:Y:S01]  /*7de0*/  FFMA.FTZ R9, R35, R15, -R70 ;  /* 0x0000000f23097223 */ /* 0x000fe20000010846 */
[----:B------:R-:W-:Y:S01]  /*7df0*/  LEA.HI.X R11, R8, c[0x0][0x164], R3, 0x2, P3 ;  /* 0x00005900080b7a11 */ /* 0x000fe200018f1403 */
[----:B------:R-:W-:Y:S02]  /*7e00*/  FMUL.FTZ R8, R71, UR25 ;  /* 0x0000001947087c20 */ /* 0x000fe40008410000 */
[----:B------:R-:W-:-:S05]  /*7e10*/  FMUL.FTZ R9, R9, UR25 ;  /* 0x0000001909097c20 */ /* 0x000fca0008410000 */
[----:B------:R0:W-:Y:S02]  /*7e20*/  STG.E.64 [R10.64], R8 ;  /* 0x000000080a007986 */ /* 0x0001e4000c101b12 */
.L_x_1534:
[----:B------:R-:W-:Y:S05]  /*7e30*/  BSYNC B0 ;  /* 0x0000000000007941 */ /* 0x000fea0003800000 */
.L_x_1533:
        /* <DEDUP_REMOVED lines=19> */
.L_x_1535:
        /* <DEDUP_REMOVED lines=19> */
.L_x_1537:
[----:B------:R-:W-:Y:S05]  /*80a0*/  BSYNC B0 ;  /* 0x0000000000007941 */ /* 0x000fea0003800000 */
.L_x_1536:
        /* <DEDUP_REMOVED lines=9> */
[----:B------:R-:W-:Y:S02]  /*8140*/  IADD3 R38, R2, 0x180, RZ ;  /* 0x0000018002267810 */ /* 0x000fe40007ffe0ff */
        /* <DEDUP_REMOVED lines=10> */
[----:B0-----:R-:W-:-:S02]  /*81f0*/  FFMA.FTZ R8, R66, R35, R37 ;  /* 0x0000002342087223 */ /* 0x001fc40000010025 */
        /* <DEDUP_REMOVED lines=16> */
.L_x_1538:
        /* <DEDUP_REMOVED lines=19> */
.L_x_1540:
[----:B------:R-:W-:Y:S05]  /*8430*/  BSYNC B0 ;  /* 0x0000000000007941 */ /* 0x000fea0003800000 */
.L_x_1539:
        /* <DEDUP_REMOVED lines=19> */
.L_x_1541:
        /* <DEDUP_REMOVED lines=19> */
.L_x_1543:
[----:B------:R-:W-:Y:S05]  /*86a0*/  BSYNC B0 ;  /* 0x0000000000007941 */ /* 0x000fea0003800000 */
.L_x_1542:
        /* <DEDUP_REMOVED lines=19> */
.L_x_1544:
        /* <DEDUP_REMOVED lines=19> */
.L_x_1546:
[----:B------:R-:W-:Y:S05]  /*8910*/  BSYNC B0 ;  /* 0x0000000000007941 */ /* 0x000fea0003800000 */
.L_x_1545:
[C---:B------:R-:W-:Y:S02]  /*8920*/  IADD3 R19, R2.reuse, 0x1a0, RZ ;  /* 0x000001a002137810 */ /* 0x040fe40007ffe0ff */
[C---:B------:R-:W-:Y:S02]  /*8930*/  IADD3 R22, R2.reuse, 0x160, RZ ;  /* 0x0000016002167810 */ /* 0x040fe40007ffe0ff */
[C---:B------:R-:W-:Y:S02]  /*8940*/  IADD3 R20, R2.reuse, 0x1a0, RZ ;  /* 0x000001a002147810 */ /* 0x040fe40007ffe0ff */
[----:B------:R-:W-:Y:S02]  /*8950*/  IADD3 R21, R2, 0x180, RZ ;  /* 0x0000018002157810 */ /* 0x000fe40007ffe0ff */
[----:B------:R-:W-:Y:S02]  /*8960*/  SHF.R.S32.HI R22, RZ, 0x1f, R22 ;  /* 0x0000001fff167819 */ /* 0x000fe40000011416 */
[----:B------:R-:W-:-:S02]  /*8970*/  ISETP.GE.U32.AND P0, PT, R19, c[0x0][0x1e0], PT ;  /* 0x0000780013007a0c */ /* 0x000fc40003f06070 */
[----:B------:R-:W-:Y:S02]  /*8980*/  ISETP.GE.U32.AND P2, PT, R88, c[0x0][0x1e0], PT ;  /* 0x0000780058007a0c */ /* 0x000fe40003f46070 */
[----:B------:R-:W-:Y:S02]  /*8990*/  ISETP.GE.U32.AND P3, PT, R87, c[0x0][0x1e0], PT ;  /* 0x0000780057007a0c */ /* 0x000fe40003f66070 */
[----:B------:R-:W-:Y:S02]  /*89a0*/  SHF.R.S32.HI R21, RZ, 0x1f, R21 ;  /* 0x0000001fff157819 */ /* 0x000fe40000011415 */
[----:B------:R-:W-:Y:S02]  /*89b0*/  SHF.R.S32.HI R20, RZ, 0x1f, R20 ;  /* 0x0000001fff147819 */ /* 0x000fe40000011414 */
[----:B------:R-:W-:Y:S02]  /*89c0*/  SHF.R.S32.HI R18, RZ, 0x1f, R88 ;  /* 0x0000001fff127819 */ /* 0x000fe40000011458 */
[----:B------:R-:W-:-:S02]  /*89d0*/  SHF.R.S32.HI R17, RZ, 0x1f, R87 ;  /* 0x0000001fff117819 */ /* 0x000fc40000011457 */
[----:B------:R-:W-:Y:S02]  /*89e0*/  ISETP.GE.AND.EX P4, PT, R22, c[0x0][0x1e4], PT, P4 ;  /* 0x0000790016007a0c */ /* 0x000fe40003f86340 */
[----:B------:R-:W-:Y:S02]  /*89f0*/  ISETP.GE.AND.EX P6, PT, R21, c[0x0][0x1e4], PT, P6 ;  /* 0x0000790015007a0c */ /* 0x000fe40003fc6360 */
[----:B------:R-:W-:Y:S02]  /*8a00*/  ISETP.GE.AND.EX P0, PT, R20, c[0x0][0x1e4], PT, P0 ;  /* 0x0000790014007a0c */ /* 0x000fe40003f06300 */
[----:B------:R-:W-:Y:S02]  /*8a10*/  ISETP.GE.AND.EX P2, PT, R18, c[0x0][0x1e4], PT, P2 ;  /* 0x0000790012007a0c */ /* 0x000fe40003f46320 */
[----:B------:R-:W-:Y:S02]  /*8a20*/  ISETP.GE.AND.EX P3, PT, R17, c[0x0][0x1e4], PT, P3 ;  /* 0x0000790011007a0c */ /* 0x000fe40003f66330 */
[----:B------:R-:W-:-:S02]  /*8a30*/  ISETP.GT.U32.OR P4, PT, R0, 0x27f, P4 ;  /* 0x0000027f0000780c */ /* 0x000fc40002784470 */
[C---:B------:R-:W-:Y:S02]  /*8a40*/  ISETP.GT.U32.OR P6, PT, R0.reuse, 0x27f, P6 ;  /* 0x0000027f0000780c */ /* 0x040fe400037c4470 */
[C---:B------:R-:W-:Y:S02]  /*8a50*/  ISETP.GT.U32.OR P0, PT, R0.reuse, 0x27f, P0 ;  /* 0x0000027f0000780c */ /* 0x040fe40000704470 */
[C---:B------:R-:W-:Y:S02]  /*8a60*/  ISETP.GT.U32.OR P2, PT, R0.reuse, 0x27f, P2 ;  /* 0x0000027f0000780c */ /* 0x040fe40001744470 */
[----:B------:R-:W-:Y:S01]  /*8a70*/  ISETP.GT.U32.OR P3, PT, R0, 0x27f, P3 ;  /* 0x0000027f0000780c */ /* 0x000fe20001f64470 */
[----:B------:R-:W-:Y:S06]  /*8a80*/  @!P5 BRA `(.L_x_1547) ;  /* 0x000001200000d947 */ /* 0x000fec0003800000 */
        /* <DEDUP_REMOVED lines=18> */
.L_x_1547:
        /* <DEDUP_REMOVED lines=19> */
.L_x_1549:
[----:B------:R-:W-:Y:S05]  /*8ce0*/  BSYNC B0 ;  /* 0x0000000000007941 */ /* 0x000fea0003800000 */
.L_x_1548:
        /* <DEDUP_REMOVED lines=19> */
.L_x_1550:
        /* <DEDUP_REMOVED lines=19> */
.L_x_1552:
[----:B------:R-:W-:Y:S05]  /*8f50*/  BSYNC B0 ;  /* 0x0000000000007941 */ /* 0x000fea0003800000 */
.L_x_1551:
        /* <DEDUP_REMOVED lines=19> */
.L_x_1553:
        /* <DEDUP_REMOVED lines=19> */
.L_x_1555:
[----:B------:R-:W-:Y:S05]  /*91c0*/  BSYNC B0 ;  /* 0x0000000000007941 */ /* 0x000fea0003800000 */
.L_x_1554:
        /* <DEDUP_REMOVED lines=19> */
.L_x_1556:
        /* <DEDUP_REMOVED lines=19> */
.L_x_1558:
[----:B------:R-:W-:Y:S05]  /*9430*/  BSYNC B0 ;  /* 0x0000000000007941 */ /* 0x000fea0003800000 */
.L_x_1557:
        /* <DEDUP_REMOVED lines=19> */
.L_x_1559:
[----:B------:R-:W-:Y:S01]  /*9570*/  BSSY B0, `(.L_x_1560) ;  /* 0x0000012000007945 */ /* 0x000fe20003800000 */
[----:B------:R-:W-:Y:S05]  /*9580*/  @P3 BRA `(.L_x_1561) ;  /* 0x0000010000003947 */ /* 0x000fea0003800000 */
[----:B------:R-:W-:Y:S01]  /*9590*/  MOV R5, R7 ;  /* 0x0000000700057202 */ /* 0x000fe20000000f00 */
[----:B0-----:R-:W-:Y:S01]  /*95a0*/  IMAD R8, R17, c[0x0][0x1d8], RZ ;  /* 0x0000760011087a24 */ /* 0x001fe200078e02ff */
[----:B--2---:R-:W-:Y:S02]  /*95b0*/  MOV R10, UR5 ;  /* 0x00000005000a7c02 */ /* 0x004fe40008000f00 */
[----:B------:R-:W-:Y:S01]  /*95c0*/  MOV R9, UR5 ;  /* 0x0000000500097c02 */ /* 0x000fe20008000f00 */
[----:B------:R-:W-:-:S04]  /*95d0*/  IMAD.WIDE.U32 R6, R87, c[0x0][0x1d8], R4 ;  /* 0x0000760057067a25 */ /* 0x000fc800078e0004 */
[----:B------:R-:W-:Y:S01]  /*95e0*/  IMAD R3, R87, c[0x0][0x1dc], R8 ;  /* 0x0000770057037a24 */ /* 0x000fe200078e0208 */
[----:B------:R-:W-:Y:S01]  /*95f0*/  LEA R4, P0, R6, c[0x0][0x160], 0x2 ;  /* 0x0000580006047a11 */ /* 0x000fe200078010ff */
[----:B---3--:R-:W-:Y:S02]  /*9600*/  FFMA.FTZ R81, R81, R10, UR6 ;  /* 0x0000000651517e23 */ /* 0x008fe4000801000a */
[----:B------:R-:W-:Y:S01]  /*9610*/  FFMA.FTZ R80, R80, R9, UR6 ;  /* 0x0000000650507e23 */ /* 0x000fe20008010009 */
[----:B------:R-:W-:Y:S01]  /*9620*/  IADD3 R3, R7, R3, RZ ;  /* 0x0000000307037210 */ /* 0x000fe20007ffe0ff */
[----:B------:R-:W-:Y:S02]  /*9630*/  FFMA.FTZ R81, R34, R32, -R81 ;  /* 0x0000002022517223 */ /* 0x000fe40000010851 */
[----:B------:R-:W-:Y:S01]  /*9640*/  FFMA.FTZ R80, R35, R33, -R80 ;  /* 0x0000002123507223 */ /* 0x000fe20000010850 */
[----:B------:R-:W-:Y:S01]  /*9650*/  LEA.HI.X R5, R6, c[0x0][0x164], R3, 0x2, P0 ;  /* 0x0000590006057a11 */ /* 0x000fe200000f1403 */
[----:B------:R-:W-:-:S02]  /*9660*/  FMUL.FTZ R6, R81, UR25 ;  /* 0x0000001951067c20 */ /* 0x000fc40008410000 */
[----:B------:R-:W-:-:S05]  /*9670*/  FMUL.FTZ R7, R80, UR25 ;  /* 0x0000001950077c20 */ /* 0x000fca0008410000 */
[----:B------:R0:W-:Y:S02]  /*9680*/  STG.E.64 [R4.64], R6 ;  /* 0x0000000604007986 */ /* 0x0001e4000c101b12 */
.L_x_1561:
[----:B------:R-:W-:Y:S05]  /*9690*/  BSYNC B0 ;  /* 0x0000000000007941 */ /* 0x000fea0003800000 */
.L_x_1560:
[----:B--2---:R-:W-:Y:S02]  /*96a0*/  ULDC UR5, c[0x0][0x10] ;  /* 0x0000040000057ab9 */ /* 0x004fe40000000800 */
[----:B------:R-:W-:Y:S02]  /*96b0*/  UIADD3 UR9, UR9, UR5, URZ ;  /* 0x0000000509097290 */ /* 0x000fe4000fffe03f */
[----:B------:R-:W-:Y:S02]  /*96c0*/  UIADD3 UR4, UR4, 0x1, URZ ;  /* 0x0000000104047890 */ /* 0x000fe4000fffe03f */
[----:B------:R-:W-:-:S06]  /*96d0*/  UISETP.GE.AND UP0, UPT, UR9, UR8, UPT ;  /* 0x000000080900728c */ /* 0x000fcc000bf06270 */
[----:B------:R-:W-:-:S13]  /*96e0*/  PLOP3.LUT P0, PT, PT, PT, UP0, 0x80, 0x0 ;  /* 0x000000000000781c */ /* 0x000fda0003f0f008 */
[----:B------:R-:W-:Y:S01]  /*96f0*/  @P0 CALL.REL.NOINC `(.L_x_1479) ;  /* 0x0000001000000944 */ /* 0x000fe20003c00000 */
[----:B------:R-:W-:Y:S05]  /*9700*/  BRA `(.L_x_1562) ;  /* 0xffff6c9000007947 */ /* 0x000fea000383ffff */
.L_x_1479:
        /* <DEDUP_REMOVED lines=18> */
.L_x_1564:
[----:B------:R-:W-:Y:S05]  /*9830*/  BSYNC B0 ;  /* 0x0000000000007941 */ /* 0x000fea0003800000 */
.L_x_1563:
        /* <DEDUP_REMOVED lines=11> */
.L_x_1566:
[----:B------:R-:W2:Y:S01]  /*98f0*/  LDG.E.STRONG.GPU R5, [R2.64] ;  /* 0x0000001202057981 */ /* 0x000ea2000c1ef900 */
[----:B------:R-:W-:Y:S01]  /*9900*/  YIELD ;  /* 0x0000000000007946 */ /* 0x000fe20003800000 */
[----:B--2---:R-:W-:Y:S01]  /*9910*/  ISETP.NE.AND P0, PT, R5, R4, PT ;  /* 0x000000040500720c */ /* 0x004fe20003f05270 */
[----:B------:R-:W-:-:S12]  /*9920*/  CCTL.IVALL ;  /* 0x00000000ff00798f */ /* 0x000fd80002000000 */
[----:B------:R-:W-:Y:S05]  /*9930*/  @P0 BRA `(.L_x_1566) ;  /* 0xffffffb000000947 */ /* 0x000fea000383ffff */
.L_x_1565:
        /* <DEDUP_REMOVED lines=25> */
.L_x_1567:
        /* <DEDUP_REMOVED lines=10> */
[----:B------:R-:W4:Y:S04]  /*9b70*/  LDG.E R16, [R12.64] ;  /* 0x000000120c107981 */ /* 0x000f28000c1e1900 */
[----:B------:R-:W4:Y:S01]  /*9b80*/  LDG.E R17, [R10.64] ;  /* 0x000000120a117981 */ /* 0x000f22000c1e1900 */
        /* <DEDUP_REMOVED lines=8> */
[----:B----4-:R0:W-:Y:S08]  /*9c10*/  STG.E.64 [R4.64], R16 ;  /* 0x0000001004007986 */ /* 0x0101f0000c101b12 */
[----:B------:R-:W-:Y:S05]  /*9c20*/  @P0 BRA `(.L_x_1567) ;  /* 0xfffffea000000947 */ /* 0x000fea000383ffff */
[----:B------:R-:W-:Y:S05]  /*9c30*/  EXIT ;  /* 0x000000000000794d */ /* 0x000fea0003800000 */
.L_x_1568:
        /* <DEDUP_REMOVED lines=12> */
.L_x_3287:


//--------------------- .text._Z35group_norm_nhwc_bwd_one_pass_kernelI11Fp32IOBf16WLi64ELi40ELi640EEv26Group_norm_nhwc_bwd_params --------------------------
	.section	.text._Z35group_norm_nhwc_bwd_one_pass_kernelI11Fp32IOBf16WLi64ELi40ELi640EEv26Group_norm_nhwc_bwd_params,"ax",@progbits
	.sectioninfo	@"SHI_REGISTERS=48"
	.align	128
        .global         _Z35group_norm_nhwc_bwd_one_pass_kernelI11Fp32IOBf16WLi64ELi40ELi640EEv26Group_norm_nhwc_bwd_params
        .type           _Z35group_norm_nhwc_bwd_one_pass_kernelI11Fp32IOBf16WLi64ELi40ELi640EEv26Group_norm_nhwc_bwd_params,@function
        .size           _Z35group_norm_nhwc_bwd_one_pass_kernelI11Fp32IOBf16WLi64ELi40ELi640EEv26Group_norm_nhwc_bwd_params,(.L_x_3288 - _Z35group_norm_nhwc_bwd_one_pass_kernelI11Fp32IOBf16WLi64ELi40ELi640EEv26Group_norm_nhwc_bwd_params)
        .other          _Z35group_norm_nhwc_bwd_one_pass_kernelI11Fp32IOBf16WLi64ELi40ELi640EEv26Group_norm_nhwc_bwd_params,@"STO_CUDA_ENTRY STV_DEFAULT"
_Z35group_norm_nhwc_bwd_one_pass_kernelI11Fp32IOBf16WLi64ELi40ELi640EEv26Group_norm_nhwc_bwd_params:
.text._Z35group_norm_nhwc_bwd_one_pass_kernelI11Fp32IOBf16WLi64ELi40ELi640EEv26Group_norm_nhwc_bwd_params:
        /* <DEDUP_REMOVED lines=41> */
.L_x_1596:
[----:B------:R-:W-:Y:S01]  /*0290*/  IABS R5, c[0x0][0x1f0] ;  /* 0x00007c0000057a13 */ /* 0x000fe20000000000 */
[----:B------:R-:W-:Y:S01]  /*02a0*/  UMOV UR12, 0x8 ;  /* 0x00000008000c7882 */ /* 0x000fe20000000000 */
[----:B------:R-:W-:Y:S01]  /*02b0*/  ISETP.LE.AND P4, PT, RZ, UR7, PT ;  /* 0x00000007ff007c0c */ /* 0x000fe2000bf83270 */
[----:B------:R-:W-:Y:S01]  /*02c0*/  ULDC.64 UR4, c[0x0][0x198] ;  /* 0x0000660000047ab9 */ /* 0x000fe20000000a00 */
[----:B0-----:R-:W0:Y:S01]  /*02d0*/  I2F.RP R4, R5 ;  /* 0x0000000500047306 */ /* 0x001e220000209400 */
[----:B------:R-:W-:-:S03]  /*02e0*/  UIMAD.WIDE UR4, UR7, UR12, UR4 ;  /* 0x0000000c070472a5 */ /* 0x000fc6000f8e0204 */
[----:B------:R-:W-:-:S03]  /*02f0*/  ULDC UR12, c[0x0][0x1f0] ;  /* 0x00007c00000c7ab9 */ /* 0x000fc60000000800 */
[----:B------:R-:W-:Y:S01]  /*0300*/  MOV R16, UR4 ;  /* 0x0000000400107c02 */ /* 0x000fe20008000f00 */
[----:B------:R-:W-:Y:S01]  /*0310*/  ULOP3.LUT UR4, UR7, UR12, URZ, 0x3c, !UPT ;  /* 0x0000000c07047292 */ /* 0x000fe2000f8e3c3f */
[----:B------:R-:W-:-:S06]  /*0320*/  MOV R17, UR5 ;  /* 0x0000000500117c02 */ /* 0x000fcc0008000f00 */
[----:B------:R-:W2:Y:S01]  /*0330*/  LDG.E.64 R16, [R16.64] ;  /* 0x0000000e10107981 */ /* 0x000ea2000c1e1b00 */
[----:B0-----:R-:W0:Y:S02]  /*0340*/  MUFU.RCP R4, R4 ;  /* 0x0000000400047308 */ /* 0x001e240000001000 */
[----:B01----:R-:W-:-:S06]  /*0350*/  IADD3 R2, R4, 0xffffffe, RZ ;  /* 0x0ffffffe04027810 */ /* 0x003fcc0007ffe0ff */
        /* <DEDUP_REMOVED lines=31> */
[----:B------:R-:W-:Y:S01]  /*0550*/  IMAD R7, R3, c[0x0][0x1ec], R2 ;  /* 0x00007b0003077a24 */ /* 0x000fe200078e0202 */
[----:B------:R-:W-:Y:S01]  /*0560*/  @P1 MOV R6, R4 ;  /* 0x0000000400061202 */ /* 0x000fe20000000f00 */
[----:B------:R-:W-:-:S03]  /*0570*/  @P1 IMAD R2, R45, c[0x0][0x1d8], RZ ;  /* 0x000076002d021a24 */ /* 0x000fc600078e02ff */
[----:B------:R-:W-:Y:S01]  /*0580*/  IADD3 R7, R5, R7, RZ ;  /* 0x0000000705077210 */ /* 0x000fe20007ffe0ff */
[----:B------:R-:W-:-:S04]  /*0590*/  @P1 IMAD R11, R31, c[0x0][0x1dc], R2 ;  /* 0x000077001f0b1a24 */ /* 0x000fc800078e0202 */
        /* <DEDUP_REMOVED lines=12> */
[----:B------:R-:W-:Y:S01]  /*0660*/  @!P0 IMAD R3, R43, c[0x0][0x1d8], RZ ;  /* 0x000076002b038a24 */ /* 0x000fe200078e02ff */
[----:B------:R-:W-:-:S03]  /*0670*/  @!P0 MOV R2, R4 ;  /* 0x0000000400028202 */ /* 0x000fc60000000f00 */
[----:B------:R-:W-:Y:S01]  /*0680*/  @!P0 IMAD R15, R42, c[0x0][0x1dc], R3 ;  /* 0x000077002a0f8a24 */ /* 0x000fe200078e0203 */
[----:B------:R-:W-:-:S05]  /*0690*/  @!P0 MOV R3, R7 ;  /* 0x0000000700038202 */ /* 0x000fca0000000f00 */
[----:B------:R-:W-:-:S05]  /*06a0*/  @!P0 IMAD.WIDE.U32 R2, R42, c[0x0][0x1d8], R2 ;  /* 0x000076002a028a25 */ /* 0x000fca00078e0002 */
[----:B------:R-:W-:Y:S02]  /*06b0*/  @!P0 IADD3 R3, R3, R15, RZ ;  /* 0x0000000f03038210 */ /* 0x000fe40007ffe0ff */
[C---:B------:R-:W-:Y:S02]  /*06c0*/  @!P0 SHF.L.U32 R22, R2.reuse, 0x2, RZ ;  /* 0x0000000202168819 */ /* 0x040fe400000006ff */
[----:B------:R-:W-:Y:S02]  /*06d0*/  @!P0 SHF.L.U64.HI R18, R2, 0x2, R3 ;  /* 0x0000000202128819 */ /* 0x000fe40000010203 */
[----:B------:R-:W-:Y:S02]  /*06e0*/  @P1 IADD3 R2, P2, R10, c[0x0][0x178], RZ ;  /* 0x00005e000a021a10 */ /* 0x000fe40007f5e0ff */
        /* <DEDUP_REMOVED lines=12> */
[----:B------:R-:W-:-:S03]  /*07b0*/  CS2R R32, SRZ ;  /* 0x0000000000207805 */ /* 0x000fc6000001ff00 */
[----:B------:R1:W5:Y:S01]  /*07c0*/  @P1 LDG.E.64 R8, [R2.64] ;  /* 0x0000000e02081981 */ /* 0x000362000c1e1b00 */
        /* <DEDUP_REMOVED lines=8> */
[----:B-1----:R-:W-:Y:S01]  /*0850*/  CS2R R2, SRZ ;  /* 0x0000000000027805 */ /* 0x002fe2000001ff00 */
[----:B--2---:R-:W-:-:S11]  /*0860*/  @UP0 UMOV UR12, UR4 ;  /* 0x00000004000c0c82 */ /* 0x004fd60008000000 */
        /* <DEDUP_REMOVED lines=16> */
.L_x_1571:
[----:B0-----:R-:W-:Y:S05]  /*0970*/  BSYNC B0 ;  /* 0x0000000000007941 */ /* 0x001fea0003800000 */
.L_x_1570:
[----:B------:R-:W-:Y:S01]  /*0980*/  ISETP.NE.AND P2, PT, RZ, UR13, PT ;  /* 0x0000000dff007c0c */ /* 0x000fe2000bf45270 */
[C---:B-----5:R-:W-:Y:S01]  /*0990*/  FADD.FTZ R35, -R16.reuse, R12 ;  /* 0x0000000c10237221 */ /* 0x060fe20000010100 */
[----:B------:R-:W-:Y:S01]  /*09a0*/  MOV R12, R8 ;  /* 0x00000008000c7202 */ /* 0x000fe20000000f00 */
[C---:B------:R-:W-:Y:S01]  /*09b0*/  FADD.FTZ R34, -R16.reuse, R13 ;  /* 0x0000000d10227221 */ /* 0x040fe20000010100 */
[----:B------:R-:W-:Y:S01]  /*09c0*/  MOV R13, R10 ;  /* 0x0000000a000d7202 */ /* 0x000fe20000000f00 */
[C---:B------:R-:W-:Y:S02]  /*09d0*/  FADD.FTZ R14, -R16.reuse, R14 ;  /* 0x0000000e100e7221 */ /* 0x040fe40000010100 */
[----:B------:R-:W-:Y:S01]  /*09e0*/  FADD.FTZ R15, -R16, R15 ;  /* 0x0000000f100f7221 */ /* 0x000fe20000010100 */
[----:B------:R-:W-:Y:S01]  /*09f0*/  MOV R16, R9 ;  /* 0x0000000900107202 */ /* 0x000fe20000000f00 */
[----:B------:R-:W-:-:S02]  /*0a00*/  FMUL.FTZ R35, R35, UR12 ;  /* 0x0000000c23237c20 */ /* 0x000fc40008410000 */
        /* <DEDUP_REMOVED lines=20> */
.L_x_1572:
        /* <DEDUP_REMOVED lines=26> */
.L_x_1573:
[----:B------:R-:W-:Y:S01]  /*0cf0*/  FFMA.FTZ R15, R34, R17, R14 ;  /* 0x00000011220f7223 */ /* 0x000fe2000001000e */
[----:B------:R-:W0:Y:S01]  /*0d00*/  S2R R20, SR_LANEID ;  /* 0x0000000000147919 */ /* 0x000e220000000000 */
[----:B------:R-:W-:Y:S01]  /*0d10*/  FMUL.FTZ R14, R13, R2 ;  /* 0x000000020d0e7220 */ /* 0x000fe20000410000 */
[----:B------:R-:W-:Y:S01]  /*0d20*/  BSSY B0, `(.L_x_1574) ;  /* 0x0000061000007945 */ /* 0x000fe20003800000 */
[----:B------:R-:W-:Y:S01]  /*0d30*/  FADD.FTZ R17, R17, R18 ;  /* 0x0000001211117221 */ /* 0x000fe20000010000 */
[----:B------:R-:W-:Y:S01]  /*0d40*/  ISETP.GT.U32.AND P5, PT, R0, 0x13, PT ;  /* 0x000000130000780c */ /* 0x000fe20003fa4070 */
[----:B------:R-:W-:Y:S02]  /*0d50*/  FMUL.FTZ R29, R19, R3 ;  /* 0x00000003131d7220 */ /* 0x000fe40000410000 */
[----:B------:R-:W-:-:S02]  /*0d60*/  FFMA.FTZ R15, R37, R14, R15 ;  /* 0x0000000e250f7223 */ /* 0x000fc4000001000f */
[----:B------:R-:W-:Y:S01]  /*0d70*/  FADD.FTZ R14, R17, R14 ;  /* 0x0000000e110e7221 */ /* 0x000fe20000010000 */
[----:B------:R-:W-:Y:S01]  /*0d80*/  HFMA2.MMA R17, -RZ, RZ, 0, 1.1920928955078125e-07 ;  /* 0x00000002ff117435 */ /* 0x000fe200000001ff */
[----:B------:R-:W-:Y:S02]  /*0d90*/  FFMA.FTZ R28, R36, R29, R15 ;  /* 0x0000001d241c7223 */ /* 0x000fe4000001000f */
[----:B------:R-:W-:Y:S02]  /*0da0*/  FADD.FTZ R29, R29, R14 ;  /* 0x0000000e1d1d7221 */ /* 0x000fe40000010000 */
[----:B------:R-:W-:Y:S01]  /*0db0*/  FFMA.FTZ R18, R35, R12, RZ ;  /* 0x0000000c23127223 */ /* 0x000fe200000100ff */
        /* <DEDUP_REMOVED lines=29> */
[----:B------:R-:W-:Y:S02]  /*0f90*/  FADD.FTZ R14, RZ, R12 ;  /* 0x0000000cff0e7221 */ /* 0x000fe40000010000 */
[----:B------:R-:W-:Y:S02]  /*0fa0*/  FADD.FTZ R16, RZ, R16 ;  /* 0x00000010ff107221 */ /* 0x000fe40000010000 */
[----:B------:R-:W-:-:S02]  /*0fb0*/  FFMA.FTZ R12, R37, R13, R18 ;  /* 0x0000000d250c7223 */ /* 0x000fc40000010012 */
        /* <DEDUP_REMOVED lines=44> */
[----:B------:R-:W0:Y:S01]  /*1280*/  LDS.64 R28, [0xb0] ;  /* 0x0000b000ff1c7984 */ /* 0x000e220000000a00 */
[----:B-1----:R-:W-:Y:S02]  /*1290*/  FADD.FTZ R17, R17, R20 ;  /* 0x0000001411117221 */ /* 0x002fe40000010000 */
[----:B------:R-:W-:Y:S02]  /*12a0*/  FADD.FTZ R16, R16, R21 ;  /* 0x0000001510107221 */ /* 0x000fe40000010000 */
[----:B------:R-:W-:-:S02]  /*12b0*/  FADD.FTZ R17, R17, R22 ;  /* 0x0000001611117221 */ /* 0x000fc40000010000 */
[----:B------:R-:W-:Y:S02]  /*12c0*/  FADD.FTZ R16, R16, R23 ;  /* 0x0000001710107221 */ /* 0x000fe40000010000 */
[----:B--2---:R-:W-:Y:S02]  /*12d0*/  FADD.FTZ R17, R17, R24 ;  /* 0x0000001811117221 */ /* 0x004fe40000010000 */
[----:B------:R-:W-:Y:S02]  /*12e0*/  FADD.FTZ R16, R16, R25 ;  /* 0x0000001910107221 */ /* 0x000fe40000010000 */
[----:B------:R-:W-:Y:S02]  /*12f0*/  FADD.FTZ R17, R17, R26 ;  /* 0x0000001a11117221 */ /* 0x000fe40000010000 */
[----:B------:R-:W-:Y:S02]  /*1300*/  FADD.FTZ R16, R16, R27 ;  /* 0x0000001b10107221 */ /* 0x000fe40000010000 */
[----:B0-----:R-:W-:-:S02]  /*1310*/  FADD.FTZ R28, R17, R28 ;  /* 0x0000001c111c7221 */ /* 0x001fc40000010000 */
[----:B------:R-:W-:Y:S02]  /*1320*/  FADD.FTZ R29, R16, R29 ;  /* 0x0000001d101d7221 */ /* 0x000fe40000010000 */
.L_x_1575:
[----:B------:R-:W-:Y:S05]  /*1330*/  BSYNC B0 ;  /* 0x0000000000007941 */ /* 0x000fea0003800000 */
.L_x_1574:
[----:B------:R-:W-:Y:S01]  /*1340*/  BAR.SYNC.DEFER_BLOCKING 0x0 ;  /* 0x0000000000007b1d */ /* 0x000fe20000010000 */
[----:B------:R-:W-:-:S05]  /*1350*/  SHF.L.U32 R30, R0, 0x4, RZ ;  /* 0x00000004001e7819 */ /* 0x000fca00000006ff */
        /* <DEDUP_REMOVED lines=148> */
[----:B------:R-:W-:-:S02]  /*1ca0*/  FADD.FTZ R24, R24, R15 ;  /* 0x0000000f18187221 */ /* 0x000fc40000010000 */
[----:B0-----:R-:W-:Y:S02]  /*1cb0*/  FADD.FTZ R14, R12, R17 ;  /* 0x000000110c0e7221 */ /* 0x001fe40000010000 */
[----:B------:R-:W-:Y:S02]  /*1cc0*/  FADD.FTZ R27, R27, R16 ;  /* 0x000000101b1b7221 */ /* 0x000fe40000010000 */
[----:B------:R-:W-:Y:S02]  /*1cd0*/  FADD.FTZ R25, R25, R18 ;  /* 0x0000001219197221 */ /* 0x000fe40000010000 */
[----:B------:R-:W-:Y:S02]  /*1ce0*/  FADD.FTZ R24, R24, R19 ;  /* 0x0000001318187221 */ /* 0x000fe40000010000 */
[----:B-1----:R-:W-:Y:S02]  /*1cf0*/  FADD.FTZ R13, R14, R21 ;  /* 0x000000150e0d7221 */ /* 0x002fe40000010000 */
[----:B------:R-:W-:-:S02]  /*1d00*/  FADD.FTZ R12, R27, R20 ;  /* 0x000000141b0c7221 */ /* 0x000fc40000010000 */
[----:B------:R-:W-:Y:S02]  /*1d10*/  FADD.FTZ R14, R25, R22 ;  /* 0x00000016190e7221 */ /* 0x000fe40000010000 */
[----:B------:R-:W-:Y:S02]  /*1d20*/  FADD.FTZ R15, R24, R23 ;  /* 0x00000017180f7221 */ /* 0x000fe40000010000 */
.L_x_1577:
[----:B------:R-:W-:Y:S05]  /*1d30*/  BSYNC B0 ;  /* 0x0000000000007941 */ /* 0x000fea0003800000 */
.L_x_1576:
[----:B------:R-:W-:Y:S01]  /*1d40*/  BSSY B0, `(.L_x_1578) ;  /* 0x0000013000007945 */ /* 0x000fe20003800000 */
[----:B------:R-:W-:Y:S01]  /*1d50*/  MOV R24, 0x4 ;  /* 0x0000000400187802 */ /* 0x000fe20000000f00 */
[----:B------:R-:W-:Y:S05]  /*1d60*/  @P5 BRA `(.L_x_1579) ;  /* 0x0000010000005947 */ /* 0x000fea0003800000 */
[----:B------:R-:W-:Y:S01]  /*1d70*/  IMAD R17, R39, 0x14, R0 ;  /* 0x0000001427117824 */ /* 0x000fe200078e0200 */
[----:B------:R-:W-:Y:S02]  /*1d80*/  MOV R19, UR11 ;  /* 0x0000000b00137c02 */ /* 0x000fe40008000f00 */
[----:B------:R-:W-:Y:S01]  /*1d90*/  MOV R21, c[0x0][0x1d8] ;  /* 0x0000760000157a02 */ /* 0x000fe20000000f00 */
[----:B------:R-:W-:Y:S01]  /*1da0*/  IMAD.WIDE R16, R17, R24, c[0x0][0x1b8] ;  /* 0x00006e0011107625 */ /* 0x000fe200078e0218 */
[----:B------:R-:W-:Y:S02]  /*1db0*/  MOV R25, UR10 ;  /* 0x0000000a00197c02 */ /* 0x000fe40008000f00 */
[----:B------:R-:W-:-:S02]  /*1dc0*/  MOV R23, c[0x0][0x1dc] ;  /* 0x0000770000177a02 */ /* 0x000fc40000000f00 */
[-C--:B------:R-:W-:Y:S01]  /*1dd0*/  LEA R18, P4, R19, R16.reuse, 0x2 ;  /* 0x0000001013127211 */ /* 0x080fe200078810ff */
[----:B------:R1:W-:Y:S01]  /*1de0*/  RED.E.ADD.F32.FTZ.RN.STRONG.GPU [R16.64], R12 ;  /* 0x0000000c1000798e */ /* 0x0003e2000c10e78e */
[-C--:B------:R-:W-:Y:S02]  /*1df0*/  LEA R20, P5, R21, R16.reuse, 0x2 ;  /* 0x0000001015147211 */ /* 0x080fe400078a10ff */
[----:B------:R-:W-:Y:S02]  /*1e00*/  LEA R22, P6, R25, R16, 0x2 ;  /* 0x0000001019167211 */ /* 0x000fe400078c10ff */
[----:B------:R-:W-:Y:S02]  /*1e10*/  IADD3.X R19, R17, UR9, RZ, P4, !PT ;  /* 0x0000000911137c10 */ /* 0x000fe4000a7fe4ff */
[----:B------:R-:W-:Y:S02]  /*1e20*/  LEA.HI.X R21, R21, R17, R23, 0x2, P5 ;  /* 0x0000001115157211 */ /* 0x000fe400028f1417 */
[----:B------:R-:W-:Y:S01]  /*1e30*/  IADD3.X R23, R17, UR8, RZ, P6, !PT ;  /* 0x0000000811177c10 */ /* 0x000fe2000b7fe4ff */
[----:B------:R1:W-:Y:S04]  /*1e40*/  RED.E.ADD.F32.FTZ.RN.STRONG.GPU [R18.64], R13 ;  /* 0x0000000d1200798e */ /* 0x0003e8000c10e78e */
[----:B------:R1:W-:Y:S04]  /*1e50*/  RED.E.ADD.F32.FTZ.RN.STRONG.GPU [R20.64], R14 ;  /* 0x0000000e1400798e */ /* 0x0003e8000c10e78e */
[----:B------:R1:W-:Y:S02]  /*1e60*/  RED.E.ADD.F32.FTZ.RN.STRONG.GPU [R22.64], R15 ;  /* 0x0000000f1600798e */ /* 0x0003e4000c10e78e */
.L_x_1579:
[----:B------:R-:W-:Y:S05]  /*1e70*/  BSYNC B0 ;  /* 0x0000000000007941 */ /* 0x000fea0003800000 */
.L_x_1578:
        /* <DEDUP_REMOVED lines=15> */
[----:B------:R-:W-:Y:S01]  /*1f70*/  HFMA2.MMA R13, -RZ, RZ, 0, 5.9604644775390625e-08 ;  /* 0x00000001ff0d7435 */ /* 0x000fe200000001ff */
[----:B------:R-:W-:Y:S01]  /*1f80*/  VOTEU.ANY UR4, UPT, PT ;  /* 0x0000000000047886 */ /* 0x000fe200038e0100 */
[----:B------:R-:W-:Y:S01]  /*1f90*/  LOP3.LUT P0, RZ, R38, 0x2, RZ, 0xc0, !PT ;  /* 0x0000000226ff7812 */ /* 0x000fe2000780c0ff */
[----:B------:R-:W-:Y:S01]  /*1fa0*/  UFLO.U32 UR5, UR4 ;  /* 0x00000004000572bd */ /* 0x000fe200080e0000 */
[----:B------:R-:W-:-:S00]  /*1fb0*/  ERRBAR ;  /* 0x00000000000079ab */ /* 0x000fc00000000000 */
[----:B------:R-:W-:Y:S01]  /*1fc0*/  UPOPC UR4, UR4 ;  /* 0x00000004000472bf */ /* 0x000fe20008000000 */
[----:B-1----:R-:W-:-:S03]  /*1fd0*/  SEL R18, RZ, c[0x0][0xc], P0 ;  /* 0x00000300ff127a07 */ /* 0x002fc60000000000 */
[----:B0-----:R-:W-:Y:S02]  /*1fe0*/  ISETP.EQ.U32.AND P4, PT, R20, UR5, PT ;  /* 0x0000000514007c0c */ /* 0x001fe4000bf82070 */
[----:B------:R-:W-:Y:S02]  /*1ff0*/  SEL R13, R13, 0xffffffff, !P0 ;  /* 0xffffffff0d0d7807 */ /* 0x000fe40004000000 */
[----:B------:R-:W-:-:S03]  /*2000*/  ISETP.NE.AND P0, PT, R18, -0x1, PT ;  /* 0xffffffff1200780c */ /* 0x000fc60003f05270 */
[----:B------:R-:W-:-:S06]  /*2010*/  IMAD R13, R13, UR4, RZ ;  /* 0x000000040d0d7c24 */ /* 0x000fcc000f8e02ff */
[----:B------:R0:W-:Y:S04]  /*2020*/  @P4 RED.E.ADD.S32.STRONG.GPU [R16.64], R13 ;  /* 0x0000000d1000498e */ /* 0x0001e8000c10e38e */
[----:B------:R-:W-:Y:S05]  /*2030*/  @!P0 BRA `(.L_x_1581) ;  /* 0x0000005000008947 */ /* 0x000fea0003800000 */
.L_x_1582:
[----:B0-----:R-:W2:Y:S01]  /*2040*/  LDG.E.STRONG.GPU R13, [R16.64] ;  /* 0x0000000e100d7981 */ /* 0x001ea2000c1ef900 */
[----:B------:R-:W-:Y:S01]  /*2050*/  YIELD ;  /* 0x0000000000007946 */ /* 0x000fe20003800000 */
[----:B--2---:R-:W-:Y:S01]  /*2060*/  ISETP.NE.AND P0, PT, R13, R18, PT ;  /* 0x000000120d00720c */ /* 0x004fe20003f05270 */
[----:B------:R-:W-:-:S12]  /*2070*/  CCTL.IVALL ;  /* 0x00000000ff00798f */ /* 0x000fd80002000000 */
[----:B------:R-:W-:Y:S05]  /*2080*/  @P0 BRA `(.L_x_1582) ;  /* 0xffffffb000000947 */ /* 0x000fea000383ffff */
.L_x_1581:
[----:B------:R-:W-:Y:S01]  /*2090*/  ISETP.NE.AND P0, PT, RZ, c[0x0][0xc], PT ;  /* 0x00000300ff007a0c */ /* 0x000fe20003f05270 */
[----:B------:R-:W-:Y:S01]  /*20a0*/  WARPSYNC 0xffffffff ;  /* 0xffffffff00007948 */ /* 0x000fe20003800000 */
[----:B------:R-:W-:Y:S11]  /*20b0*/  BAR.SYNC.DEFER_BLOCKING 0x0 ;  /* 0x0000000000007b1d */ /* 0x000ff60000010000 */
[----:B------:R-:W-:Y:S05]  /*20c0*/  @!P0 BRA `(.L_x_1580) ;  /* 0x0000100000008947 */ /* 0x000fea0003800000 */
[----:B0-----:R-:W-:-:S04]  /*20d0*/  MOV R13, 0x1 ;  /* 0x00000001000d7802 */ /* 0x001fc80000000f00 */
[----:B------:R-:W-:-:S04]  /*20e0*/  IADD3 R13, -R13, c[0x0][0xc], RZ ;  /* 0x000003000d0d7a10 */ /* 0x000fc80007ffe1ff */
[----:B------:R-:W-:Y:S01]  /*20f0*/  ISETP.GE.U32.AND P0, PT, R13, 0x3, PT ;  /* 0x000000030d00780c */ /* 0x000fe20003f06070 */
[----:B------:R-:W-:-:S12]  /*2100*/  HFMA2.MMA R13, -RZ, RZ, 0, 0 ;  /* 0x00000000ff0d7435 */ /* 0x000fd800000001ff */
        /* <DEDUP_REMOVED lines=12> */
.L_x_1586:
        /* <DEDUP_REMOVED lines=116> */
.L_x_1585:
        /* <DEDUP_REMOVED lines=23> */
[C---:B------:R-:W-:Y:S01]  /*2a80*/  IADD3 R24, R13.reuse, 0x3, RZ ;  /* 0x000000030d187810 */ /* 0x040fe20007ffe0ff */
[----:B--2---:R-:W-:Y:S01]  /*2a90*/  @!P0 FADD.FTZ R28, R28, R20 ;  /* 0x000000141c1c8221 */ /* 0x004fe20000010000 */
[----:B------:R-:W-:Y:S01]  /*2aa0*/  IADD3 R20, R13, 0x1, RZ ;  /* 0x000000010d147810 */ /* 0x000fe20007ffe0ff */
[----:B------:R-:W-:Y:S01]  /*2ab0*/  @!P0 FADD.FTZ R29, R29, R21 ;  /* 0x000000151d1d8221 */ /* 0x000fe20000010000 */
[CC--:B------:R-:W-:Y:S01]  /*2ac0*/  ISETP.EQ.OR P0, PT, R13.reuse, R41.reuse, P3 ;  /* 0x000000290d00720c */ /* 0x0c0fe20001f02670 */
[----:B---3--:R-:W-:Y:S01]  /*2ad0*/  @!P5 FADD.FTZ R28, R28, R18 ;  /* 0x000000121c1cd221 */ /* 0x008fe20000010000 */
[----:B------:R-:W-:Y:S01]  /*2ae0*/  IADD3 R18, R13, 0x2, RZ ;  /* 0x000000020d127810 */ /* 0x000fe20007ffe0ff */
[----:B------:R-:W-:Y:S01]  /*2af0*/  @!P5 FADD.FTZ R29, R29, R19 ;  /* 0x000000131d1dd221 */ /* 0x000fe20000010000 */
[-C--:B------:R-:W-:Y:S01]  /*2b00*/  ISETP.EQ.OR P5, PT, R20, R41.reuse, P3 ;  /* 0x000000291400720c */ /* 0x080fe20001fa2670 */
[----:B----4-:R-:W-:Y:S02]  /*2b10*/  @!P6 FADD.FTZ R28, R28, R16 ;  /* 0x000000101c1ce221 */ /* 0x010fe40000010000 */
        /* <DEDUP_REMOVED lines=29> */
.L_x_1587:
[----:B------:R-:W-:-:S13]  /*2cf0*/  ISETP.NE.OR P0, PT, RZ, UR4, P0 ;  /* 0x00000004ff007c0c */ /* 0x000fda0008705670 */
[----:B------:R-:W-:Y:S05]  /*2d00*/  @!P0 BRA `(.L_x_1583) ;  /* 0x000001f000008947 */ /* 0x000fea0003800000 */
.L_x_1584:
        /* <DEDUP_REMOVED lines=31> */
.L_x_1583:
        /* <DEDUP_REMOVED lines=12> */
.L_x_1589:
[----:B------:R-:W-:Y:S05]  /*2fc0*/  BSYNC B0 ;  /* 0x0000000000007941 */ /* 0x000fea0003800000 */
.L_x_1588:
        /* <DEDUP_REMOVED lines=16> */
.L_x_1580:
        /* <DEDUP_REMOVED lines=27> */
.L_x_1590:
        /* <DEDUP_REMOVED lines=17> */
.L_x_1592:
[----:B------:R-:W-:Y:S05]  /*3390*/  BSYNC B0 ;  /* 0x0000000000007941 */ /* 0x000fea0003800000 */
.L_x_1591:
        /* <DEDUP_REMOVED lines=19> */
.L_x_1593:
[----:B------:R-:W-:Y:S01]  /*34d0*/  BSSY B0, `(.L_x_1594) ;  /* 0x0000010000007945 */ /* 0x000fe20003800000 */
[----:B------:R-:W-:Y:S05]  /*34e0*/  @P0 BRA `(.L_x_1595) ;  /* 0x000000e000000947 */ /* 0x000fea0003800000 */
[----:B------:R-:W-:Y:S01]  /*34f0*/  MOV R5, R7 ;  /* 0x0000000700057202 */ /* 0x000fe20000000f00 */
[----:B------:R-:W-:Y:S02]  /*3500*/  IMAD R43, R43, c[0x0][0x1d8], RZ ;  /* 0x000076002b2b7a24 */ /* 0x000fe400078e02ff */
[----:B------:R-:W-:Y:S02]  /*3510*/  FFMA.FTZ R37, R37, R16, R17 ;  /* 0x0000001025257223 */ /* 0x000fe40000010011 */
[----:B------:R-:W-:-:S04]  /*3520*/  IMAD.WIDE.U32 R4, R42, c[0x0][0x1d8], R4 ;  /* 0x000076002a047a25 */ /* 0x000fc800078e0004 */
[----:B------:R-:W-:Y:S02]  /*3530*/  IMAD R43, R42, c[0x0][0x1dc], R43 ;  /* 0x000077002a2b7a24 */ /* 0x000fe400078e022b */
[----:B------:R-:W-:Y:S02]  /*3540*/  FFMA.FTZ R16, R36, R16, R17 ;  /* 0x0000001024107223 */ /* 0x000fe40000010011 */
[----:B------:R-:W-:Y:S01]  /*3550*/  FFMA.FTZ R37, R2, R10, -R37 ;  /* 0x0000000a02257223 */ /* 0x000fe20000010825 */
[----:B------:R-:W-:Y:S01]  /*3560*/  IADD3 R43, R5, R43, RZ ;  /* 0x0000002b052b7210 */ /* 0x000fe20007ffe0ff */
[----:B------:R-:W-:Y:S01]  /*3570*/  FFMA.FTZ R16, R3, R11, -R16 ;  /* 0x0000000b03107223 */ /* 0x000fe20000010810 */
[----:B------:R-:W-:Y:S01]  /*3580*/  LEA R2, P0, R4, c[0x0][0x160], 0x2 ;  /* 0x0000580004027a11 */ /* 0x000fe200078010ff */
[----:B------:R-:W-:Y:S02]  /*3590*/  FMUL.FTZ R6, R37, UR12 ;  /* 0x0000000c25067c20 */ /* 0x000fe40008410000 */
[----:B------:R-:W-:Y:S01]  /*35a0*/  FMUL.FTZ R7, R16, UR12 ;  /* 0x0000000c10077c20 */ /* 0x000fe20008410000 */
[----:B------:R-:W-:-:S05]  /*35b0*/  LEA.HI.X R3, R4, c[0x0][0x164], R43, 0x2, P0 ;  /* 0x0000590004037a11 */ /* 0x000fca00000f142b */
[----:B------:R1:W-:Y:S04]  /*35c0*/  STG.E.64 [R2.64], R6 ;  /* 0x0000000602007986 */ /* 0x0003e8000c101b0e */
.L_x_1595:
[----:B------:R-:W-:Y:S05]  /*35d0*/  BSYNC B0 ;  /* 0x0000000000007941 */ /* 0x000fea0003800000 */
.L_x_1594:
[----:B------:R-:W-:Y:S01]  /*35e0*/  ULDC UR4, c[0x0][0x10] ;  /* 0x0000040000047ab9 */ /* 0x000fe20000000800 */
[----:B------:R-:W-:Y:S01]  /*35f0*/  IADD3 R38, R38, 0x1, RZ ;  /* 0x0000000126267810 */ /* 0x000fe20007ffe0ff */
[----:B------:R-:W-:-:S04]  /*3600*/  UIADD3 UR7, UR7, UR4, URZ ;  /* 0x0000000407077290 */ /* 0x000fc8000fffe03f */
[----:B------:R-:W-:-:S06]  /*3610*/  UISETP.GE.AND UP0, UPT, UR7, UR6, UPT ;  /* 0x000000060700728c */ /* 0x000fcc000bf06270 */
[----:B------:R-:W-:-:S13]  /*3620*/  PLOP3.LUT P0, PT, PT, PT, UP0, 0x80, 0x0 ;  /* 0x000000000000781c */ /* 0x000fda0003f0f008 */
[----:B------:R-:W-:Y:S01]  /*3630*/  @P0 CALL.REL.NOINC `(.L_x_1569) ;  /* 0x0000001000000944 */ /* 0x000fe20003c00000 */
[----:B------:R-:W-:Y:S05]  /*3640*/  BRA `(.L_x_1596) ;  /* 0xffffcc4000007947 */ /* 0x000fea000383ffff */
.L_x_1569:
        /* <DEDUP_REMOVED lines=18> */
.L_x_1598:
[----:B------:R-:W-:Y:S05]  /*3770*/  BSYNC B0 ;  /* 0x0000000000007941 */ /* 0x000fea0003800000 */
.L_x_1597:
        /* <DEDUP_REMOVED lines=11> */
.L_x_1600:
[----:B------:R-:W2:Y:S01]  /*3830*/  LDG.E.STRONG.GPU R5, [R2.64] ;  /* 0x0000000e02057981 */ /* 0x000ea2000c1ef900 */
[----:B------:R-:W-:Y:S01]  /*3840*/  YIELD ;  /* 0x0000000000007946 */ /* 0x000fe20003800000 */
[----:B--2---:R-:W-:Y:S01]  /*3850*/  ISETP.NE.AND P0, PT, R5, R4, PT ;  /* 0x000000040500720c */ /* 0x004fe20003f05270 */
[----:B------:R-:W-:-:S12]  /*3860*/  CCTL.IVALL ;  /* 0x00000000ff00798f */ /* 0x000fd80002000000 */
[----:B------:R-:W-:Y:S05]  /*3870*/  @P0 BRA `(.L_x_1600) ;  /* 0xffffffb000000947 */ /* 0x000fea000383ffff */
.L_x_1599:
[----:B------:R-:W-:Y:S02]  /*3880*/  WARPSYNC 0xffffffff ;  /* 0xffffffff00007948 */ /* 0x000fe40003800000 */
[----:B------:R-:W-:Y:S01]  /*3890*/  MOV R19, c[0x0][0x1dc] ;  /* 0x0000770000137a02 */ /* 0x000fe20000000f00 */
[----:B------:R-:W-:Y:S03]  /*38a0*/  BAR.SYNC.DEFER_BLOCKING 0x0 ;  /* 0x0000000000007b1d */ /* 0x000fe60000010000 */
[----:B------:R-:W-:-:S04]  /*38b0*/  LEA.HI R2, P0, R19, c[0x0][0x1d8], RZ, 0x1 ;  /* 0x0000760013027a11 */ /* 0x000fc800078108ff */
[----:B------:R-:W-:-:S04]  /*38c0*/  IADD3.X R3, RZ, c[0x0][0x1dc], RZ, P0, !PT ;  /* 0x00007700ff037a10 */ /* 0x000fc800007fe4ff */
[--C-:B------:R-:W-:Y:S02]  /*38d0*/  SHF.R.S64 R25, R2, 0x1, R3.reuse ;  /* 0x0000000102197819 */ /* 0x100fe40000001003 */
[----:B------:R-:W-:Y:S02]  /*38e0*/  SHF.R.S32.HI R2, RZ, 0x1f, R0 ;  /* 0x0000001fff027819 */ /* 0x000fe40000011400 */
[----:B0-----:R-:W-:Y:S02]  /*38f0*/  SHF.R.S32.HI R14, RZ, 0x1, R3 ;  /* 0x00000001ff0e7819 */ /* 0x001fe40000011403 */
        /* <DEDUP_REMOVED lines=17> */
.L_x_1601:
        /* <DEDUP_REMOVED lines=26> */
.L_x_1602:
        /* <DEDUP_REMOVED lines=13> */
.L_x_3288:


//--------------------- .text._Z35group_norm_nhwc_bwd_one_pass_kernelI11Fp32IOBf16WLi128ELi40ELi640EEv26Group_norm_nhwc_bwd_params --------------------------
	.section	.text._Z35group_norm_nhwc_bwd_one_pass_kernelI11Fp32IOBf16WLi128ELi40ELi640EEv26Group_norm_nhwc_bwd_params,"ax",@progbits
	.sectioninfo	@"SHI_REGISTERS=59"
	.align	128
        .global         _Z35group_norm_nhwc_bwd_one_pass_kernelI11Fp32IOBf16WLi128ELi40ELi640EEv26Group_norm_nhwc_bwd_params
        .type           _Z35group_norm_nhwc_bwd_one_pass_kernelI11Fp32IOBf16WLi128ELi40ELi640EEv26Group_norm_nhwc_bwd_params,@function
        .size           _Z35group_norm_nhwc_bwd_one_pass_kernelI11Fp32IOBf16WLi128ELi40ELi640EEv26Group_norm_nhwc_bwd_params,(.L_x_3289 - _Z35group_norm_nhwc_bwd_one_pass_kernelI11Fp32IOBf16WLi128ELi40ELi640EEv26Group_norm_nhwc_bwd_params)
        .other          _Z35group_norm_nhwc_bwd_one_pass_kernelI11Fp32IOBf16WLi128ELi40ELi640EEv26Group_norm_nhwc_bwd_params,@"STO_CUDA_ENTRY STV_DEFAULT"
_Z35group_norm_nhwc_bwd_one_pass_kernelI11Fp32IOBf16WLi128ELi40ELi640EEv26Group_norm_nhwc_bwd_params:
.text._Z35group_norm_nhwc_bwd_one_pass_kernelI11Fp32IOBf16WLi128ELi40ELi640EEv26Group_norm_nhwc_bwd_params:
        /* <DEDUP_REMOVED lines=44> */
.L_x_1638:
        /* <DEDUP_REMOVED lines=13> */
[----:B01----:R-:W-:-:S04]  /*0390*/  IADD3 R4, R6, 0xffffffe, RZ ;  /* 0x0ffffffe06047810 */ /* 0x003fc80007ffe0ff */
        /* <DEDUP_REMOVED lines=95> */
[----:B------:R-:W-:Y:S01]  /*0990*/  CS2R R12, SRZ ;  /* 0x00000000000c7805 */ /* 0x000fe2000001ff00 */
[C---:B------:R-:W-:Y:S01]  /*09a0*/  @!P2 IADD3.X R31, R33.reuse, c[0x0][0x184], RZ, P6, !PT ;  /* 0x00006100211faa10 */ /* 0x040fe200037fe4ff */
[----:B0-----:R-:W-:Y:S01]  /*09b0*/  CS2R R22, SRZ ;  /* 0x0000000000167805 */ /* 0x001fe2000001ff00 */
[----:B------:R0:W5:Y:S01]  /*09c0*/  @P1 LDG.E.64 R16, [R20.64] ;  /* 0x0000000e14101981 */ /* 0x000162000c1e1b00 */
[----:B------:R-:W-:Y:S02]  /*09d0*/  @!P2 IADD3.X R33, R33, c[0x0][0x17c], RZ, P0, !PT ;  /* 0x00005f002121aa10 */ /* 0x000fe400007fe4ff */
[C---:B------:R-:W-:Y:S01]  /*09e0*/  @!P3 IADD3.X R35, R26.reuse, c[0x0][0x184], RZ, P4, !PT ;  /* 0x000061001a23ba10 */ /* 0x040fe200027fe4ff */
[----:B------:R1:W5:Y:S01]  /*09f0*/  @!P2 LDG.E.64 R12, [R30.64] ;  /* 0x0000000e1e0ca981 */ /* 0x000362000c1e1b00 */
        /* <DEDUP_REMOVED lines=11> */
[----:B------:R-:W0:Y:S02]  /*0ab0*/  @P0 MUFU.RSQ R11, R11 ;  /* 0x0000000b000b0308 */ /* 0x000e240000001400 */
[----:B0-----:R-:W0:Y:S01]  /*0ac0*/  @P0 R2UR UR4, R11 ;  /* 0x000000000b0403c2 */ /* 0x001e2200000e0000 */
[----:B------:R-:W-:Y:S01]  /*0ad0*/  ISETP.GT.U32.AND P0, PT, R49, 0x27f, PT ;  /* 0x0000027f3100780c */ /* 0x000fe20003f04070 */
[----:B------:R-:W-:Y:S01]  /*0ae0*/  UMOV UR12, 0x3f800000 ;  /* 0x3f800000000c7882 */ /* 0x000fe20000000000 */
[----:B------:R-:W-:Y:S01]  /*0af0*/  BSSY B0, `(.L_x_1604) ;  /* 0x0000015000007945 */ /* 0x000fe20003800000 */
[----:B------:R-:W-:Y:S01]  /*0b00*/  MOV R43, RZ ;  /* 0x000000ff002b7202 */ /* 0x000fe20000000f00 */
[----:B------:R-:W-:Y:S01]  /*0b10*/  CS2R R40, SRZ ;  /* 0x0000000000287805 */ /* 0x000fe2000001ff00 */
[----:B------:R-:W-:Y:S01]  /*0b20*/  MOV R39, RZ ;  /* 0x000000ff00277202 */ /* 0x000fe20000000f00 */
[----:B0-----:R-:W-:-:S07]  /*0b30*/  @UP0 UMOV UR12, UR4 ;  /* 0x00000004000c0c82 */ /* 0x001fce0008000000 */
        /* <DEDUP_REMOVED lines=16> */
.L_x_1605:
[----:B-1----:R-:W-:Y:S05]  /*0c40*/  BSYNC B0 ;  /* 0x0000000000007941 */ /* 0x002fea0003800000 */
.L_x_1604:
        /* <DEDUP_REMOVED lines=28> */
.L_x_1606:
        /* <DEDUP_REMOVED lines=34> */
.L_x_1607:
[----:B------:R-:W-:Y:S02]  /*1030*/  FADD.FTZ R27, RZ, R24 ;  /* 0x00000018ff1b7221 */ /* 0x000fe40000010000 */
[----:B------:R-:W-:-:S02]  /*1040*/  FMUL.FTZ R29, R12, R43 ;  /* 0x0000002b0c1d7220 */ /* 0x000fc40000410000 */
[C---:B------:R-:W-:Y:S02]  /*1050*/  FFMA.FTZ R25, R10.reuse, R12, R33 ;  /* 0x0000000c0a197223 */ /* 0x040fe40000010021 */
[----:B------:R-:W-:Y:S02]  /*1060*/  FADD.FTZ R24, R27, R12 ;  /* 0x0000000c1b187221 */ /* 0x000fe40000010000 */
[----:B------:R-:W-:Y:S02]  /*1070*/  FFMA.FTZ R28, R10, R29, R37 ;  /* 0x0000001d0a1c7223 */ /* 0x000fe40000010025 */
[----:B------:R-:W-:Y:S02]  /*1080*/  FADD.FTZ R30, R50, R29 ;  /* 0x0000001d321e7221 */ /* 0x000fe40000010000 */
[----:B------:R-:W-:Y:S02]  /*1090*/  FFMA.FTZ R32, R9, R26, RZ ;  /* 0x0000001a09207223 */ /* 0x000fe400000100ff */
[----:B------:R-:W-:-:S02]  /*10a0*/  FADD.FTZ R12, RZ, R26 ;  /* 0x0000001aff0c7221 */ /* 0x000fc40000010000 */
[----:B------:R-:W-:Y:S02]  /*10b0*/  FMUL.FTZ R29, R13, R40 ;  /* 0x000000280d1d7220 */ /* 0x000fe40000410000 */
[C---:B------:R-:W-:Y:S02]  /*10c0*/  FFMA.FTZ R26, R11.reuse, R13, R32 ;  /* 0x0000000d0b1a7223 */ /* 0x040fe40000010020 */
[----:B------:R-:W-:Y:S02]  /*10d0*/  FADD.FTZ R27, R12, R13 ;  /* 0x0000000d0c1b7221 */ /* 0x000fe40000010000 */
[----:B------:R-:W-:Y:S01]  /*10e0*/  FFMA.FTZ R37, R11, R29, R28 ;  /* 0x0000001d0b257223 */ /* 0x000fe2000001001c */
[----:B------:R-:W-:Y:S01]  /*10f0*/  MOV R28, R21 ;  /* 0x00000015001c7202 */ /* 0x000fe20000000f00 */
[----:B------:R-:W-:Y:S01]  /*1100*/  FADD.FTZ R50, R29, R30 ;  /* 0x0000001e1d327221 */ /* 0x000fe20000010000 */
[----:B------:R-:W-:Y:S01]  /*1110*/  MOV R29, R20 ;  /* 0x00000014001d7202 */ /* 0x000fe20000000f00 */
        /* <DEDUP_REMOVED lines=21> */
.L_x_1608:
        /* <DEDUP_REMOVED lines=16> */
[----:B0-----:R-:W-:-:S04]  /*1370*/  FADD.FTZ R31, -R33, 1 ;  /* 0x3f800000211f7421 */ /* 0x001fc80000010100 */
[----:B------:R-:W-:Y:S02]  /*1380*/  FFMA.FTZ R37, R30, R31, 1 ;  /* 0x3f8000001e257423 */ /* 0x000fe4000001001f */
[----:B------:R-:W-:Y:S02]  /*1390*/  FFMA.FTZ R31, R15, R40, R39 ;  /* 0x000000280f1f7223 */ /* 0x000fe40000010027 */
[----:B------:R-:W-:Y:S02]  /*13a0*/  FMUL.FTZ R30, R22, R33 ;  /* 0x00000021161e7220 */ /* 0x000fe40000410000 */
[----:B------:R-:W-:Y:S02]  /*13b0*/  FMUL.FTZ R34, R31, -1.4426950216293334961 ;  /* 0xbfb8aa3b1f227820 */ /* 0x000fe40000410000 */
[----:B------:R-:W-:-:S04]  /*13c0*/  FMUL.FTZ R30, R30, R37 ;  /* 0x000000251e1e7220 */ /* 0x000fc80000410000 */
[----:B------:R-:W0:Y:S02]  /*13d0*/  MUFU.EX2 R34, R34 ;  /* 0x0000002200227308 */ /* 0x000e240000000800 */
[----:B0-----:R-:W-:-:S06]  /*13e0*/  FADD.FTZ R35, R34, 1 ;  /* 0x3f80000022237421 */ /* 0x001fcc0000010000 */
[----:B------:R-:W0:Y:S02]  /*13f0*/  MUFU.RCP R36, R35 ;  /* 0x0000002300247308 */ /* 0x000e240000001000 */
[----:B0-----:R-:W-:-:S04]  /*1400*/  FADD.FTZ R32, -R36, 1 ;  /* 0x3f80000024207421 */ /* 0x001fc80000010100 */
[----:B------:R-:W-:Y:S02]  /*1410*/  FFMA.FTZ R32, R31, R32, 1 ;  /* 0x3f8000001f207423 */ /* 0x000fe40000010020 */
[----:B------:R-:W-:-:S04]  /*1420*/  FMUL.FTZ R31, R23, R36 ;  /* 0x00000024171f7220 */ /* 0x000fc80000410000 */
[----:B------:R-:W-:Y:S02]  /*1430*/  FMUL.FTZ R31, R31, R32 ;  /* 0x000000201f1f7220 */ /* 0x000fe40000410000 */
.L_x_1609:
[----:B------:R-:W-:Y:S01]  /*1440*/  FMUL.FTZ R33, R30, R43 ;  /* 0x0000002b1e217220 */ /* 0x000fe20000410000 */
[----:B------:R-:W-:Y:S01]  /*1450*/  ISETP.GT.AND P0, PT, R0, 0x1e, PT ;  /* 0x0000001e0000780c */ /* 0x000fe20003f04270 */
[----:B------:R-:W-:Y:S01]  /*1460*/  FADD.FTZ R35, R24, R29 ;  /* 0x0000001d18237221 */ /* 0x000fe20000010000 */
[----:B------:R-:W-:Y:S01]  /*1470*/  ISETP.GT.AND P2, PT, R0, 0xf, PT ;  /* 0x0000000f0000780c */ /* 0x000fe20003f44270 */
[----:B------:R-:W-:Y:S01]  /*1480*/  FFMA.FTZ R32, R14, R33, R50 ;  /* 0x000000210e207223 */ /* 0x000fe20000010032 */
[----:B------:R-:W-:Y:S01]  /*1490*/  HFMA2.MMA R24, -RZ, RZ, 0, 1.1920928955078125e-07 ;  /* 0x00000002ff187435 */ /* 0x000fe200000001ff */
[----:B------:R-:W-:Y:S01]  /*14a0*/  FADD.FTZ R34, R56, R33 ;  /* 0x0000002138227221 */ /* 0x000fe20000010000 */
[----:B------:R-:W-:Y:S01]  /*14b0*/  ISETP.NE.AND P3, PT, R0, RZ, PT ;  /* 0x000000ff0000720c */ /* 0x000fe20003f65270 */
[----:B------:R-:W-:Y:S01]  /*14c0*/  FMUL.FTZ R33, R31, R40 ;  /* 0x000000281f217220 */ /* 0x000fe20000410000 */
[----:B------:R-:W-:Y:S01]  /*14d0*/  BSSY B0, `(.L_x_1610) ;  /* 0x0000058000007945 */ /* 0x000fe20003800000 */
[----:B------:R-:W-:Y:S01]  /*14e0*/  FFMA.FTZ R25, R12, R29, R25 ;  /* 0x0000001d0c197223 */ /* 0x000fe20000010019 */
[----:B------:R-:W-:Y:S01]  /*14f0*/  ISETP.GT.U32.AND P5, PT, R49, 0x13, PT ;  /* 0x000000133100780c */ /* 0x000fe20003fa4070 */
[----:B------:R-:W-:-:S02]  /*1500*/  FFMA.FTZ R36, R15, R33, R32 ;  /* 0x000000210f247223 */ /* 0x000fc40000010020 */
[----:B------:R-:W-:Y:S02]  /*1510*/  FADD.FTZ R37, R33, R34 ;  /* 0x0000002221257221 */ /* 0x000fe40000010000 */
[----:B------:R-:W-:Y:S01]  /*1520*/  FADD.FTZ R34, R27, R28 ;  /* 0x0000001c1b227221 */ /* 0x000fe20000010000 */
[----:B------:R-:W0:Y:S01]  /*1530*/  SHFL.DOWN PT, R33, R36, 0x1, 0x1f ;  /* 0x08201f0024217f89 */ /* 0x000e2200000e0000 */
[----:B------:R-:W-:Y:S02]  /*1540*/  FFMA.FTZ R28, R13, R28, R26 ;  /* 0x0000001c0d1c7223 */ /* 0x000fe4000001001a */
[----:B------:R-:W-:Y:S01]  /*1550*/  FADD.FTZ R26, R35, R30 ;  /* 0x0000001e231a7221 */ /* 0x000fe20000010000 */
[----:B------:R-:W1:Y:S01]  /*1560*/  SHFL.DOWN PT, R32, R37, 0x1, 0x1f ;  /* 0x08201f0025207f89 */ /* 0x000e6200000e0000 */
[----:B------:R-:W-:Y:S02]  /*1570*/  FADD.FTZ R27, R34, R31 ;  /* 0x0000001f221b7221 */ /* 0x000fe40000010000 */
        /* <DEDUP_REMOVED lines=18> */
[----:B------:R-:W-:Y:S01]  /*16a0*/  ISETP.LE.U32.AND P0, PT, R24, c[0x0][0xc], PT ;  /* 0x0000030018007a0c */ /* 0x000fe20003f03070 */
[----:B------:R-:W-:Y:S02]  /*16b0*/  FFMA.FTZ R24, R14, R30, R25 ;  /* 0x0000001e0e187223 */ /* 0x000fe40000010019 */
[----:B------:R-:W1:Y:S01]  /*16c0*/  SHFL.DOWN PT, R32, R37, 0x10, 0x1f ;  /* 0x0a001f0025207f89 */ /* 0x000e6200000e0000 */
[----:B------:R-:W-:-:S05]  /*16d0*/  FFMA.FTZ R25, R15, R31, R28 ;  /* 0x0000001f0f197223 */ /* 0x000fca000001001c */
        /* <DEDUP_REMOVED lines=8> */
[----:B------:R-:W1:Y:S01]  /*1760*/  LDS.128 R32, [0x30] ;  /* 0x00003000ff207984 */ /* 0x000e620000000c00 */
[----:B0-----:R-:W-:-:S02]  /*1770*/  FADD.FTZ R51, R36, R28 ;  /* 0x0000001c24337221 */ /* 0x001fc40000010000 */
[----:B------:R-:W-:Y:S02]  /*1780*/  FADD.FTZ R28, R37, R29 ;  /* 0x0000001d251c7221 */ /* 0x000fe40000010000 */
[----:B------:R-:W-:Y:S01]  /*1790*/  FADD.FTZ R51, R51, R30 ;  /* 0x0000001e33337221 */ /* 0x000fe20000010000 */
[----:B--2---:R-:W-:Y:S01]  /*17a0*/  LDS.64 R36, [0xb0] ;  /* 0x0000b000ff247984 */ /* 0x004fe20000000a00 */
[----:B------:R-:W-:Y:S02]  /*17b0*/  FADD.FTZ R28, R28, R31 ;  /* 0x0000001f1c1c7221 */ /* 0x000fe40000010000 */
[----:B-1----:R-:W-:Y:S02]  /*17c0*/  FADD.FTZ R51, R51, R32 ;  /* 0x0000002033337221 */ /* 0x002fe40000010000 */
[----:B------:R-:W-:Y:S02]  /*17d0*/  FADD.FTZ R32, R28, R33 ;  /* 0x000000211c207221 */ /* 0x000fe40000010000 */
[----:B------:R-:W0:Y:S01]  /*17e0*/  LDS.128 R28, [0x40] ;  /* 0x00004000ff1c7984 */ /* 0x000e220000000c00 */
[----:B------:R-:W-:-:S02]  /*17f0*/  FADD.FTZ R51, R51, R34 ;  /* 0x0000002233337221 */ /* 0x000fc40000010000 */
[----:B------:R-:W-:Y:S02]  /*1800*/  FADD.FTZ R32, R32, R35 ;  /* 0x0000002320207221 */ /* 0x000fe40000010000 */
[----:B0-----:R-:W-:Y:S02]  /*1810*/  FADD.FTZ R51, R51, R28 ;  /* 0x0000001c33337221 */ /* 0x001fe40000010000 */
[----:B------:R-:W-:Y:S02]  /*1820*/  FADD.FTZ R28, R32, R29 ;  /* 0x0000001d201c7221 */ /* 0x000fe40000010000 */
[----:B------:R-:W0:Y:S01]  /*1830*/  LDS.128 R32, [0x50] ;  /* 0x00005000ff207984 */ /* 0x000e220000000c00 */
[----:B------:R-:W-:Y:S02]  /*1840*/  FADD.FTZ R51, R51, R30 ;  /* 0x0000001e33337221 */ /* 0x000fe40000010000 */
[----:B------:R-:W-:Y:S02]  /*1850*/  FADD.FTZ R28, R28, R31 ;  /* 0x0000001f1c1c7221 */ /* 0x000fe40000010000 */
[----:B0-----:R-:W-:-:S02]  /*1860*/  FADD.FTZ R51, R51, R32 ;  /* 0x0000002033337221 */ /* 0x001fc40000010000 */
[----:B------:R-:W-:Y:S02]  /*1870*/  FADD.FTZ R32, R28, R33 ;  /* 0x000000211c207221 */ /* 0x000fe40000010000 */
[----:B------:R-:W0:Y:S01]  /*1880*/  LDS.128 R28, [0x60] ;  /* 0x00006000ff1c7984 */ /* 0x000e220000000c00 */
[----:B------:R-:W-:Y:S02]  /*1890*/  FADD.FTZ R51, R51, R34 ;  /* 0x0000002233337221 */ /* 0x000fe40000010000 */
[----:B------:R-:W-:Y:S02]  /*18a0*/  FADD.FTZ R32, R32, R35 ;  /* 0x0000002320207221 */ /* 0x000fe40000010000 */
[----:B0-----:R-:W-:Y:S02]  /*18b0*/  FADD.FTZ R51, R51, R28 ;  /* 0x0000001c33337221 */ /* 0x001fe40000010000 */
        /* <DEDUP_REMOVED lines=25> */
.L_x_1611:
[----:B------:R-:W-:Y:S05]  /*1a50*/  BSYNC B0 ;  /* 0x0000000000007941 */ /* 0x000fea0003800000 */
.L_x_1610:
[----:B------:R-:W-:Y:S01]  /*1a60*/  BAR.SYNC.DEFER_BLOCKING 0x0 ;  /* 0x0000000000007b1d */ /* 0x000fe20000010000 */
[----:B------:R-:W-:-:S05]  /*1a70*/  SHF.L.U32 R50, R49, 0x4, RZ ;  /* 0x0000000431327819 */ /* 0x000fca00000006ff */
[----:B------:R-:W-:Y:S01]  /*1a80*/  BSSY B0, `(.L_x_1612) ;  /* 0x000009d000007945 */ /* 0x000fe20003800000 */
[----:B------:R-:W-:Y:S05]  /*1a90*/  @P5 BRA `(.L_x_1613) ;  /* 0x000009b000005947 */ /* 0x000fea0003800000 */
[----:B------:R-:W0:Y:S04]  /*1aa0*/  LDS.128 R28, [R50+0x210] ;  /* 0x00021000321c7984 */ /* 0x000e280000000c00 */
[----:B------:R-:W1:Y:S01]  /*1ab0*/  LDS.128 R32, [R50+0x350] ;  /* 0x0003500032207984 */ /* 0x000e620000000c00 */
[----:B0-----:R-:W-:Y:S02]  /*1ac0*/  FADD.FTZ R51, R24, R28 ;  /* 0x0000001c18337221 */ /* 0x001fe40000010000 */
[----:B--2---:R-:W-:Y:S02]  /*1ad0*/  FADD.FTZ R24, R25, R29 ;  /* 0x0000001d19187221 */ /* 0x004fe40000010000 */
[----:B------:R-:W-:-:S02]  /*1ae0*/  FADD.FTZ R25, R26, R30 ;  /* 0x0000001e1a197221 */ /* 0x000fc40000010000 */
[----:B------:R-:W-:Y:S02]  /*1af0*/  FADD.FTZ R28, R27, R31 ;  /* 0x0000001f1b1c7221 */ /* 0x000fe40000010000 */
[----:B-1----:R-:W-:Y:S02]  /*1b00*/  FADD.FTZ R30, R24, R33 ;  /* 0x00000021181e7221 */ /* 0x002fe40000010000 */
[----:B------:R-:W-:Y:S02]  /*1b10*/  FADD.FTZ R29, R25, R34 ;  /* 0x00000022191d7221 */ /* 0x000fe40000010000 */
[----:B------:R-:W0:Y:S01]  /*1b20*/  LDS.128 R24, [R50+0x490] ;  /* 0x0004900032187984 */ /* 0x000e220000000c00 */
        /* <DEDUP_REMOVED lines=146> */
.L_x_1613:
[----:B------:R-:W-:Y:S05]  /*2450*/  BSYNC B0 ;  /* 0x0000000000007941 */ /* 0x000fea0003800000 */
.L_x_1612:
[----:B------:R-:W-:Y:S01]  /*2460*/  BSSY B0, `(.L_x_1614) ;  /* 0x0000013000007945 */ /* 0x000fe20003800000 */
[----:B------:R-:W-:Y:S01]  /*2470*/  MOV R51, 0x4 ;  /* 0x0000000400337802 */ /* 0x000fe20000000f00 */
        /* <DEDUP_REMOVED lines=17> */
.L_x_1615:
[----:B------:R-:W-:Y:S05]  /*2590*/  BSYNC B0 ;  /* 0x0000000000007941 */ /* 0x000fea0003800000 */
.L_x_1614:
        /* <DEDUP_REMOVED lines=25> */
[----:B-1----:R-:W-:-:S06]  /*2730*/  IMAD R29, R4, UR4, RZ ;  /* 0x00000004041d7c24 */ /* 0x002fcc000f8e02ff */
[----:B------:R0:W-:Y:S04]  /*2740*/  @P3 RED.E.ADD.S32.STRONG.GPU [R30.64], R29 ;  /* 0x0000001d1e00398e */ /* 0x0001e8000c10e38e */
[----:B------:R-:W-:Y:S05]  /*2750*/  @!P0 BRA `(.L_x_1617) ;  /* 0x0000005000008947 */ /* 0x000fea0003800000 */
.L_x_1618:
[----:B------:R-:W2:Y:S01]  /*2760*/  LDG.E.STRONG.GPU R4, [R30.64] ;  /* 0x0000000e1e047981 */ /* 0x000ea2000c1ef900 */
[----:B------:R-:W-:Y:S01]  /*2770*/  YIELD ;  /* 0x0000000000007946 */ /* 0x000fe20003800000 */
[----:B--2---:R-:W-:Y:S01]  /*2780*/  ISETP.NE.AND P0, PT, R4, R33, PT ;  /* 0x000000210400720c */ /* 0x004fe20003f05270 */
[----:B------:R-:W-:-:S12]  /*2790*/  CCTL.IVALL ;  /* 0x00000000ff00798f */ /* 0x000fd80002000000 */
[----:B------:R-:W-:Y:S05]  /*27a0*/  @P0 BRA `(.L_x_1618) ;  /* 0xffffffb000000947 */ /* 0x000fea000383ffff */
.L_x_1617:
[----:B------:R-:W-:Y:S01]  /*27b0*/  ISETP.NE.AND P0, PT, RZ, c[0x0][0xc], PT ;  /* 0x00000300ff007a0c */ /* 0x000fe20003f05270 */
[----:B------:R-:W-:Y:S01]  /*27c0*/  WARPSYNC 0xffffffff ;  /* 0xffffffff00007948 */ /* 0x000fe20003800000 */
[----:B------:R-:W-:Y:S11]  /*27d0*/  BAR.SYNC.DEFER_BLOCKING 0x0 ;  /* 0x0000000000007b1d */ /* 0x000ff60000010000 */
[----:B------:R-:W-:Y:S05]  /*27e0*/  @!P0 BRA `(.L_x_1616) ;  /* 0x0000100000008947 */ /* 0x000fea0003800000 */
[----:B------:R-:W-:-:S04]  /*27f0*/  MOV R4, 0x1 ;  /* 0x0000000100047802 */ /* 0x000fc80000000f00 */
        /* <DEDUP_REMOVED lines=15> */
.L_x_1622:
[----:B------:R-:W-:-:S13]  /*28f0*/  ISETP.EQ.OR P6, PT, R4, R38, P2 ;  /* 0x000000260400720c */ /* 0x000fda00017c2670 */
[----:B0-----:R-:W-:-:S04]  /*2900*/  @!P6 IMAD R29, R4, c[0x0][0x10], R27 ;  /* 0x00000400041dea24 */ /* 0x001fc800078e021b */
        /* <DEDUP_REMOVED lines=114> */
.L_x_1621:
[----:B------:R-:W-:-:S06]  /*3030*/  UISETP.GT.AND UP0, UPT, UR4, 0x4, UPT ;  /* 0x000000040400788c */ /* 0x000fcc000bf04270 */
[----:B------:R-:W-:-:S13]  /*3040*/  PLOP3.LUT P3, PT, PT, PT, UP0, 0x80, 0x0 ;  /* 0x000000000000781c */ /* 0x000fda0003f6f008 */
[----:B------:R-:W-:Y:S05]  /*3050*/  @!P3 BRA `(.L_x_1623) ;  /* 0x000003b00000b947 */ /* 0x000fea0003800000 */
[CC--:B------:R-:W-:Y:S02]  /*3060*/  ISETP.EQ.OR P0, PT, R4.reuse, R38.reuse, P2 ;  /* 0x000000260400720c */ /* 0x0c0fe40001702670 */
[C---:B0-----:R-:W-:Y:S02]  /*3070*/  IADD3 R29, R4.reuse, 0x1, RZ ;  /* 0x00000001041d7810 */ /* 0x041fe40007ffe0ff */
        /* <DEDUP_REMOVED lines=18> */
[----:B--2---:R-:W-:Y:S02]  /*31a0*/  @!P0 FADD.FTZ R36, R36, R30 ;  /* 0x0000001e24248221 */ /* 0x004fe40000010000 */
        /* <DEDUP_REMOVED lines=38> */
.L_x_1623:
[----:B------:R-:W-:-:S13]  /*3410*/  ISETP.NE.OR P0, PT, RZ, UR4, P0 ;  /* 0x00000004ff007c0c */ /* 0x000fda0008705670 */
[----:B------:R-:W-:Y:S05]  /*3420*/  @!P0 BRA `(.L_x_1619) ;  /* 0x000001f000008947 */ /* 0x000fea0003800000 */
.L_x_1620:
        /* <DEDUP_REMOVED lines=31> */
.L_x_1619:
        /* <DEDUP_REMOVED lines=12> */
.L_x_1625:
[----:B------:R-:W-:Y:S05]  /*36e0*/  BSYNC B0 ;  /* 0x0000000000007941 */ /* 0x000fea0003800000 */
.L_x_1624:
        /* <DEDUP_REMOVED lines=16> */
.L_x_1616:
        /* <DEDUP_REMOVED lines=11> */
[----:B0-2---:R-:W0:Y:S02]  /*38a0*/  LDS.64 R24, [0xc0] ;  /* 0x0000c000ff187984 */ /* 0x005e240000000a00 */
        /* <DEDUP_REMOVED lines=21> */
.L_x_1626:
        /* <DEDUP_REMOVED lines=17> */
.L_x_1628:
[----:B------:R-:W-:Y:S05]  /*3b10*/  BSYNC B0 ;  /* 0x0000000000007941 */ /* 0x000fea0003800000 */
.L_x_1627:
        /* <DEDUP_REMOVED lines=19> */
.L_x_1629:
        /* <DEDUP_REMOVED lines=17> */
.L_x_1631:
[----:B------:R-:W-:Y:S05]  /*3d60*/  BSYNC B0 ;  /* 0x0000000000007941 */ /* 0x000fea0003800000 */
.L_x_1630:
        /* <DEDUP_REMOVED lines=19> */
.L_x_1632:
        /* <DEDUP_REMOVED lines=17> */
.L_x_1634:
[----:B------:R-:W-:Y:S05]  /*3fb0*/  BSYNC B0 ;  /* 0x0000000000007941 */ /* 0x000fea0003800000 */
.L_x_1633:
        /* <DEDUP_REMOVED lines=19> */
.L_x_1635:
        /* <DEDUP_REMOVED lines=12> */
[----:B------:R-:W-:Y:S01]  /*41b0*/  FMUL.FTZ R14, R14, UR12 ;  /* 0x0000000c0e0e7c20 */ /* 0x000fe20008410000 */
[----:B------:R-:W-:Y:S01]  /*41c0*/  LEA.HI.X R5, R52, c[0x0][0x164], R7, 0x2, P0 ;  /* 0x0000590034057a11 */ /* 0x000fe200000f1407 */
[----:B------:R-:W-:-:S05]  /*41d0*/  FMUL.FTZ R15, R15, UR12 ;  /* 0x0000000c0f0f7c20 */ /* 0x000fca0008410000 */
[----:B------:R1:W-:Y:S02]  /*41e0*/  STG.E.64 [R4.64], R14 ;  /* 0x0000000e04007986 */ /* 0x0003e4000c101b0e */
.L_x_1637:
[----:B------:R-:W-:Y:S05]  /*41f0*/  BSYNC B0 ;  /* 0x0000000000007941 */ /* 0x000fea0003800000 */
.L_x_1636:
[----:B------:R-:W-:Y:S01]  /*4200*/  ULDC UR4, c[0x0][0x10] ;  /* 0x0000040000047ab9 */ /* 0x000fe20000000800 */
[----:B------:R-:W-:Y:S01]  /*4210*/  IADD3 R42, R42, 0x1, RZ ;  /* 0x000000012a2a7810 */ /* 0x000fe20007ffe0ff */
[----:B------:R-:W-:-:S04]  /*4220*/  UIADD3 UR7, UR7, UR4, URZ ;  /* 0x0000000407077290 */ /* 0x000fc8000fffe03f */
[----:B------:R-:W-:-:S06]  /*4230*/  UISETP.GE.AND UP0, UPT, UR7, UR6, UPT ;  /* 0x000000060700728c */ /* 0x000fcc000bf06270 */
[----:B------:R-:W-:-:S13]  /*4240*/  PLOP3.LUT P0, PT, PT, PT, UP0, 0x80, 0x0 ;  /* 0x000000000000781c */ /* 0x000fda0003f0f008 */
[----:B------:R-:W-:Y:S01]  /*4250*/  @P0 CALL.REL.NOINC `(.L_x_1603) ;  /* 0x0000001000000944 */ /* 0x000fe20003c00000 */
[----:B------:R-:W-:Y:S05]  /*4260*/  BRA `(.L_x_1638) ;  /* 0xffffc05000007947 */ /* 0x000fea000383ffff */
.L_x_1603:
        /* <DEDUP_REMOVED lines=18> */
.L_x_1640:
[----:B------:R-:W-:Y:S05]  /*4390*/  BSYNC B0 ;  /* 0x0000000000007941 */ /* 0x000fea0003800000 */
.L_x_1639:
        /* <DEDUP_REMOVED lines=11> */
.L_x_1642:
[----:B------:R-:W2:Y:S01]  /*4450*/  LDG.E.STRONG.GPU R5, [R2.64] ;  /* 0x0000000e02057981 */ /* 0x000ea2000c1ef900 */
[----:B------:R-:W-:Y:S01]  /*4460*/  YIELD ;  /* 0x0000000000007946 */ /* 0x000fe20003800000 */
[----:B--2---:R-:W-:Y:S01]  /*4470*/  ISETP.NE.AND P0, PT, R5, R0, PT ;  /* 0x000000000500720c */ /* 0x004fe20003f05270 */
[----:B------:R-:W-:-:S12]  /*4480*/  CCTL.IVALL ;  /* 0x00000000ff00798f */ /* 0x000fd80002000000 */
[----:B------:R-:W-:Y:S05]  /*4490*/  @P0 BRA `(.L_x_1642) ;  /* 0xffffffb000000947 */ /* 0x000fea000383ffff */
.L_x_1641:
        /* <DEDUP_REMOVED lines=25> */
.L_x_1643:
[----:B------:R-:W-:-:S04]  /*4630*/  LEA R6, P0, R49, c[0x0][0x1b8], 0x2 ;  /* 0x00006e0031067a11 */ /* 0x000fc800078010ff */
[----:B------:R-:W-:Y:S02]  /*4640*/  LEA.HI.X R7, R49, c[0x0][0x1bc], R8, 0x2, P0 ;  /* 0x00006f0031077a11 */ /* 0x000fe400000f1408 */
[-C--:B------:R-:W-:Y:S02]  /*4650*/  LEA R8, P0, R14, R6.reuse, 0x2 ;  /* 0x000000060e087211 */ /* 0x080fe400078010ff */
[-C--:B------:R-:W-:Y:S01]  /*4660*/  LEA R12, P2, R23, R6.reuse, 0x2 ;  /* 0x00000006170c7211 */ /* 0x080fe200078410ff */
[----:B------:R-:W2:Y:S01]  /*4670*/  LDG.E R0, [R6.64] ;  /* 0x0000000e06007981 */ /* 0x000ea2000c1e1900 */
[----:B------:R-:W-:Y:S02]  /*4680*/  LEA R10, P1, R16, R6, 0x2 ;  /* 0x00000006100a7211 */ /* 0x000fe400078210ff */
[C---:B------:R-:W-:Y:S02]  /*4690*/  IADD3.X R9, R7.reuse, R27, RZ, P0, !PT ;  /* 0x0000001b07097210 */ /* 0x040fe400007fe4ff */
[----:B------:R-:W-:-:S02]  /*46a0*/  IADD3.X R13, R7, R21, RZ, P2, !PT ;  /* 0x00000015070d7210 */ /* 0x000fc400017fe4ff */
[----:B------:R-:W-:Y:S02]  /*46b0*/  IADD3.X R11, R19, R7, RZ, P1, !PT ;  /* 0x00000007130b7210 */ /* 0x000fe40000ffe4ff */
[----:B0-----:R0:W2:Y:S04]  /*46c0*/  LDG.E R9, [R8.64] ;  /* 0x0000000e08097981 */ /* 0x0010a8000c1e1900 */
        /* <DEDUP_REMOVED lines=16> */
.L_x_1644:
        /* <DEDUP_REMOVED lines=11> */
.L_x_3289:


//--------------------- .text._Z35group_norm_nhwc_bwd_one_pass_kernelI11Fp32IOBf16WLi256ELi40ELi640EEv26Group_norm_nhwc_bwd_params --------------------------
	.section	.text._Z35group_norm_nhwc_bwd_one_pass_kernelI11Fp32IOBf16WLi256ELi40ELi640EEv26Group_norm_nhwc_bwd_params,"ax",@progbits
	.sectioninfo	@"SHI_REGISTERS=96"
	.align	128
        .global         _Z35group_norm_nhwc_bwd_one_pass_kernelI11Fp32IOBf16WLi256ELi40ELi640EEv26Group_norm_nhwc_bwd_params
        .type           _Z35group_norm_nhwc_bwd_one_pass_kernelI11Fp32IOBf16WLi256ELi40ELi640EEv26Group_norm_nhwc_bwd_params,@function
        .size           _Z35group_norm_nhwc_bwd_one_pass_kernelI11Fp32IOBf16WLi256ELi40ELi640EEv26Group_norm_nhwc_bwd_params,(.L_x_3290 - _Z35group_norm_nhwc_bwd_one_pass_kernelI11Fp32IOBf16WLi256ELi40ELi640EEv26Group_norm_nhwc_bwd_params)
        .other          _Z35group_norm_nhwc_bwd_one_pass_kernelI11Fp32IOBf16WLi256ELi40ELi640EEv26Group_norm_nhwc_bwd_params,@"STO_CUDA_ENTRY STV_DEFAULT"
_Z35group_norm_nhwc_bwd_one_pass_kernelI11Fp32IOBf16WLi256ELi40ELi640EEv26Group_norm_nhwc_bwd_params:
.text._Z35group_norm_nhwc_bwd_one_pass_kernelI11Fp32IOBf16WLi256ELi40ELi640EEv26Group_norm_nhwc_bwd_params:
        /* <DEDUP_REMOVED lines=47> */
.L_x_1696:
[----:B------:R-:W-:Y:S01]  /*02f0*/  IABS R9, c[0x0][0x1f0] ;  /* 0x00007c0000097a13 */ /* 0x000fe20000000000 */
[----:B------:R-:W-:Y:S01]  /*0300*/  CS2R R42, SRZ ;  /* 0x00000000002a7805 */ /* 0x000fe2000001ff00 */
[----:B------:R-:W-:-:S02]  /*0310*/  ISETP.GE.AND P5, PT, R65, RZ, PT ;  /* 0x000000ff4100720c */ /* 0x000fc40003fa6270 */
[----:B0-----:R-:W0:Y:S01]  /*0320*/  I2F.RP R8, R9 ;  /* 0x0000000900087306 */ /* 0x001e220000209400 */
[----:B------:R-:W-:Y:S02]  /*0330*/  SHF.R.S32.HI R50, RZ, 0x1f, R63 ;  /* 0x0000001fff327819 */ /* 0x000fe4000001143f */
[----:B------:R-:W-:-:S05]  /*0340*/  SHF.R.S32.HI R49, RZ, 0x1f, R62 ;  /* 0x0000001fff317819 */ /* 0x000fca000001143e */
        /* <DEDUP_REMOVED lines=53> */
[----:B------:R-:W-:Y:S01]  /*06a0*/  @!P2 IADD3 R7, R9, R11, RZ ;  /* 0x0000000b0907a210 */ /* 0x000fe20007ffe0ff */
[----:B------:R-:W-:Y:S01]  /*06b0*/  @!P0 IMAD R11, R49, c[0x0][0x1d8], RZ ;  /* 0x00007600310b8a24 */ /* 0x000fe200078e02ff */
[C---:B------:R-:W-:Y:S02]  /*06c0*/  @!P2 SHF.L.U32 R9, R8.reuse, 0x2, RZ ;  /* 0x000000020809a819 */ /* 0x040fe400000006ff */
[----:B------:R-:W-:Y:S02]  /*06d0*/  @!P0 MOV R13, R91 ;  /* 0x0000005b000d8202 */ /* 0x000fe40000000f00 */
[----:B------:R-:W-:Y:S01]  /*06e0*/  @!P2 SHF.L.U64.HI R14, R8, 0x2, R7 ;  /* 0x00000002080ea819 */ /* 0x000fe20000010207 */
[C---:B------:R-:W-:Y:S01]  /*06f0*/  @!P0 IMAD R7, R62.reuse, c[0x0][0x1dc], R11 ;  /* 0x000077003e078a24 */ /* 0x040fe200078e020b */
[----:B------:R-:W-:Y:S01]  /*0700*/  @!P2 IADD3 R8, P4, R9, c[0x0][0x178], RZ ;  /* 0x00005e000908aa10 */ /* 0x000fe20007f9e0ff */
[----:B------:R-:W-:Y:S01]  /*0710*/  @!P0 IMAD.WIDE.U32 R12, R62, c[0x0][0x1d8], R12 ;  /* 0x000076003e0c8a25 */ /* 0x000fe200078e000c */
[C---:B------:R-:W-:Y:S01]  /*0720*/  @P1 SHF.L.U32 R20, R6.reuse, 0x2, RZ ;  /* 0x0000000206141819 */ /* 0x040fe200000006ff */
[----:B------:R-:W-:Y:S01]  /*0730*/  CS2R R10, SRZ ;  /* 0x00000000000a7805 */ /* 0x000fe2000001ff00 */
[----:B------:R-:W-:-:S02]  /*0740*/  @P1 SHF.L.U64.HI R15, R6, 0x2, R15 ;  /* 0x00000002060f1819 */ /* 0x000fc4000001020f */
[----:B------:R-:W-:Y:S02]  /*0750*/  @!P2 IADD3 R6, P3, R9, c[0x0][0x180], RZ ;  /* 0x000060000906aa10 */ /* 0x000fe40007f7e0ff */
[C---:B------:R-:W-:Y:S02]  /*0760*/  @!P2 IADD3.X R9, R14.reuse, c[0x0][0x17c], RZ, P4, !PT ;  /* 0x00005f000e09aa10 */ /* 0x040fe400027fe4ff */
[----:B------:R-:W-:Y:S02]  /*0770*/  ISETP.GE.U32.AND P4, PT, R61, c[0x0][0x1e0], PT ;  /* 0x000078003d007a0c */ /* 0x000fe40003f86070 */
[----:B------:R-:W-:Y:S01]  /*0780*/  SHF.R.S32.HI R48, RZ, 0x1f, R61 ;  /* 0x0000001fff307819 */ /* 0x000fe2000001143d */
[----:B------:R0:W5:Y:S01]  /*0790*/  @!P2 LDG.E.64 R10, [R8.64] ;  /* 0x00000008080aa981 */ /* 0x000162000c1e1b00 */
[----:B------:R-:W-:Y:S02]  /*07a0*/  @!P0 IADD3 R13, R13, R7, RZ ;  /* 0x000000070d0d8210 */ /* 0x000fe40007ffe0ff */
[----:B------:R-:W-:-:S02]  /*07b0*/  @!P2 IADD3.X R7, R14, c[0x0][0x184], RZ, P3, !PT ;  /* 0x000061000e07aa10 */ /* 0x000fc40001ffe4ff */
[----:B------:R-:W-:Y:S02]  /*07c0*/  ISETP.GE.AND.EX P4, PT, R48, c[0x0][0x1e4], PT, P4 ;  /* 0x0000790030007a0c */ /* 0x000fe40003f86340 */
[----:B------:R-:W-:Y:S01]  /*07d0*/  @!P0 SHF.L.U32 R18, R12, 0x2, RZ ;  /* 0x000000020c128819 */ /* 0x000fe200000006ff */
[----:B------:R1:W5:Y:S01]  /*07e0*/  @!P2 LDG.E.64 R42, [R6.64] ;  /* 0x00000008062aa981 */ /* 0x000362000c1e1b00 */
[----:B------:R-:W-:Y:S02]  /*07f0*/  ISETP.GT.U32.OR P4, PT, R66, 0x27f, P4 ;  /* 0x0000027f4200780c */ /* 0x000fe40002784470 */
[C---:B------:R-:W-:Y:S02]  /*0800*/  @P1 IADD3 R26, P2, R20.reuse, c[0x0][0x180], RZ ;  /* 0x00006000141a1a10 */ /* 0x040fe40007f5e0ff */
[----:B------:R-:W-:Y:S02]  /*0810*/  @P1 IADD3 R20, P3, R20, c[0x0][0x178], RZ ;  /* 0x00005e0014141a10 */ /* 0x000fe40007f7e0ff */
[----:B------:R-:W-:-:S02]  /*0820*/  @P1 IADD3.X R27, R15, c[0x0][0x184], RZ, P2, !PT ;  /* 0x000061000f1b1a10 */ /* 0x000fc400017fe4ff */
[----:B------:R-:W-:Y:S02]  /*0830*/  @!P0 IADD3 R22, P2, R18, c[0x0][0x180], RZ ;  /* 0x0000600012168a10 */ /* 0x000fe40007f5e0ff */
[----:B------:R-:W-:Y:S02]  /*0840*/  @!P0 SHF.L.U64.HI R12, R12, 0x2, R13 ;  /* 0x000000020c0c8819 */ /* 0x000fe4000001020d */
[----:B------:R-:W-:Y:S02]  /*0850*/  @!P0 IADD3 R18, P6, R18, c[0x0][0x178], RZ ;  /* 0x00005e0012128a10 */ /* 0x000fe40007fde0ff */
[----:B------:R-:W-:Y:S02]  /*0860*/  @P1 IADD3.X R21, R15, c[0x0][0x17c], RZ, P3, !PT ;  /* 0x00005f000f151a10 */ /* 0x000fe40001ffe4ff */
[----:B------:R-:W-:Y:S02]  /*0870*/  ISETP.GE.U32.AND P5, PT, R60, c[0x0][0x1e0], PT ;  /* 0x000078003c007a0c */ /* 0x000fe40003fa6070 */
[----:B------:R-:W-:-:S02]  /*0880*/  ISETP.GE.U32.AND P3, PT, R59, c[0x0][0x1e0], PT ;  /* 0x000078003b007a0c */ /* 0x000fc40003f66070 */
[C---:B------:R-:W-:Y:S02]  /*0890*/  @!P0 IADD3.X R23, R12.reuse, c[0x0][0x184], RZ, P2, !PT ;  /* 0x000061000c178a10 */ /* 0x040fe400017fe4ff */
[----:B------:R-:W-:Y:S01]  /*08a0*/  @!P0 IADD3.X R19, R12, c[0x0][0x17c], RZ, P6, !PT ;  /* 0x00005f000c138a10 */ /* 0x000fe200037fe4ff */
[----:B------:R-:W-:Y:S01]  /*08b0*/  @!P4 IMAD R12, R48, c[0x0][0x1d8], RZ ;  /* 0x00007600300cca24 */ /* 0x000fe200078e02ff */
[----:B-1----:R-:W-:Y:S02]  /*08c0*/  SHF.R.S32.HI R6, RZ, 0x1f, R60 ;  /* 0x0000001fff067819 */ /* 0x002fe4000001143c */
[----:B------:R-:W-:Y:S02]  /*08d0*/  SHF.R.S32.HI R7, RZ, 0x1f, R59 ;  /* 0x0000001fff077819 */ /* 0x000fe4000001143b */
[----:B------:R-:W-:Y:S02]  /*08e0*/  ISETP.GE.U32.AND P2, PT, R58, c[0x0][0x1e0], PT ;  /* 0x000078003a007a0c */ /* 0x000fe40003f46070 */
[----:B------:R-:W-:-:S02]  /*08f0*/  ISETP.GE.U32.AND P6, PT, R57, c[0x0][0x1e0], PT ;  /* 0x0000780039007a0c */ /* 0x000fc40003fc6070 */
[----:B0-----:R-:W-:Y:S02]  /*0900*/  SHF.R.S32.HI R8, RZ, 0x1f, R58 ;  /* 0x0000001fff087819 */ /* 0x001fe4000001143a */
[----:B------:R-:W-:Y:S01]  /*0910*/  SHF.R.S32.HI R9, RZ, 0x1f, R57 ;  /* 0x0000001fff097819 */ /* 0x000fe20000011439 */
[----:B------:R-:W-:Y:S01]  /*0920*/  @!P4 IMAD R29, R61, c[0x0][0x1dc], R12 ;  /* 0x000077003d1dca24 */ /* 0x000fe200078e020c */
[----:B------:R-:W-:Y:S02]  /*0930*/  ISETP.GE.AND.EX P5, PT, R6, c[0x0][0x1e4], PT, P5 ;  /* 0x0000790006007a0c */ /* 0x000fe40003fa6350 */
[----:B------:R-:W-:Y:S02]  /*0940*/  ISETP.GE.AND.EX P3, PT, R7, c[0x0][0x1e4], PT, P3 ;  /* 0x0000790007007a0c */ /* 0x000fe40003f66330 */
[----:B------:R-:W-:Y:S02]  /*0950*/  @!P4 MOV R12, R88 ;  /* 0x00000058000cc202 */ /* 0x000fe40000000f00 */
[----:B------:R-:W-:-:S02]  /*0960*/  @!P4 MOV R13, R91 ;  /* 0x0000005b000dc202 */ /* 0x000fc40000000f00 */
[----:B------:R-:W-:Y:S02]  /*0970*/  ISETP.GE.AND.EX P2, PT, R8, c[0x0][0x1e4], PT, P2 ;  /* 0x0000790008007a0c */ /* 0x000fe40003f46320 */
[----:B------:R-:W-:Y:S02]  /*0980*/  ISETP.GE.AND.EX P6, PT, R9, c[0x0][0x1e4], PT, P6 ;  /* 0x0000790009007a0c */ /* 0x000fe40003fc6360 */
[C---:B------:R-:W-:Y:S02]  /*0990*/  ISETP.GT.U32.OR P5, PT, R66.reuse, 0x27f, P5 ;  /* 0x0000027f4200780c */ /* 0x040fe40002fa4470 */
[C---:B------:R-:W-:Y:S01]  /*09a0*/  ISETP.GT.U32.OR P3, PT, R66.reuse, 0x27f, P3 ;  /* 0x0000027f4200780c */ /* 0x040fe20001f64470 */
[----:B------:R-:W-:Y:S01]  /*09b0*/  @!P4 IMAD.WIDE.U32 R12, R61, c[0x0][0x1d8], R12 ;  /* 0x000076003d0cca25 */ /* 0x000fe200078e000c */
[C---:B------:R-:W-:Y:S02]  /*09c0*/  ISETP.GT.U32.OR P2, PT, R66.reuse, 0x27f, P2 ;  /* 0x0000027f4200780c */ /* 0x040fe40001744470 */
[----:B------:R-:W-:-:S02]  /*09d0*/  ISETP.GT.U32.OR P6, PT, R66, 0x27f, P6 ;  /* 0x0000027f4200780c */ /* 0x000fc400037c4470 */
[----:B------:R-:W-:Y:S02]  /*09e0*/  @!P4 IADD3 R29, R13, R29, RZ ;  /* 0x0000001d0d1dc210 */ /* 0x000fe40007ffe0ff */
[C---:B------:R-:W-:Y:S02]  /*09f0*/  @!P4 SHF.L.U32 R28, R12.reuse, 0x2, RZ ;  /* 0x000000020c1cc819 */ /* 0x040fe400000006ff */
[----:B------:R-:W-:Y:S01]  /*0a00*/  @!P4 SHF.L.U64.HI R29, R12, 0x2, R29 ;  /* 0x000000020c1dc819 */ /* 0x000fe2000001021d */
[----:B------:R-:W-:Y:S02]  /*0a10*/  @!P5 IMAD R13, R6, c[0x0][0x1d8], RZ ;  /* 0x00007600060dda24 */ /* 0x000fe400078e02ff */
[----:B------:R-:W-:Y:S02]  /*0a20*/  @!P3 IMAD R12, R7, c[0x0][0x1d8], RZ ;  /* 0x00007600070cba24 */ /* 0x000fe400078e02ff */
[----:B------:R-:W-:Y:S02]  /*0a30*/  @!P2 IMAD R15, R8, c[0x0][0x1d8], RZ ;  /* 0x00007600080faa24 */ /* 0x000fe400078e02ff */
[----:B------:R-:W-:-:S02]  /*0a40*/  @!P6 IMAD R14, R9, c[0x0][0x1d8], RZ ;  /* 0x00007600090eea24 */ /* 0x000fc400078e02ff */
[----:B------:R-:W-:Y:S01]  /*0a50*/  @!P5 IMAD R31, R60, c[0x0][0x1dc], R13 ;  /* 0x000077003c1fda24 */ /* 0x000fe200078e020d */
[-C--:B------:R-:W-:Y:S01]  /*0a60*/  @!P6 MOV R13, R91.reuse ;  /* 0x0000005b000de202 */ /* 0x080fe20000000f00 */
[----:B------:R-:W-:Y:S01]  /*0a70*/  @!P3 IMAD R25, R59, c[0x0][0x1dc], R12 ;  /* 0x000077003b19ba24 */ /* 0x000fe200078e020c */
[-C--:B------:R-:W-:Y:S01]  /*0a80*/  @!P6 MOV R12, R88.reuse ;  /* 0x00000058000ce202 */ /* 0x080fe20000000f00 */
[----:B------:R-:W-:Y:S01]  /*0a90*/  @!P2 IMAD R33, R58, c[0x0][0x1dc], R15 ;  /* 0x000077003a21aa24 */ /* 0x000fe200078e020f */
[-C--:B------:R-:W-:Y:S01]  /*0aa0*/  @!P5 MOV R16, R88.reuse ;  /* 0x000000580010d202 */ /* 0x080fe20000000f00 */
[----:B------:R-:W-:Y:S01]  /*0ab0*/  @!P6 IMAD R45, R57, c[0x0][0x1dc], R14 ;  /* 0x00007700392dea24 */ /* 0x000fe200078e020e */
[-C--:B------:R-:W-:Y:S02]  /*0ac0*/  @!P5 MOV R17, R91.reuse ;  /* 0x0000005b0011d202 */ /* 0x080fe40000000f00 */
[----:B------:R-:W-:Y:S02]  /*0ad0*/  @!P3 MOV R46, R88 ;  /* 0x00000058002eb202 */ /* 0x000fe40000000f00 */
[----:B------:R-:W-:-:S02]  /*0ae0*/  @!P3 MOV R47, R91 ;  /* 0x0000005b002fb202 */ /* 0x000fc40000000f00 */
[----:B------:R-:W-:Y:S02]  /*0af0*/  @!P2 MOV R14, R88 ;  /* 0x00000058000ea202 */ /* 0x000fe40000000f00 */
[----:B------:R-:W-:Y:S01]  /*0b00*/  @!P2 MOV R15, R91 ;  /* 0x0000005b000fa202 */ /* 0x000fe20000000f00 */
[----:B------:R-:W-:Y:S01]  /*0b10*/  @!P6 IMAD.WIDE.U32 R12, R57, c[0x0][0x1d8], R12 ;  /* 0x00007600390cea25 */ /* 0x000fe200078e000c */
[----:B------:R-:W-:-:S03]  /*0b20*/  MOV R32, 0x8 ;  /* 0x0000000800207802 */ /* 0x000fc60000000f00 */
[----:B------:R-:W-:Y:S01]  /*0b30*/  @!P5 IMAD.WIDE.U32 R16, R60, c[0x0][0x1d8], R16 ;  /* 0x000076003c10da25 */ /* 0x000fe200078e0010 */
[----:B------:R-:W-:-:S03]  /*0b40*/  @!P6 IADD3 R45, R13, R45, RZ ;  /* 0x0000002d0d2de210 */ /* 0x000fc60007ffe0ff */
[----:B------:R-:W-:Y:S01]  /*0b50*/  @!P3 IMAD.WIDE.U32 R46, R59, c[0x0][0x1d8], R46 ;  /* 0x000076003b2eba25 */ /* 0x000fe200078e002e */
[----:B------:R-:W-:-:S03]  /*0b60*/  @!P5 IADD3 R31, R17, R31, RZ ;  /* 0x0000001f111fd210 */ /* 0x000fc60007ffe0ff */
[----:B------:R-:W-:Y:S01]  /*0b70*/  @!P2 IMAD.WIDE.U32 R14, R58, c[0x0][0x1d8], R14 ;  /* 0x000076003a0eaa25 */ /* 0x000fe200078e000e */
[----:B------:R-:W-:Y:S01]  /*0b80*/  @!P3 IADD3 R17, R47, R25, RZ ;  /* 0x000000192f11b210 */ /* 0x000fe20007ffe0ff */
[----:B------:R-:W-:Y:S01]  /*0b90*/  CS2R R38, SRZ ;  /* 0x0000000000267805 */ /* 0x000fe2000001ff00 */
[C---:B------:R-:W-:Y:S02]  /*0ba0*/  @!P6 SHF.L.U32 R44, R12.reuse, 0x2, RZ ;  /* 0x000000020c2ce819 */ /* 0x040fe400000006ff */
[----:B------:R-:W-:Y:S01]  /*0bb0*/  @!P2 IADD3 R47, R15, R33, RZ ;  /* 0x000000210f2fa210 */ /* 0x000fe20007ffe0ff */
[----:B------:R-:W-:Y:S01]  /*0bc0*/  IMAD.WIDE R32, R65, R32, c[0x0][0x198] ;  /* 0x0000660041207625 */ /* 0x000fe200078e0220 */
[----:B------:R-:W-:Y:S01]  /*0bd0*/  @!P6 SHF.L.U64.HI R45, R12, 0x2, R45 ;  /* 0x000000020c2de819 */ /* 0x000fe2000001022d */
[----:B------:R0:W5:Y:S01]  /*0be0*/  @!P0 LDG.E.64 R38, [R22.64] ;  /* 0x0000000816268981 */ /* 0x000162000c1e1b00 */
[----:B------:R-:W-:-:S03]  /*0bf0*/  CS2R R12, SRZ ;  /* 0x00000000000c7805 */ /* 0x000fc6000001ff00 */
[----:B------:R-:W2:Y:S04]  /*0c00*/  LDG.E.64 R32, [R32.64] ;  /* 0x0000000820207981 */ /* 0x000ea8000c1e1b00 */
[----:B------:R1:W5:Y:S01]  /*0c10*/  @!P0 LDG.E.64 R12, [R18.64] ;  /* 0x00000008120c8981 */ /* 0x000362000c1e1b00 */
[----:B------:R-:W-:Y:S01]  /*0c20*/  @!P4 IADD3 R24, P0, R28, c[0x0][0x180], RZ ;  /* 0x000060001c18ca10 */ /* 0x000fe20007f1e0ff */
[----:B------:R-:W-:Y:S01]  /*0c30*/  CS2R R40, SRZ ;  /* 0x0000000000287805 */ /* 0x000fe2000001ff00 */
[----:B------:R-:W-:Y:S02]  /*0c40*/  @!P3 SHF.L.U32 R68, R46, 0x2, RZ ;  /* 0x000000022e44b819 */ /* 0x000fe400000006ff */
[----:B------:R-:W-:Y:S02]  /*0c50*/  @!P4 IADD3.X R25, R29, c[0x0][0x184], RZ, P0, !PT ;  /* 0x000061001d19ca10 */ /* 0x000fe400007fe4ff */
[----:B------:R-:W-:Y:S01]  /*0c60*/  @!P4 IADD3 R28, P0, R28, c[0x0][0x178], RZ ;  /* 0x00005e001c1cca10 */ /* 0x000fe20007f1e0ff */
[----:B------:R-:W-:Y:S01]  /*0c70*/  CS2R R36, SRZ ;  /* 0x0000000000247805 */ /* 0x000fe2000001ff00 */
[C---:B------:R-:W-:Y:S01]  /*0c80*/  @!P5 SHF.L.U32 R30, R16.reuse, 0x2, RZ ;  /* 0x00000002101ed819 */ /* 0x040fe200000006ff */
[----:B------:R3:W5:Y:S01]  /*0c90*/  @P1 LDG.E.64 R40, [R26.64] ;  /* 0x000000081a281981 */ /* 0x000762000c1e1b00 */
[----:B------:R-:W-:-:S02]  /*0ca0*/  @!P5 SHF.L.U64.HI R31, R16, 0x2, R31 ;  /* 0x00000002101fd819 */ /* 0x000fc4000001021f */
[----:B------:R-:W-:Y:S01]  /*0cb0*/  @!P3 SHF.L.U64.HI R46, R46, 0x2, R17 ;  /* 0x000000022e2eb819 */ /* 0x000fe20000010211 */
[----:B------:R4:W5:Y:S01]  /*0cc0*/  @!P4 LDG.E.64 R36, [R24.64] ;  /* 0x000000081824c981 */ /* 0x000962000c1e1b00 */
[----:B------:R-:W-:Y:S01]  /*0cd0*/  CS2R R16, SRZ ;  /* 0x0000000000107805 */ /* 0x000fe2000001ff00 */
[----:B------:R-:W-:Y:S02]  /*0ce0*/  @!P4 IADD3.X R29, R29, c[0x0][0x17c], RZ, P0, !PT ;  /* 0x00005f001d1dca10 */ /* 0x000fe400007fe4ff */
[----:B------:R-:W-:Y:S02]  /*0cf0*/  @!P2 SHF.L.U32 R54, R14, 0x2, RZ ;  /* 0x000000020e36a819 */ /* 0x000fe400000006ff */
[----:B---3--:R-:W-:Y:S01]  /*0d00*/  @!P5 IADD3 R26, P0, R30, c[0x0][0x180], RZ ;  /* 0x000060001e1ada10 */ /* 0x008fe20007f1e0ff */
[----:B------:R3:W5:Y:S01]  /*0d10*/  @!P4 LDG.E.64 R16, [R28.64] ;  /* 0x000000081c10c981 */ /* 0x000762000c1e1b00 */
[----:B------:R-:W-:Y:S02]  /*0d20*/  @!P2 SHF.L.U64.HI R47, R14, 0x2, R47 ;  /* 0x000000020e2fa819 */ /* 0x000fe4000001022f */
[----:B0-----:R-:W-:Y:S01]  /*0d30*/  @!P5 IADD3 R22, P4, R30, c[0x0][0x178], RZ ;  /* 0x00005e001e16da10 */ /* 0x001fe20007f9e0ff */
[----:B------:R-:W-:Y:S01]  /*0d40*/  CS2R R14, SRZ ;  /* 0x00000000000e7805 */ /* 0x000fe2000001ff00 */
[----:B------:R-:W-:-:S02]  /*0d50*/  @!P5 IADD3.X R27, R31, c[0x0][0x184], RZ, P0, !PT ;  /* 0x000061001f1bda10 */ /* 0x000fc400007fe4ff */
[----:B------:R-:W-:Y:S02]  /*0d60*/  @!P5 IADD3.X R23, R31, c[0x0][0x17c], RZ, P4, !PT ;  /* 0x00005f001f17da10 */ /* 0x000fe400027fe4ff */
[C---:B----4-:R-:W-:Y:S01]  /*0d70*/  @!P3 IADD3 R24, P0, R68.reuse, c[0x0][0x180], RZ ;  /* 0x000060004418ba10 */ /* 0x050fe20007f1e0ff */
[----:B------:R-:W-:Y:S01]  /*0d80*/  CS2R R34, SRZ ;  /* 0x0000000000227805 */ /* 0x000fe2000001ff00 */
[----:B------:R-:W-:Y:S01]  /*0d90*/  @!P3 IADD3 R68, P4, R68, c[0x0][0x178], RZ ;  /* 0x00005e004444ba10 */ /* 0x000fe20007f9e0ff */
[----:B-1----:R-:W-:Y:S01]  /*0da0*/  CS2R R18, SRZ ;  /* 0x0000000000127805 */ /* 0x002fe2000001ff00 */
[----:B------:R0:W5:Y:S01]  /*0db0*/  @P1 LDG.E.64 R14, [R20.64] ;  /* 0x00000008140e1981 */ /* 0x000162000c1e1b00 */
[----:B------:R-:W-:Y:S01]  /*0dc0*/  CS2R R30, SRZ ;  /* 0x00000000001e7805 */ /* 0x000fe2000001ff00 */
[C---:B------:R-:W-:Y:S02]  /*0dd0*/  @!P3 IADD3.X R25, R46.reuse, c[0x0][0x184], RZ, P0, !PT ;  /* 0x000061002e19ba10 */ /* 0x040fe400007fe4ff */
[----:B------:R-:W-:Y:S01]  /*0de0*/  @!P3 IADD3.X R69, R46, c[0x0][0x17c], RZ, P4, !PT ;  /* 0x00005f002e45ba10 */ /* 0x000fe200027fe4ff */
[----:B------:R1:W5:Y:S04]  /*0df0*/  @!P5 LDG.E.64 R34, [R26.64] ;  /* 0x000000081a22d981 */ /* 0x000368000c1e1b00 */
[----:B------:R4:W5:Y:S01]  /*0e00*/  @!P5 LDG.E.64 R18, [R22.64] ;  /* 0x000000081612d981 */ /* 0x000962000c1e1b00 */
[----:B0-----:R-:W-:Y:S01]  /*0e10*/  CS2R R20, SRZ ;  /* 0x0000000000147805 */ /* 0x001fe2000001ff00 */
[----:B------:R-:W-:-:S02]  /*0e20*/  @!P2 IADD3 R70, P5, R54, c[0x0][0x180], RZ ;  /* 0x000060003646aa10 */ /* 0x000fc40007fbe0ff */
[----:B------:R0:W5:Y:S01]  /*0e30*/  @!P3 LDG.E.64 R30, [R24.64] ;  /* 0x00000008181eb981 */ /* 0x000162000c1e1b00 */
[----:B------:R-:W-:-:S03]  /*0e40*/  @!P2 IADD3 R54, P0, R54, c[0x0][0x178], RZ ;  /* 0x00005e003636aa10 */ /* 0x000fc60007f1e0ff */
[----:B------:R3:W5:Y:S01]  /*0e50*/  @!P3 LDG.E.64 R20, [R68.64] ;  /* 0x000000084414b981 */ /* 0x000762000c1e1b00 */
[C---:B------:R-:W-:Y:S02]  /*0e60*/  @!P6 IADD3 R46, P3, R44.reuse, c[0x0][0x180], RZ ;  /* 0x000060002c2eea10 */ /* 0x040fe40007f7e0ff */
[----:B------:R-:W-:Y:S01]  /*0e70*/  @!P6 IADD3 R44, P4, R44, c[0x0][0x178], RZ ;  /* 0x00005e002c2cea10 */ /* 0x000fe20007f9e0ff */
[----:B-1----:R-:W-:Y:S01]  /*0e80*/  CS2R R26, SRZ ;  /* 0x00000000001a7805 */ /* 0x002fe2000001ff00 */
[C---:B------:R-:W-:Y:S01]  /*0e90*/  @!P2 IADD3.X R71, R47.reuse, c[0x0][0x184], RZ, P5, !PT ;  /* 0x000061002f47aa10 */ /* 0x040fe20002ffe4ff */
[----:B0-----:R-:W-:Y:S01]  /*0ea0*/  CS2R R24, SRZ ;  /* 0x0000000000187805 */ /* 0x001fe2000001ff00 */
[----:B------:R-:W-:Y:S02]  /*0eb0*/  @!P2 IADD3.X R55, R47, c[0x0][0x17c], RZ, P0, !PT ;  /* 0x00005f002f37aa10 */ /* 0x000fe400007fe4ff */
[C---:B------:R-:W-:Y:S02]  /*0ec0*/  @!P6 IADD3.X R47, R45.reuse, c[0x0][0x184], RZ, P3, !PT ;  /* 0x000061002d2fea10 */ /* 0x040fe40001ffe4ff */
[----:B------:R-:W-:-:S03]  /*0ed0*/  @!P6 IADD3.X R45, R45, c[0x0][0x17c], RZ, P4, !PT ;  /* 0x00005f002d2dea10 */ /* 0x000fc600027fe4ff */
[----:B------:R0:W5:Y:S04]  /*0ee0*/  @!P6 LDG.E.64 R26, [R46.64] ;  /* 0x000000082e1ae981 */ /* 0x000168000c1e1b00 */
[----:B------:R0:W5:Y:S01]  /*0ef0*/  @!P6 LDG.E.64 R24, [R44.64] ;  /* 0x000000082c18e981 */ /* 0x000162000c1e1b00 */
[----:B---3--:R-:W-:-:S06]  /*0f00*/  CS2R R28, SRZ ;  /* 0x00000000001c7805 */ /* 0x008fcc000001ff00 */
[----:B------:R1:W5:Y:S02]  /*0f10*/  @!P2 LDG.E.64 R28, [R70.64] ;  /* 0x00000008461ca981 */ /* 0x000364000c1e1b00 */
[----:B-1----:R-:W-:Y:S01]  /*0f20*/  MOV R70, 0x3f800000 ;  /* 0x3f80000000467802 */ /* 0x002fe20000000f00 */
[----:B----4-:R-:W-:Y:S01]  /*0f30*/  CS2R R22, SRZ ;  /* 0x0000000000167805 */ /* 0x010fe2000001ff00 */
[----:B------:R-:W-:Y:S01]  /*0f40*/  BSSY B0, `(.L_x_1646) ;  /* 0x0000019000007945 */ /* 0x000fe20003800000 */
[----:B------:R-:W-:-:S04]  /*0f50*/  CS2R R68, SRZ ;  /* 0x0000000000447805 */ /* 0x000fc8000001ff00 */
        /* <DEDUP_REMOVED lines=23> */
.L_x_1647:
[----:B0-----:R-:W-:Y:S05]  /*10d0*/  BSYNC B0 ;  /* 0x0000000000007941 */ /* 0x001fea0003800000 */
.L_x_1646:
        /* <DEDUP_REMOVED lines=29> */
.L_x_1648:
        /* <DEDUP_REMOVED lines=26> */
.L_x_1649:
[----:B------:R-:W-:Y:S02]  /*1450*/  FFMA.FTZ R45, R73, R44, R45 ;  /* 0x0000002c492d7223 */ /* 0x000fe4000001002d */
[----:B------:R-:W-:Y:S02]  /*1460*/  FMUL.FTZ R43, R40, R69 ;  /* 0x00000045282b7220 */ /* 0x000fe40000410000 */
[----:B------:R-:W-:Y:S02]  /*1470*/  FADD.FTZ R46, R44, R47 ;  /* 0x0000002f2c2e7221 */ /* 0x000fe40000010000 */
[----:B------:R-:W-:Y:S02]  /*1480*/  FFMA.FTZ R44, R72, R43, R45 ;  /* 0x0000002b482c7223 */ /* 0x000fe4000001002d */
[C---:B------:R-:W-:Y:S01]  /*1490*/  FADD.FTZ R45, -R32.reuse, R38 ;  /* 0x00000026202d7221 */ /* 0x040fe20000010100 */
[----:B------:R-:W-:Y:S01]  /*14a0*/  MOV R38, R13 ;  /* 0x0000000d00267202 */ /* 0x000fe20000000f00 */
[----:B------:R-:W-:Y:S01]  /*14b0*/  FADD.FTZ R75, -R32, R39 ;  /* 0x00000027204b7221 */ /* 0x000fe20000010100 */
[----:B------:R-:W-:Y:S01]  /*14c0*/  MOV R39, R12 ;  /* 0x0000000c00277202 */ /* 0x000fe20000000f00 */
[----:B------:R-:W-:-:S02]  /*14d0*/  FADD.FTZ R43, R46, R43 ;  /* 0x0000002b2e2b7221 */ /* 0x000fc40000010000 */
[----:B------:R-:W-:Y:S02]  /*14e0*/  FMUL.FTZ R76, R45, R70 ;  /* 0x000000462d4c7220 */ /* 0x000fe40000410000 */
[----:B------:R-:W-:Y:S02]  /*14f0*/  FMUL.FTZ R46, R33, R54 ;  /* 0x00000036212e7220 */ /* 0x000fe40000410000 */
        /* <DEDUP_REMOVED lines=20> */
.L_x_1650:
[----:B------:R-:W-:Y:S02]  /*1640*/  FFMA.FTZ R44, R71, R46, R44 ;  /* 0x0000002e472c7223 */ /* 0x000fe4000001002c */
[----:B------:R-:W-:Y:S02]  /*1650*/  FMUL.FTZ R45, R39, R69 ;  /* 0x00000045272d7220 */ /* 0x000fe40000410000 */
[----:B------:R-:W-:Y:S02]  /*1660*/  FADD.FTZ R46, R46, R43 ;  /* 0x0000002b2e2e7221 */ /* 0x000fe40000010000 */
[----:B------:R-:W-:Y:S02]  /*1670*/  FFMA.FTZ R44, R76, R45, R44 ;  /* 0x0000002d4c2c7223 */ /* 0x000fe4000001002c */
[----:B------:R-:W-:-:S02]  /*1680*/  FADD.FTZ R43, R46, R45 ;  /* 0x0000002d2e2b7221 */ /* 0x000fc40000010000 */
[C---:B------:R-:W-:Y:S01]  /*1690*/  FADD.FTZ R45, -R32.reuse, R36 ;  /* 0x00000024202d7221 */ /* 0x040fe20000010100 */
[----:B------:R-:W-:Y:S01]  /*16a0*/  MOV R36, R17 ;  /* 0x0000001100247202 */ /* 0x000fe20000000f00 */
[----:B------:R-:W-:Y:S01]  /*16b0*/  FADD.FTZ R77, -R32, R37 ;  /* 0x00000025204d7221 */ /* 0x000fe20000010100 */
[----:B------:R-:W-:Y:S01]  /*16c0*/  MOV R37, R16 ;  /* 0x0000001000257202 */ /* 0x000fe20000000f00 */
        /* <DEDUP_REMOVED lines=22> */
.L_x_1651:
        /* <DEDUP_REMOVED lines=31> */
.L_x_1652:
        /* <DEDUP_REMOVED lines=27> */
[----:B-1----:R-:W-:-:S04]  /*1bd0*/  FADD.FTZ R86, -R47, 1 ;  /* 0x3f8000002f567421 */ /* 0x002fc80000010100 */
[----:B------:R-:W-:Y:S02]  /*1be0*/  FFMA.FTZ R31, R31, R86, 1 ;  /* 0x3f8000001f1f7423 */ /* 0x000fe40000010056 */
[----:B------:R-:W-:Y:S02]  /*1bf0*/  FFMA.FTZ R86, R30, R85, 1 ;  /* 0x3f8000001e567423 */ /* 0x000fe40000010055 */
[----:B------:R-:W-:-:S04]  /*1c00*/  FMUL.FTZ R30, R20, R47 ;  /* 0x0000002f141e7220 */ /* 0x000fc80000410000 */
[----:B------:R-:W-:Y:S02]  /*1c10*/  FMUL.FTZ R30, R30, R31 ;  /* 0x0000001f1e1e7220 */ /* 0x000fe40000410000 */
[----:B------:R-:W-:Y:S02]  /*1c20*/  FMUL.FTZ R31, R45, R86 ;  /* 0x000000562d1f7220 */ /* 0x000fe40000410000 */
.L_x_1653:
[----:B------:R-:W-:Y:S02]  /*1c30*/  FMUL.FTZ R45, R30, R69 ;  /* 0x000000451e2d7220 */ /* 0x000fe40000410000 */
[----:B------:R-:W-:Y:S02]  /*1c40*/  FADD.FTZ R47, -R32, R28 ;  /* 0x0000001c202f7221 */ /* 0x000fe40000010100 */
[----:B------:R-:W-:Y:S02]  /*1c50*/  FFMA.FTZ R46, R82, R45, R43 ;  /* 0x0000002d522e7223 */ /* 0x000fe4000001002b */
[----:B------:R-:W-:Y:S02]  /*1c60*/  FMUL.FTZ R28, R31, R54 ;  /* 0x000000361f1c7220 */ /* 0x000fe40000410000 */
[----:B------:R-:W-:-:S02]  /*1c70*/  FADD.FTZ R45, R44, R45 ;  /* 0x0000002d2c2d7221 */ /* 0x000fc40000010000 */
        /* <DEDUP_REMOVED lines=28> */
.L_x_1654:
        /* <DEDUP_REMOVED lines=29> */
.L_x_1655:
[----:B------:R-:W-:Y:S01]  /*2010*/  FMUL.FTZ R47, R29, R69 ;  /* 0x000000451d2f7220 */ /* 0x000fe20000410000 */
[C---:B------:R-:W-:Y:S01]  /*2020*/  ISETP.GT.AND P0, PT, R52.reuse, 0x1e, PT ;  /* 0x0000001e3400780c */ /* 0x040fe20003f04270 */
[----:B------:R-:W-:Y:S01]  /*2030*/  FADD.FTZ R93, RZ, R42 ;  /* 0x0000002aff5d7221 */ /* 0x000fe20000010000 */
[----:B------:R-:W-:Y:S01]  /*2040*/  ISETP.GT.AND P2, PT, R52, 0xf, PT ;  /* 0x0000000f3400780c */ /* 0x000fe20003f44270 */
[----:B------:R-:W-:Y:S01]  /*2050*/  FFMA.FTZ R44, R84, R47, R45 ;  /* 0x0000002f542c7223 */ /* 0x000fe2000001002d */
[----:B------:R-:W-:Y:S01]  /*2060*/  ISETP.NE.AND P3, PT, R52, RZ, PT ;  /* 0x000000ff3400720c */ /* 0x000fe20003f65270 */
[----:B------:R-:W-:Y:S01]  /*2070*/  FADD.FTZ R47, R28, R47 ;  /* 0x0000002f1c2f7221 */ /* 0x000fe20000010000 */
[----:B------:R-:W-:Y:S01]  /*2080*/  BSSY B0, `(.L_x_1656) ;  /* 0x0000074000007945 */ /* 0x000fe20003800000 */
[----:B------:R-:W-:Y:S01]  /*2090*/  FMUL.FTZ R28, R43, R54 ;  /* 0x000000362b1c7220 */ /* 0x000fe20000410000 */
[----:B------:R-:W-:Y:S01]  /*20a0*/  ISETP.GT.U32.AND P4, PT, R66, 0x13, PT ;  /* 0x000000134200780c */ /* 0x000fe20003f84070 */
[----:B------:R-:W-:-:S02]  /*20b0*/  FADD.FTZ R46, R93, R40 ;  /* 0x000000285d2e7221 */ /* 0x000fc40000010000 */
[----:B------:R-:W-:Y:S02]  /*20c0*/  FADD.FTZ R32, R28, R47 ;  /* 0x0000002f1c207221 */ /* 0x000fe40000010000 */
[----:B------:R-:W-:Y:S02]  /*20d0*/  FFMA.FTZ R44, R83, R28, R44 ;  /* 0x0000001c532c7223 */ /* 0x000fe4000001002c */
[----:B------:R-:W-:Y:S01]  /*20e0*/  FFMA.FTZ R28, R74, R42, RZ ;  /* 0x0000002a4a1c7223 */ /* 0x000fe200000100ff */
[----:B------:R-:W0:Y:S01]  /*20f0*/  SHFL.DOWN PT, R47, R32, 0x1, 0x1f ;  /* 0x08201f00202f7f89 */ /* 0x000e2200000e0000 */
[----:B------:R-:W-:Y:S02]  /*2100*/  FADD.FTZ R42, RZ, R41 ;  /* 0x00000029ff2a7221 */ /* 0x000fe40000010000 */
[----:B------:R-:W-:Y:S01]  /*2110*/  FFMA.FTZ R28, R72, R40, R28 ;  /* 0x00000028481c7223 */ /* 0x000fe2000001001c */
[----:B------:R-:W1:Y:S01]  /*2120*/  SHFL.DOWN PT, R45, R44, 0x1, 0x1f ;  /* 0x08201f002c2d7f89 */ /* 0x000e6200000e0000 */
[----:B------:R-:W-:-:S02]  /*2130*/  FFMA.FTZ R40, R73, R41, RZ ;  /* 0x0000002949287223 */ /* 0x000fc400000100ff */
[----:B------:R-:W-:Y:S02]  /*2140*/  FADD.FTZ R46, R46, R39 ;  /* 0x000000272e2e7221 */ /* 0x000fe40000010000 */
[----:B------:R-:W-:Y:S02]  /*2150*/  FFMA.FTZ R40, R71, R33, R40 ;  /* 0x0000002147287223 */ /* 0x000fe40000010028 */
[----:B------:R-:W-:Y:S02]  /*2160*/  FADD.FTZ R33, R42, R33 ;  /* 0x000000212a217221 */ /* 0x000fe40000010000 */
[----:B------:R-:W-:Y:S02]  /*2170*/  FFMA.FTZ R28, R76, R39, R28 ;  /* 0x000000274c1c7223 */ /* 0x000fe4000001001c */
[----:B------:R-:W-:Y:S02]  /*2180*/  FADD.FTZ R39, R33, R38 ;  /* 0x0000002621277221 */ /* 0x000fe40000010000 */
[----:B------:R-:W-:-:S02]  /*2190*/  FADD.FTZ R46, R46, R37 ;  /* 0x000000252e2e7221 */ /* 0x000fc40000010000 */
[----:B------:R-:W-:Y:S02]  /*21a0*/  FFMA.FTZ R28, R78, R37, R28 ;  /* 0x000000254e1c7223 */ /* 0x000fe4000001001c */
[----:B------:R-:W-:Y:S02]  /*21b0*/  FFMA.FTZ R40, R75, R38, R40 ;  /* 0x000000264b287223 */ /* 0x000fe40000010028 */
[----:B------:R-:W-:Y:S02]  /*21c0*/  FADD.FTZ R39, R39, R36 ;  /* 0x0000002427277221 */ /* 0x000fe40000010000 */
[----:B0-----:R-:W-:Y:S02]  /*21d0*/  @!P0 FADD.FTZ R32, R32, R47 ;  /* 0x0000002f20208221 */ /* 0x001fe40000010000 */
[----:B------:R-:W-:Y:S01]  /*21e0*/  FFMA.FTZ R40, R77, R36, R40 ;  /* 0x000000244d287223 */ /* 0x000fe20000010028 */
[----:B------:R-:W-:Y:S01]  /*21f0*/  HFMA2.MMA R36, -RZ, RZ, 0, 1.1920928955078125e-07 ;  /* 0x00000002ff247435 */ /* 0x000fe200000001ff */
        /* <DEDUP_REMOVED lines=20> */
[----:B------:R-:W-:Y:S02]  /*2340*/  FFMA.FTZ R28, R84, R29, R35 ;  /* 0x0000001d541c7223 */ /* 0x000fe40000010023 */
[----:B------:R-:W1:Y:S01]  /*2350*/  SHFL.DOWN PT, R45, R44, 0x4, 0x1f ;  /* 0x08801f002c2d7f89 */ /* 0x000e6200000e0000 */
[----:B------:R-:W-:Y:S02]  /*2360*/  FADD.FTZ R30, R30, R29 ;  /* 0x0000001d1e1e7221 */ /* 0x000fe40000010000 */
[----:B------:R-:W-:Y:S02]  /*2370*/  FFMA.FTZ R29, R83, R43, R40 ;  /* 0x0000002b531d7223 */ /* 0x000fe40000010028 */
[----:B------:R-:W-:-:S05]  /*2380*/  FADD.FTZ R31, R26, R43 ;  /* 0x0000002b1a1f7221 */ /* 0x000fca0000010000 */
[----:B------:R-:W-:Y:S01]  /*2390*/  STS.128 [R66.X16+0xd0], R28 ;  /* 0x0000d01c42007388 */ /* 0x000fe2000000cc00 */
[----:B0-----:R-:W-:Y:S02]  /*23a0*/  @!P0 FADD.FTZ R32, R32, R47 ;  /* 0x0000002f20208221 */ /* 0x001fe40000010000 */
[----:B-1----:R-:W-:Y:S01]  /*23b0*/  @!P0 FADD.FTZ R44, R44, R45 ;  /* 0x0000002d2c2c8221 */ /* 0x002fe20000010000 */
[----:B------:R-:W-:Y:S02]  /*23c0*/  ISETP.GT.AND P0, PT, R52, 0x17, PT ;  /* 0x000000173400780c */ /* 0x000fe40003f04270 */
[----:B------:R-:W0:Y:S04]  /*23d0*/  SHFL.DOWN PT, R45, R32, 0x8, 0x1f ;  /* 0x09001f00202d7f89 */ /* 0x000e2800000e0000 */
[----:B------:R-:W1:Y:S07]  /*23e0*/  SHFL.DOWN PT, R47, R44, 0x8, 0x1f ;  /* 0x09001f002c2f7f89 */ /* 0x000e6e00000e0000 */
        /* <DEDUP_REMOVED lines=19> */
[----:B------:R-:W0:Y:S01]  /*2520*/  LDS.128 R44, [0x50] ;  /* 0x00005000ff2c7984 */ /* 0x000e220000000c00 */
[----:B------:R-:W-:Y:S02]  /*2530*/  FADD.FTZ R26, R26, R43 ;  /* 0x0000002b1a1a7221 */ /* 0x000fe40000010000 */
[----:B--2---:R-:W-:Y:S01]  /*2540*/  FADD.FTZ R27, R27, R36 ;  /* 0x000000241b1b7221 */ /* 0x004fe20000010000 */
[----:B------:R-:W1:Y:S01]  /*2550*/  LDS.128 R40, [0x60] ;  /* 0x00006000ff287984 */ /* 0x000e620000000c00 */
[----:B------:R-:W-:Y:S02]  /*2560*/  FADD.FTZ R26, R26, R37 ;  /* 0x000000251a1a7221 */ /* 0x000fe40000010000 */
[----:B------:R-:W-:-:S02]  /*2570*/  FADD.FTZ R27, R27, R38 ;  /* 0x000000261b1b7221 */ /* 0x000fc40000010000 */
[----:B------:R-:W-:Y:S02]  /*2580*/  FADD.FTZ R26, R26, R39 ;  /* 0x000000271a1a7221 */ /* 0x000fe40000010000 */
[----:B------:R-:W2:Y:S01]  /*2590*/  LDS.128 R36, [0x70] ;  /* 0x00007000ff247984 */ /* 0x000ea20000000c00 */
[----:B---3--:R-:W-:Y:S02]  /*25a0*/  FADD.FTZ R27, R27, R32 ;  /* 0x000000201b1b7221 */ /* 0x008fe40000010000 */
[----:B------:R-:W-:Y:S02]  /*25b0*/  FADD.FTZ R26, R26, R33 ;  /* 0x000000211a1a7221 */ /* 0x000fe40000010000 */
[----:B------:R-:W-:Y:S02]  /*25c0*/  FADD.FTZ R27, R27, R34 ;  /* 0x000000221b1b7221 */ /* 0x000fe40000010000 */
[----:B------:R-:W-:Y:S02]  /*25d0*/  FADD.FTZ R26, R26, R35 ;  /* 0x000000231a1a7221 */ /* 0x000fe40000010000 */
[----:B------:R-:W3:Y:S01]  /*25e0*/  LDS.128 R32, [0x80] ;  /* 0x00008000ff207984 */ /* 0x000ee20000000c00 */
[----:B0-----:R-:W-:-:S02]  /*25f0*/  FADD.FTZ R27, R27, R44 ;  /* 0x0000002c1b1b7221 */ /* 0x001fc40000010000 */
[----:B------:R-:W-:Y:S02]  /*2600*/  FADD.FTZ R26, R26, R45 ;  /* 0x0000002d1a1a7221 */ /* 0x000fe40000010000 */
[----:B------:R-:W-:Y:S02]  /*2610*/  FADD.FTZ R27, R27, R46 ;  /* 0x0000002e1b1b7221 */ /* 0x000fe40000010000 */
[----:B------:R-:W-:Y:S02]  /*2620*/  FADD.FTZ R26, R26, R47 ;  /* 0x0000002f1a1a7221 */ /* 0x000fe40000010000 */
[----:B-1----:R-:W-:Y:S01]  /*2630*/  FADD.FTZ R27, R27, R40 ;  /* 0x000000281b1b7221 */ /* 0x002fe20000010000 */
[----:B------:R-:W-:Y:S01]  /*2640*/  LDS.128 R44, [0xa0] ;  /* 0x0000a000ff2c7984 */ /* 0x000fe20000000c00 */
[----:B------:R-:W-:Y:S02]  /*2650*/  FADD.FTZ R26, R26, R41 ;  /* 0x000000291a1a7221 */ /* 0x000fe40000010000 */
[----:B------:R-:W-:-:S02]  /*2660*/  FADD.FTZ R27, R27, R42 ;  /* 0x0000002a1b1b7221 */ /* 0x000fc40000010000 */
[----:B------:R-:W-:Y:S02]  /*2670*/  FADD.FTZ R26, R26, R43 ;  /* 0x0000002b1a1a7221 */ /* 0x000fe40000010000 */
[----:B------:R-:W0:Y:S01]  /*2680*/  LDS.128 R40, [0x90] ;  /* 0x00009000ff287984 */ /* 0x000e220000000c00 */
[----:B--2---:R-:W-:Y:S02]  /*2690*/  FADD.FTZ R93, R27, R36 ;  /* 0x000000241b5d7221 */ /* 0x004fe40000010000 */
[----:B------:R-:W-:Y:S02]  /*26a0*/  FADD.FTZ R36, R26, R37 ;  /* 0x000000251a247221 */ /* 0x000fe40000010000 */
[----:B------:R-:W1:Y:S01]  /*26b0*/  LDS.64 R26, [0xb0] ;  /* 0x0000b000ff1a7984 */ /* 0x000e620000000a00 */
[----:B------:R-:W-:Y:S02]  /*26c0*/  FADD.FTZ R93, R93, R38 ;  /* 0x000000265d5d7221 */ /* 0x000fe40000010000 */
[----:B------:R-:W-:-:S02]  /*26d0*/  FADD.FTZ R36, R36, R39 ;  /* 0x0000002724247221 */ /* 0x000fc40000010000 */
[----:B---3--:R-:W-:Y:S02]  /*26e0*/  FADD.FTZ R93, R93, R32 ;  /* 0x000000205d5d7221 */ /* 0x008fe40000010000 */
[----:B------:R-:W-:Y:S02]  /*26f0*/  FADD.FTZ R36, R36, R33 ;  /* 0x0000002124247221 */ /* 0x000fe40000010000 */
[----:B------:R-:W-:Y:S02]  /*2700*/  FADD.FTZ R93, R93, R34 ;  /* 0x000000225d5d7221 */ /* 0x000fe40000010000 */
[----:B------:R-:W-:Y:S02]  /*2710*/  FADD.FTZ R36, R36, R35 ;  /* 0x0000002324247221 */ /* 0x000fe40000010000 */
[----:B0-----:R-:W-:Y:S02]  /*2720*/  FADD.FTZ R93, R93, R40 ;  /* 0x000000285d5d7221 */ /* 0x001fe40000010000 */
[----:B------:R-:W-:-:S02]  /*2730*/  FADD.FTZ R36, R36, R41 ;  /* 0x0000002924247221 */ /* 0x000fc40000010000 */
[----:B------:R-:W-:Y:S02]  /*2740*/  FADD.FTZ R93, R93, R42 ;  /* 0x0000002a5d5d7221 */ /* 0x000fe40000010000 */
[----:B------:R-:W-:Y:S02]  /*2750*/  FADD.FTZ R36, R36, R43 ;  /* 0x0000002b24247221 */ /* 0x000fe40000010000 */
[----:B------:R-:W-:Y:S02]  /*2760*/  FADD.FTZ R93, R93, R44 ;  /* 0x0000002c5d5d7221 */ /* 0x000fe40000010000 */
[----:B------:R-:W-:Y:S02]  /*2770*/  FADD.FTZ R36, R36, R45 ;  /* 0x0000002d24247221 */ /* 0x000fe40000010000 */
[----:B------:R-:W-:Y:S02]  /*2780*/  FADD.FTZ R93, R93, R46 ;  /* 0x0000002e5d5d7221 */ /* 0x000fe40000010000 */
[----:B------:R-:W-:-:S02]  /*2790*/  FADD.FTZ R36, R36, R47 ;  /* 0x0000002f24247221 */ /* 0x000fc40000010000 */
[----:B-1----:R-:W-:Y:S02]  /*27a0*/  FADD.FTZ R26, R93, R26 ;  /* 0x0000001a5d1a7221 */ /* 0x002fe40000010000 */
[----:B------:R-:W-:Y:S02]  /*27b0*/  FADD.FTZ R27, R36, R27 ;  /* 0x0000001b241b7221 */ /* 0x000fe40000010000 */
.L_x_1657:
[----:B------:R-:W-:Y:S05]  /*27c0*/  BSYNC B0 ;  /* 0x0000000000007941 */ /* 0x000fea0003800000 */
.L_x_1656:
        /* <DEDUP_REMOVED lines=11> */
[----:B------:R-:W1:Y:S01]  /*2880*/  LDS.128 R28, [R44+0x5d0] ;  /* 0x0005d0002c1c7984 */ /* 0x000e620000000c00 */
[----:B--2---:R-:W-:Y:S02]  /*2890*/  FADD.FTZ R47, R47, R32 ;  /* 0x000000202f2f7221 */ /* 0x004fe40000010000 */
[----:B------:R-:W-:Y:S01]  /*28a0*/  FADD.FTZ R46, R46, R33 ;  /* 0x000000212e2e7221 */ /* 0x000fe20000010000 */
[----:B------:R-:W2:Y:S01]  /*28b0*/  LDS.128 R40, [R44+0x710] ;  /* 0x000710002c287984 */ /* 0x000ea20000000c00 */
[----:B------:R-:W-:-:S02]  /*28c0*/  FADD.FTZ R45, R45, R34 ;  /* 0x000000222d2d7221 */ /* 0x000fc40000010000 */
[----:B------:R-:W-:Y:S02]  /*28d0*/  FADD.FTZ R92, R92, R35 ;  /* 0x000000235c5c7221 */ /* 0x000fe40000010000 */
[----:B---3--:R-:W-:Y:S01]  /*28e0*/  FADD.FTZ R47, R47, R36 ;  /* 0x000000242f2f7221 */ /* 0x008fe20000010000 */
[----:B------:R-:W-:Y:S01]  /*28f0*/  LDS.128 R32, [R44+0xad0] ;  /* 0x000ad0002c207984 */ /* 0x000fe20000000c00 */
[----:B------:R-:W-:Y:S02]  /*2900*/  FADD.FTZ R46, R46, R37 ;  /* 0x000000252e2e7221 */ /* 0x000fe40000010000 */
        /* <DEDUP_REMOVED lines=23> */
[----:B------:R-:W-:Y:S02]  /*2a80*/  FADD.FTZ R47, R47, R32 ;  /* 0x000000202f2f7221 */ /* 0x000fe40000010000 */
[----:B------:R-:W-:Y:S02]  /*2a90*/  FADD.FTZ R46, R46, R33 ;  /* 0x000000212e2e7221 */ /* 0x000fe40000010000 */
[----:B------:R-:W-:-:S02]  /*2aa0*/  FADD.FTZ R45, R45, R34 ;  /* 0x000000222d2d7221 */ /* 0x000fc40000010000 */
[----:B------:R-:W-:Y:S02]  /*2ab0*/  FADD.FTZ R92, R92, R35 ;  /* 0x000000235c5c7221 */ /* 0x000fe40000010000 */
[----:B------:R-:W4:Y:S01]  /*2ac0*/  LDS.128 R32, [R44+0xfd0] ;  /* 0x000fd0002c207984 */ /* 0x000f220000000c00 */
[----:B--2---:R-:W-:Y:S02]  /*2ad0*/  FADD.FTZ R47, R47, R40 ;  /* 0x000000282f2f7221 */ /* 0x004fe40000010000 */
[----:B------:R-:W-:Y:S02]  /*2ae0*/  FADD.FTZ R46, R46, R41 ;  /* 0x000000292e2e7221 */ /* 0x000fe40000010000 */
[----:B------:R-:W-:Y:S02]  /*2af0*/  FADD.FTZ R45, R45, R42 ;  /* 0x0000002a2d2d7221 */ /* 0x000fe40000010000 */
[----:B------:R-:W-:Y:S02]  /*2b00*/  FADD.FTZ R92, R92, R43 ;  /* 0x0000002b5c5c7221 */ /* 0x000fe40000010000 */
[----:B------:R-:W2:Y:S01]  /*2b10*/  LDS.128 R40, [R44+0x1110] ;  /* 0x001110002c287984 */ /* 0x000ea20000000c00 */
[----:B---3--:R-:W-:-:S02]  /*2b20*/  FADD.FTZ R47, R47, R36 ;  /* 0x000000242f2f7221 */ /* 0x008fc40000010000 */
[----:B------:R-:W-:Y:S02]  /*2b30*/  FADD.FTZ R46, R46, R37 ;  /* 0x000000252e2e7221 */ /* 0x000fe40000010000 */
[----:B------:R-:W-:Y:S02]  /*2b40*/  FADD.FTZ R45, R45, R38 ;  /* 0x000000262d2d7221 */ /* 0x000fe40000010000 */
[----:B------:R-:W-:Y:S02]  /*2b50*/  FADD.FTZ R92, R92, R39 ;  /* 0x000000275c5c7221 */ /* 0x000fe40000010000 */
[----:B------:R-:W3:Y:S01]  /*2b60*/  LDS.128 R36, [R44+0x1250] ;  /* 0x001250002c247984 */ /* 0x000ee20000000c00 */
[----:B-1----:R-:W-:Y:S02]  /*2b70*/  FADD.FTZ R47, R47, R28 ;  /* 0x0000001c2f2f7221 */ /* 0x002fe40000010000 */
[----:B------:R-:W-:Y:S02]  /*2b80*/  FADD.FTZ R46, R46, R29 ;  /* 0x0000001d2e2e7221 */ /* 0x000fe40000010000 */
[----:B------:R-:W-:-:S02]  /*2b90*/  FADD.FTZ R45, R45, R30 ;  /* 0x0000001e2d2d7221 */ /* 0x000fc40000010000 */
[----:B------:R-:W-:Y:S02]  /*2ba0*/  FADD.FTZ R92, R92, R31 ;  /* 0x0000001f5c5c7221 */ /* 0x000fe40000010000 */
[----:B------:R-:W1:Y:S01]  /*2bb0*/  LDS.128 R28, [R44+0x1390] ;  /* 0x001390002c1c7984 */ /* 0x000e620000000c00 */
[----:B----4-:R-:W-:Y:S02]  /*2bc0*/  FADD.FTZ R47, R47, R32 ;  /* 0x000000202f2f7221 */ /* 0x010fe40000010000 */
[----:B------:R-:W-:Y:S02]  /*2bd0*/  FADD.FTZ R46, R46, R33 ;  /* 0x000000212e2e7221 */ /* 0x000fe40000010000 */
[----:B------:R-:W-:Y:S02]  /*2be0*/  FADD.FTZ R45, R45, R34 ;  /* 0x000000222d2d7221 */ /* 0x000fe40000010000 */
[----:B------:R-:W-:Y:S02]  /*2bf0*/  FADD.FTZ R92, R92, R35 ;  /* 0x000000235c5c7221 */ /* 0x000fe40000010000 */
[----:B------:R-:W-:Y:S01]  /*2c00*/  LDS.128 R32, [R44+0x1610] ;  /* 0x001610002c207984 */ /* 0x000fe20000000c00 */
[----:B--2---:R-:W-:-:S02]  /*2c10*/  FADD.FTZ R47, R47, R40 ;  /* 0x000000282f2f7221 */ /* 0x004fc40000010000 */
[----:B------:R-:W-:Y:S02]  /*2c20*/  FADD.FTZ R46, R46, R41 ;  /* 0x000000292e2e7221 */ /* 0x000fe40000010000 */
[----:B------:R-:W-:Y:S02]  /*2c30*/  FADD.FTZ R45, R45, R42 ;  /* 0x0000002a2d2d7221 */ /* 0x000fe40000010000 */
[----:B------:R-:W-:Y:S02]  /*2c40*/  FADD.FTZ R92, R92, R43 ;  /* 0x0000002b5c5c7221 */ /* 0x000fe40000010000 */
[----:B------:R-:W2:Y:S01]  /*2c50*/  LDS.128 R40, [R44+0x14d0] ;  /* 0x0014d0002c287984 */ /* 0x000ea20000000c00 */
[----:B---3--:R-:W-:Y:S02]  /*2c60*/  FADD.FTZ R47, R47, R36 ;  /* 0x000000242f2f7221 */ /* 0x008fe40000010000 */
        /* <DEDUP_REMOVED lines=18> */
[----:B---3--:R-:W-:Y:S01]  /*2d90*/  FADD.FTZ R47, R47, R36 ;  /* 0x000000242f2f7221 */ /* 0x008fe20000010000 */
[----:B------:R-:W2:Y:S01]  /*2da0*/  LDS.128 R32, [R44+0x1b10] ;  /* 0x001b10002c207984 */ /* 0x000ea20000000c00 */
        /* <DEDUP_REMOVED lines=12> */
[----:B------:R-:W1:Y:S01]  /*2e70*/  LDS.128 R28, [R44+0x1d90] ;  /* 0x001d90002c1c7984 */ /* 0x000e620000000c00 */
[----:B--2---:R-:W-:Y:S02]  /*2e80*/  FADD.FTZ R47, R41, R32 ;  /* 0x00000020292f7221 */ /* 0x004fe40000010000 */
[----:B------:R-:W-:Y:S01]  /*2e90*/  FADD.FTZ R46, R46, R33 ;  /* 0x000000212e2e7221 */ /* 0x000fe20000010000 */
[----:B------:R-:W2:Y:S01]  /*2ea0*/  LDS.128 R40, [R44+0x1ed0] ;  /* 0x001ed0002c287984 */ /* 0x000ea20000000c00 */
[----:B------:R-:W-:Y:S02]  /*2eb0*/  FADD.FTZ R45, R45, R34 ;  /* 0x000000222d2d7221 */ /* 0x000fe40000010000 */
[----:B------:R-:W-:Y:S02]  /*2ec0*/  FADD.FTZ R92, R92, R35 ;  /* 0x000000235c5c7221 */ /* 0x000fe40000010000 */
[----:B---3--:R-:W-:Y:S01]  /*2ed0*/  FADD.FTZ R47, R47, R36 ;  /* 0x000000242f2f7221 */ /* 0x008fe20000010000 */
[----:B------:R-:W3:Y:S01]  /*2ee0*/  LDS.128 R32, [R44+0x2010] ;  /* 0x002010002c207984 */ /* 0x000ee20000000c00 */
[----:B------:R-:W-:-:S02]  /*2ef0*/  FADD.FTZ R46, R46, R37 ;  /* 0x000000252e2e7221 */ /* 0x000fc40000010000 */
[----:B------:R-:W-:Y:S02]  /*2f00*/  FADD.FTZ R45, R45, R38 ;  /* 0x000000262d2d7221 */ /* 0x000fe40000010000 */
[----:B------:R-:W-:Y:S02]  /*2f10*/  FADD.FTZ R92, R92, R39 ;  /* 0x000000275c5c7221 */ /* 0x000fe40000010000 */
[----:B------:R-:W-:Y:S01]  /*2f20*/  LDS.128 R36, [R44+0x2290] ;  /* 0x002290002c247984 */ /* 0x000fe20000000c00 */
        /* <DEDUP_REMOVED lines=8> */
[----:B------:R-:W-:Y:S02]  /*2fb0*/  FADD.FTZ R92, R92, R43 ;  /* 0x0000002b5c5c7221 */ /* 0x000fe40000010000 */
[----:B---3--:R-:W-:Y:S02]  /*2fc0*/  FADD.FTZ R47, R47, R32 ;  /* 0x000000202f2f7221 */ /* 0x008fe40000010000 */
[----:B------:R-:W-:-:S02]  /*2fd0*/  FADD.FTZ R46, R46, R33 ;  /* 0x000000212e2e7221 */ /* 0x000fc40000010000 */
[----:B------:R-:W-:Y:S02]  /*2fe0*/  FADD.FTZ R45, R45, R34 ;  /* 0x000000222d2d7221 */ /* 0x000fe40000010000 */
[----:B------:R-:W-:Y:S02]  /*2ff0*/  FADD.FTZ R92, R92, R35 ;  /* 0x000000235c5c7221 */ /* 0x000fe40000010000 */
[----:B------:R-:W2:Y:S01]  /*3000*/  LDS.128 R32, [R44+0x23d0] ;  /* 0x0023d0002c207984 */ /* 0x000ea20000000c00 */
[----:B-1----:R-:W-:Y:S02]  /*3010*/  FADD.FTZ R47, R47, R28 ;  /* 0x0000001c2f2f7221 */ /* 0x002fe40000010000 */
[----:B------:R-:W-:Y:S02]  /*3020*/  FADD.FTZ R46, R46, R29 ;  /* 0x0000001d2e2e7221 */ /* 0x000fe40000010000 */
[----:B------:R-:W-:Y:S02]  /*3030*/  FADD.FTZ R41, R45, R30 ;  /* 0x0000001e2d297221 */ /* 0x000fe40000010000 */
[----:B------:R-:W-:-:S02]  /*3040*/  FADD.FTZ R92, R92, R31 ;  /* 0x0000001f5c5c7221 */ /* 0x000fc40000010000 */
[----:B------:R-:W1:Y:S01]  /*3050*/  LDS.128 R28, [R44+0x2510] ;  /* 0x002510002c1c7984 */ /* 0x000e620000000c00 */
[----:B------:R-:W-:Y:S02]  /*3060*/  FADD.FTZ R45, R47, R36 ;  /* 0x000000242f2d7221 */ /* 0x000fe40000010000 */
[----:B------:R-:W-:Y:S02]  /*3070*/  FADD.FTZ R46, R46, R37 ;  /* 0x000000252e2e7221 */ /* 0x000fe40000010000 */
[----:B------:R-:W-:Y:S02]  /*3080*/  FADD.FTZ R47, R41, R38 ;  /* 0x00000026292f7221 */ /* 0x000fe40000010000 */
[----:B------:R-:W-:Y:S01]  /*3090*/  FADD.FTZ R92, R92, R39 ;  /* 0x000000275c5c7221 */ /* 0x000fe20000010000 */
[----:B------:R-:W-:Y:S01]  /*30a0*/  LDS.128 R40, [R44+0x2790] ;  /* 0x002790002c287984 */ /* 0x000fe20000000c00 */
[----:B--2---:R-:W-:Y:S02]  /*30b0*/  FADD.FTZ R45, R45, R32 ;  /* 0x000000202d2d7221 */ /* 0x004fe40000010000 */
[----:B------:R-:W-:Y:S01]  /*30c0*/  FADD.FTZ R46, R46, R33 ;  /* 0x000000212e2e7221 */ /* 0x000fe20000010000 */
[----:B------:R-:W2:Y:S01]  /*30d0*/  LDS.128 R36, [R44+0x2650] ;  /* 0x002650002c247984 */ /* 0x000ea20000000c00 */
[----:B------:R-:W-:-:S02]  /*30e0*/  FADD.FTZ R47, R47, R34 ;  /* 0x000000222f2f7221 */ /* 0x000fc40000010000 */
[----:B------:R-:W-:Y:S02]  /*30f0*/  FADD.FTZ R92, R92, R35 ;  /* 0x000000235c5c7221 */ /* 0x000fe40000010000 */
[----:B-1----:R-:W-:Y:S02]  /*3100*/  FADD.FTZ R45, R45, R28 ;  /* 0x0000001c2d2d7221 */ /* 0x002fe40000010000 */
[----:B------:R-:W-:Y:S02]  /*3110*/  FADD.FTZ R46, R46, R29 ;  /* 0x0000001d2e2e7221 */ /* 0x000fe40000010000 */
[----:B------:R-:W-:Y:S02]  /*3120*/  FADD.FTZ R47, R47, R30 ;  /* 0x0000001e2f2f7221 */ /* 0x000fe40000010000 */
[----:B------:R-:W-:Y:S02]  /*3130*/  FADD.FTZ R92, R92, R31 ;  /* 0x0000001f5c5c7221 */ /* 0x000fe40000010000 */
[----:B--2---:R-:W-:-:S02]  /*3140*/  FADD.FTZ R45, R45, R36 ;  /* 0x000000242d2d7221 */ /* 0x004fc40000010000 */
[----:B------:R-:W-:Y:S02]  /*3150*/  FADD.FTZ R46, R46, R37 ;  /* 0x000000252e2e7221 */ /* 0x000fe40000010000 */
[----:B------:R-:W-:Y:S02]  /*3160*/  FADD.FTZ R47, R47, R38 ;  /* 0x000000262f2f7221 */ /* 0x000fe40000010000 */
[----:B------:R-:W-:Y:S02]  /*3170*/  FADD.FTZ R92, R92, R39 ;  /* 0x000000275c5c7221 */ /* 0x000fe40000010000 */
[----:B------:R-:W-:Y:S02]  /*3180*/  FADD.FTZ R28, R45, R40 ;  /* 0x000000282d1c7221 */ /* 0x000fe40000010000 */
[----:B------:R-:W-:Y:S02]  /*3190*/  FADD.FTZ R29, R46, R41 ;  /* 0x000000292e1d7221 */ /* 0x000fe40000010000 */
[----:B------:R-:W-:-:S02]  /*31a0*/  FADD.FTZ R30, R47, R42 ;  /* 0x0000002a2f1e7221 */ /* 0x000fc40000010000 */
[----:B------:R-:W-:Y:S02]  /*31b0*/  FADD.FTZ R31, R92, R43 ;  /* 0x0000002b5c1f7221 */ /* 0x000fe40000010000 */
.L_x_1659:
[----:B------:R-:W-:Y:S05]  /*31c0*/  BSYNC B0 ;  /* 0x0000000000007941 */ /* 0x000fea0003800000 */
.L_x_1658:
[----:B------:R-:W-:Y:S01]  /*31d0*/  BSSY B0, `(.L_x_1660) ;  /* 0x0000011000007945 */ /* 0x000fe20003800000 */
[----:B------:R-:W-:Y:S01]  /*31e0*/  HFMA2.MMA R40, -RZ, RZ, 0, 2.384185791015625e-07 ;  /* 0x00000004ff287435 */ /* 0x000fe200000001ff */
        /* <DEDUP_REMOVED lines=15> */
.L_x_1661:
[----:B------:R-:W-:Y:S05]  /*32e0*/  BSYNC B0 ;  /* 0x0000000000007941 */ /* 0x000fea0003800000 */
.L_x_1660:
        /* <DEDUP_REMOVED lines=28> */
.L_x_1664:
[----:B------:R-:W2:Y:S01]  /*34b0*/  LDG.E.STRONG.GPU R30, [R28.64] ;  /* 0x000000081c1e7981 */ /* 0x000ea2000c1ef900 */
[----:B------:R-:W-:Y:S01]  /*34c0*/  YIELD ;  /* 0x0000000000007946 */ /* 0x000fe20003800000 */
[----:B--2---:R-:W-:Y:S01]  /*34d0*/  ISETP.NE.AND P0, PT, R30, R33, PT ;  /* 0x000000211e00720c */ /* 0x004fe20003f05270 */
[----:B------:R-:W-:-:S12]  /*34e0*/  CCTL.IVALL ;  /* 0x00000000ff00798f */ /* 0x000fd80002000000 */
[----:B------:R-:W-:Y:S05]  /*34f0*/  @P0 BRA `(.L_x_1664) ;  /* 0xffffffb000000947 */ /* 0x000fea000383ffff */
.L_x_1663:
[----:B------:R-:W-:Y:S01]  /*3500*/  ISETP.NE.AND P0, PT, RZ, c[0x0][0xc], PT ;  /* 0x00000300ff007a0c */ /* 0x000fe20003f05270 */
[----:B------:R-:W-:Y:S01]  /*3510*/  WARPSYNC 0xffffffff ;  /* 0xffffffff00007948 */ /* 0x000fe20003800000 */
[----:B------:R-:W-:Y:S11]  /*3520*/  BAR.SYNC.DEFER_BLOCKING 0x0 ;  /* 0x0000000000007b1d */ /* 0x000ff60000010000 */
[----:B------:R-:W-:Y:S05]  /*3530*/  @!P0 BRA `(.L_x_1662) ;  /* 0x00000fe000008947 */ /* 0x000fea0003800000 */
[----:B-1----:R-:W-:Y:S01]  /*3540*/  HFMA2.MMA R28, -RZ, RZ, 0, 5.9604644775390625e-08 ;  /* 0x00000001ff1c7435 */ /* 0x002fe200000001ff */
[----:B------:R-:W-:-:S09]  /*3550*/  MOV R38, RZ ;  /* 0x000000ff00267202 */ /* 0x000fd20000000f00 */
        /* <DEDUP_REMOVED lines=14> */
.L_x_1668:
        /* <DEDUP_REMOVED lines=11> */
[----:B0-2---:R-:W-:Y:S02]  /*36f0*/  @!P6 FADD.FTZ R26, R26, R28 ;  /* 0x0000001c1a1ae221 */ /* 0x005fe40000010000 */
        /* <DEDUP_REMOVED lines=103> */
.L_x_1667:
        /* <DEDUP_REMOVED lines=22> */
[----:B0-2---:R-:W-:-:S03]  /*3ed0*/  @!P0 FADD.FTZ R26, R26, R28 ;  /* 0x0000001c1a1a8221 */ /* 0x005fc60000010000 */
        /* <DEDUP_REMOVED lines=38> */
.L_x_1669:
[----:B------:R-:W-:-:S13]  /*4140*/  ISETP.NE.OR P0, PT, R37, RZ, P0 ;  /* 0x000000ff2500720c */ /* 0x000fda0000705670 */
[----:B------:R-:W-:Y:S05]  /*4150*/  @!P0 BRA `(.L_x_1665) ;  /* 0x000001f000008947 */ /* 0x000fea0003800000 */
.L_x_1666:
        /* <DEDUP_REMOVED lines=21> */
[----:B0-2---:R-:W-:Y:S02]  /*42b0*/  @!P4 FADD.FTZ R26, R26, R28 ;  /* 0x0000001c1a1ac221 */ /* 0x005fe40000010000 */
        /* <DEDUP_REMOVED lines=9> */
.L_x_1665:
        /* <DEDUP_REMOVED lines=12> */
.L_x_1671:
[----:B------:R-:W-:Y:S05]  /*4410*/  BSYNC B0 ;  /* 0x0000000000007941 */ /* 0x000fea0003800000 */
.L_x_1670:
        /* <DEDUP_REMOVED lines=16> */
.L_x_1662:
        /* <DEDUP_REMOVED lines=10> */
[----:B-1----:R-:W1:Y:S02]  /*45c0*/  LDS.64 R28, [0xc0] ;  /* 0x0000c000ff1c7984 */ /* 0x002e640000000a00 */
[----:B-1----:R-:W-:Y:S02]  /*45d0*/  FMUL.FTZ R30, R28, c[0x0][0x20c] ;  /* 0x000083001c1e7a20 */ /* 0x002fe40000410000 */
[----:B------:R-:W-:Y:S01]  /*45e0*/  FMUL.FTZ R31, R29, c[0x0][0x20c] ;  /* 0x000083001d1f7a20 */ /* 0x000fe20000410000 */
[----:B------:R-:W-:Y:S05]  /*45f0*/  @!P5 BRA `(.L_x_1672) ;  /* 0x000001200000d947 */ /* 0x000fea0003800000 */
[----:B0-----:R-:W-:Y:S02]  /*4600*/  FFMA.FTZ R26, R74, R69, R68 ;  /* 0x000000454a1a7223 */ /* 0x001fe40000010044 */
        /* <DEDUP_REMOVED lines=17> */
.L_x_1672:
[----:B------:R-:W-:Y:S01]  /*4720*/  BSSY B0, `(.L_x_1673) ;  /* 0x0000011000007945 */ /* 0x000fe20003800000 */
[----:B------:R-:W-:Y:S05]  /*4730*/  @!P1 BRA `(.L_x_1674) ;  /* 0x000000f000009947 */ /* 0x000fea0003800000 */
        /* <DEDUP_REMOVED lines=11> */
[-C--:B------:R-:W-:Y:S01]  /*47f0*/  FMUL.FTZ R14, R29, R70.reuse ;  /* 0x000000461d0e7220 */ /* 0x080fe20000410000 */
[----:B------:R-:W-:Y:S01]  /*4800*/  LEA.HI.X R29, R26, c[0x0][0x164], R33, 0x2, P6 ;  /* 0x000059001a1d7a11 */ /* 0x000fe200030f1421 */
[----:B------:R-:W-:-:S05]  /*4810*/  FMUL.FTZ R15, R15, R70 ;  /* 0x000000460f0f7220 */ /* 0x000fca0000410000 */
[----:B------:R0:W-:Y:S03]  /*4820*/  STG.E.64 [R28.64], R14 ;  /* 0x0000000e1c007986 */ /* 0x0001e6000c101b08 */
.L_x_1674:
[----:B------:R-:W-:Y:S05]  /*4830*/  BSYNC B0 ;  /* 0x0000000000007941 */ /* 0x000fea0003800000 */
.L_x_1673:
        /* <DEDUP_REMOVED lines=19> */
.L_x_1675:
        /* <DEDUP_REMOVED lines=17> */
.L_x_1677:
[----:B------:R-:W-:Y:S05]  /*4a80*/  BSYNC B0 ;  /* 0x0000000000007941 */ /* 0x000fea0003800000 */
.L_x_1676:
        /* <DEDUP_REMOVED lines=19> */
.L_x_1678:
        /* <DEDUP_REMOVED lines=17> */
.L_x_1680:
[----:B------:R-:W-:Y:S05]  /*4cd0*/  BSYNC B0 ;  /* 0x0000000000007941 */ /* 0x000fea0003800000 */
.L_x_1679:
        /* <DEDUP_REMOVED lines=32> */
.L_x_1681:
        /* <DEDUP_REMOVED lines=17> */
.L_x_1683:
[----:B------:R-:W-:Y:S05]  /*4ff0*/  BSYNC B0 ;  /* 0x0000000000007941 */ /* 0x000fea0003800000 */
.L_x_1682:
        /* <DEDUP_REMOVED lines=19> */
.L_x_1684:
        /* <DEDUP_REMOVED lines=17> */
.L_x_1686:
[----:B------:R-:W-:Y:S05]  /*5240*/  BSYNC B0 ;  /* 0x0000000000007941 */ /* 0x000fea0003800000 */
.L_x_1685:
        /* <DEDUP_REMOVED lines=19> */
.L_x_1687:
[----:B------:R-:W-:Y:S01]  /*5380*/  BSSY B0, `(.L_x_1688) ;  /* 0x0000011000007945 */ /* 0x000fe20003800000 */
[----:B------:R-:W-:Y:S05]  /*5390*/  @P2 BRA `(.L_x_1689) ;  /* 0x000000f000002947 */ /* 0x000fea0003800000 */
[----:B0-----:R-:W-:Y:S01]  /*53a0*/  IMAD R10, R7, c[0x0][0x1d8], RZ ;  /* 0x00007600070a7a24 */ /* 0x001fe200078e02ff */
[----:B------:R-:W-:Y:S01]  /*53b0*/  MOV R6, R88 ;  /* 0x0000005800067202 */ /* 0x000fe20000000f00 */
[-CC-:B------:R-:W-:Y:S01]  /*53c0*/  FFMA.FTZ R82, R82, R30.reuse, R31.reuse ;  /* 0x0000001e52527223 */ /* 0x180fe2000001001f */
        /* <DEDUP_REMOVED lines=12> */
.L_x_1689:
[----:B------:R-:W-:Y:S05]  /*5490*/  BSYNC B0 ;  /* 0x0000000000007941 */ /* 0x000fea0003800000 */
.L_x_1688:
        /* <DEDUP_REMOVED lines=19> */
.L_x_1690:
        /* <DEDUP_REMOVED lines=17> */
.L_x_1692:
[----:B------:R-:W-:Y:S05]  /*56e0*/  BSYNC B0 ;  /* 0x0000000000007941 */ /* 0x000fea0003800000 */
.L_x_1691:
        /* <DEDUP_REMOVED lines=19> */
.L_x_1693:
[----:B------:R-:W-:Y:S01]  /*5820*/  BSSY B0, `(.L_x_1694) ;  /* 0x0000010000007945 */ /* 0x000fe20003800000 */
[----:B------:R-:W-:Y:S05]  /*5830*/  @P6 BRA `(.L_x_1695) ;  /* 0x000000e000006947 */ /* 0x000fea0003800000 */
[----:B------:R-:W-:Y:S01]  /*5840*/  MOV R89, R91 ;  /* 0x0000005b00597202 */ /* 0x000fe20000000f00 */
[----:B0-----:R-:W-:Y:S02]  /*5850*/  IMAD R6, R9, c[0x0][0x1d8], RZ ;  /* 0x0000760009067a24 */ /* 0x001fe400078e02ff */
        /* <DEDUP_REMOVED lines=12> */
.L_x_1695:
[----:B------:R-:W-:Y:S05]  /*5920*/  BSYNC B0 ;  /* 0x0000000000007941 */ /* 0x000fea0003800000 */
.L_x_1694:
[----:B------:R-:W-:Y:S02]  /*5930*/  IADD3 R65, R65, c[0x0][0x10], RZ ;  /* 0x0000040041417a10 */ /* 0x000fe40007ffe0ff */
[----:B------:R-:W-:Y:S02]  /*5940*/  IADD3 R56, R56, 0x1, RZ ;  /* 0x0000000138387810 */ /* 0x000fe40007ffe0ff */
[----:B------:R-:W-:-:S13]  /*5950*/  ISETP.GE.AND P0, PT, R65, UR4, PT ;  /* 0x0000000441007c0c */ /* 0x000fda000bf06270 */
[----:B------:R-:W-:Y:S01]  /*5960*/  @P0 CALL.REL.NOINC `(.L_x_1645) ;  /* 0x0000001000000944 */ /* 0x000fe20003c00000 */
[----:B------:R-:W-:Y:S05]  /*5970*/  BRA `(.L_x_1696) ;  /* 0xffffa97000007947 */ /* 0x000fea000383ffff */
.L_x_1645:
        /* <DEDUP_REMOVED lines=18> */
.L_x_1698:
[----:B------:R-:W-:Y:S05]  /*5aa0*/  BSYNC B0 ;  /* 0x0000000000007941 */ /* 0x000fea0003800000 */
.L_x_1697:
        /* <DEDUP_REMOVED lines=11> */
.L_x_1700:
[----:B------:R-:W2:Y:S01]  /*5b60*/  LDG.E.STRONG.GPU R5, [R2.64] ;  /* 0x0000000802057981 */ /* 0x000ea2000c1ef900 */
[----:B------:R-:W-:Y:S01]  /*5b70*/  YIELD ;  /* 0x0000000000007946 */ /* 0x000fe20003800000 */
[----:B--2---:R-:W-:Y:S01]  /*5b80*/  ISETP.NE.AND P0, PT, R5, R0, PT ;  /* 0x000000000500720c */ /* 0x004fe20003f05270 */
[----:B------:R-:W-:-:S12]  /*5b90*/  CCTL.IVALL ;  /* 0x00000000ff00798f */ /* 0x000fd80002000000 */
[----:B------:R-:W-:Y:S05]  /*5ba0*/  @P0 BRA `(.L_x_1700) ;  /* 0xffffffb000000947 */ /* 0x000fea000383ffff */
.L_x_1699:
        /* <DEDUP_REMOVED lines=25> */
.L_x_1701:
        /* <DEDUP_REMOVED lines=26> */
.L_x_1702:
        /* <DEDUP_REMOVED lines=10> */
.L_x_3290:


//--------------------- .text._Z35group_norm_nhwc_bwd_one_pass_kernelI11Fp32IOBf16WLi512ELi40ELi640EEv26Group_norm_nhwc_bwd_params --------------------------
	.section	.text._Z35group_norm_nhwc_bwd_one_pass_kernelI11Fp32IOBf16WLi512ELi40ELi640EEv26Group_norm_nhwc_bwd_params,"ax",@progbits
	.sectioninfo	@"SHI_REGISTERS=96"
	.align	128
        .global         _Z35group_norm_nhwc_bwd_one_pass_kernelI11Fp32IOBf16WLi512ELi40ELi640EEv26Group_norm_nhwc_bwd_params
        .type           _Z35group_norm_nhwc_bwd_one_pass_kernelI11Fp32IOBf16WLi512ELi40ELi640EEv26Group_norm_nhwc_bwd_params,@function
        .size           _Z35group_norm_nhwc_bwd_one_pass_kernelI11Fp32IOBf16WLi512ELi40ELi640EEv26Group_norm_nhwc_bwd_params,(.L_x_3291 - _Z35group_norm_nhwc_bwd_one_pass_kernelI11Fp32IOBf16WLi512ELi40ELi640EEv26Group_norm_nhwc_bwd_params)
        .other          _Z35group_norm_nhwc_bwd_one_pass_kernelI11Fp32IOBf16WLi512ELi40ELi640EEv26Group_norm_nhwc_bwd_params,@"STO_CUDA_ENTRY STV_DEFAULT"
_Z35group_norm_nhwc_bwd_one_pass_kernelI11Fp32IOBf16WLi512ELi40ELi640EEv26Group_norm_nhwc_bwd_params:
.text._Z35group_norm_nhwc_bwd_one_pass_kernelI11Fp32IOBf16WLi512ELi40ELi640EEv26Group_norm_nhwc_bwd_params:
        /* <DEDUP_REMOVED lines=58> */
.L_x_1786:
[----:B------:R-:W-:Y:S01]  /*03a0*/  IABS R5, c[0x0][0x1f0] ;  /* 0x00007c0000057a13 */ /* 0x000fe20000000000 */
[----:B--2---:R-:W-:Y:S01]  /*03b0*/  UMOV UR6, URZ ;  /* 0x0000003f00067c82 */ /* 0x004fe20008000000 */
[----:B------:R-:W-:Y:S01]  /*03c0*/  IABS R6, UR9 ;  /* 0x0000000900067c13 */ /* 0x000fe20008000000 */
[----:B------:R-:W-:Y:S01]  /*03d0*/  UISETP.GE.AND UP2, UPT, UR9, URZ, UPT ;  /* 0x0000003f0900728c */ /* 0x000fe2000bf46270 */
[----:B0-----:R-:W0:Y:S01]  /*03e0*/  R2UR UR17, R5 ;  /* 0x00000000051173c2 */ /* 0x001e2200000e0000 */
[----:B------:R-:W-:Y:S01]  /*03f0*/  ULDC UR15, c[0x0][0x1f0] ;  /* 0x00007c00000f7ab9 */ /* 0x000fe20000000800 */
[C---:B------:R-:W-:Y:S01]  /*0400*/  IADD3 R16, R2.reuse, 0x80, RZ ;  /* 0x0000008002107810 */ /* 0x040fe20007ffe0ff */
[----:B------:R-:W-:Y:S01]  /*0410*/  CS2R R72, SRZ ;  /* 0x0000000000487805 */ /* 0x000fe2000001ff00 */
[C---:B------:R-:W-:Y:S01]  /*0420*/  IADD3 R7, R2.reuse, 0x20, RZ ;  /* 0x0000002002077810 */ /* 0x040fe20007ffe0ff */
[----:B------:R-:W-:Y:S01]  /*0430*/  CS2R R50, SRZ ;  /* 0x0000000000327805 */ /* 0x000fe2000001ff00 */
[----:B------:R-:W-:-:S02]  /*0440*/  IADD3 R23, R2, 0x40, RZ ;  /* 0x0000004002177810 */ /* 0x000fc40007ffe0ff */
[----:B------:R1:W2:Y:S01]  /*0450*/  R2UR UR14, R6 ;  /* 0x00000000060e73c2 */ /* 0x0002a200000e0000 */
[----:B------:R-:W-:Y:S02]  /*0460*/  IADD3 R22, R2, 0x60, RZ ;  /* 0x0000006002167810 */ /* 0x000fe40007ffe0ff */
[----:B------:R-:W-:Y:S02]  /*0470*/  ISETP.GE.U32.AND P4, PT, R16, c[0x0][0x1e0], PT ;  /* 0x0000780010007a0c */ /* 0x000fe40003f86070 */
[----:B------:R-:W-:Y:S02]  /*0480*/  SHF.R.S32.HI R11, RZ, 0x1f, R16 ;  /* 0x0000001fff0b7819 */ /* 0x000fe40000011410 */
[----:B------:R-:W-:Y:S02]  /*0490*/  ISETP.GE.U32.AND P2, PT, R7, c[0x0][0x1e0], PT ;  /* 0x0000780007007a0c */ /* 0x000fe40003f46070 */
[----:B------:R-:W-:Y:S02]  /*04a0*/  SHF.R.S32.HI R14, RZ, 0x1f, R7 ;  /* 0x0000001fff0e7819 */ /* 0x000fe40000011407 */
[----:B------:R-:W-:-:S02]  /*04b0*/  ISETP.GE.U32.AND P3, PT, R23, c[0x0][0x1e0], PT ;  /* 0x0000780017007a0c */ /* 0x000fc40003f66070 */
[----:B------:R-:W-:Y:S02]  /*04c0*/  ISETP.GE.U32.AND P5, PT, R22, c[0x0][0x1e0], PT ;  /* 0x0000780016007a0c */ /* 0x000fe40003fa6070 */
[----:B------:R-:W-:Y:S01]  /*04d0*/  SHF.R.S32.HI R13, RZ, 0x1f, R23 ;  /* 0x0000001fff0d7819 */ /* 0x000fe20000011417 */
[----:B0-----:R-:W0:Y:S01]  /*04e0*/  I2F.RP R3, UR17 ;  /* 0x0000001100037d06 */ /* 0x001e220008209400 */
[----:B------:R-:W-:Y:S02]  /*04f0*/  SHF.R.S32.HI R12, RZ, 0x1f, R22 ;  /* 0x0000001fff0c7819 */ /* 0x000fe40000011416 */
[----:B------:R-:W-:Y:S02]  /*0500*/  ISETP.GE.AND.EX P4, PT, R11, c[0x0][0x1e4], PT, P4 ;  /* 0x000079000b007a0c */ /* 0x000fe40003f86340 */
[----:B------:R-:W-:Y:S02]  /*0510*/  ISETP.GE.AND.EX P2, PT, R14, c[0x0][0x1e4], PT, P2 ;  /* 0x000079000e007a0c */ /* 0x000fe40003f46320 */
[----:B------:R-:W-:-:S02]  /*0520*/  ISETP.GE.AND.EX P3, PT, R13, c[0x0][0x1e4], PT, P3 ;  /* 0x000079000d007a0c */ /* 0x000fc40003f66330 */
[----:B------:R-:W-:Y:S02]  /*0530*/  ISETP.GE.AND.EX P5, PT, R12, c[0x0][0x1e4], PT, P5 ;  /* 0x000079000c007a0c */ /* 0x000fe40003fa6350 */
[C---:B------:R-:W-:Y:S02]  /*0540*/  ISETP.GT.U32.OR P4, PT, R0.reuse, 0x27f, P4 ;  /* 0x0000027f0000780c */ /* 0x040fe40002784470 */
[C---:B------:R-:W-:Y:S02]  /*0550*/  ISETP.GT.U32.OR P2, PT, R0.reuse, 0x27f, P2 ;  /* 0x0000027f0000780c */ /* 0x040fe40001744470 */
[C---:B------:R-:W-:Y:S01]  /*0560*/  ISETP.GT.U32.OR P3, PT, R0.reuse, 0x27f, P3 ;  /* 0x0000027f0000780c */ /* 0x040fe20001f64470 */
[----:B0-----:R-:W0:Y:S01]  /*0570*/  MUFU.RCP R3, R3 ;  /* 0x0000000300037308 */ /* 0x001e220000001000 */
[----:B------:R-:W-:Y:S02]  /*0580*/  ISETP.GT.U32.OR P5, PT, R0, 0x27f, P5 ;  /* 0x0000027f0000780c */ /* 0x000fe40002fa4470 */
[----:B------:R-:W-:-:S04]  /*0590*/  IADD3 R20, R2, 0xa0, RZ ;  /* 0x000000a002147810 */ /* 0x000fc80007ffe0ff */
[----:B------:R-:W-:Y:S01]  /*05a0*/  SHF.R.S32.HI R18, RZ, 0x1f, R20 ;  /* 0x0000001fff127819 */ /* 0x000fe20000011414 */
[----:B-1----:R-:W-:-:S04]  /*05b0*/  @!P4 IMAD R6, R11, c[0x0][0x1d8], RZ ;  /* 0x000076000b06ca24 */ /* 0x002fc800078e02ff */
[----:B------:R-:W-:Y:S02]  /*05c0*/  @!P4 IMAD R21, R16, c[0x0][0x1dc], R6 ;  /* 0x000077001015ca24 */ /* 0x000fe400078e0206 */
[----:B------:R-:W-:Y:S01]  /*05d0*/  @!P5 IMAD R5, R12, c[0x0][0x1d8], RZ ;  /* 0x000076000c05da24 */ /* 0x000fe200078e02ff */
[----:B0-----:R-:W-:Y:S02]  /*05e0*/  IADD3 R4, R3, 0xffffffe, RZ ;  /* 0x0ffffffe03047810 */ /* 0x001fe40007ffe0ff */
[----:B------:R-:W-:Y:S01]  /*05f0*/  SHF.R.S32.HI R3, RZ, 0x1f, R86 ;  /* 0x0000001fff037819 */ /* 0x000fe20000011456 */
[----:B------:R-:W-:-:S03]  /*0600*/  @!P5 IMAD R19, R22, c[0x0][0x1dc], R5 ;  /* 0x000077001613da24 */ /* 0x000fc600078e0205 */
[----:B------:R-:W0:Y:S02]  /*0610*/  F2I.FTZ.U32.TRUNC.NTZ R4, R4 ;  /* 0x0000000400047305 */ /* 0x000e24000021f000 */
[----:B0-----:R-:W0:Y:S02]  /*0620*/  R2UR UR7, R4 ;  /* 0x00000000040773c2 */ /* 0x001e2400000e0000 */
[----:B0-----:R-:W-:-:S04]  /*0630*/  UIADD3 UR5, URZ, -UR7, URZ ;  /* 0x800000073f057290 */ /* 0x001fc8000fffe03f */
[----:B------:R-:W-:-:S04]  /*0640*/  UIMAD UR5, UR5, UR17, URZ ;  /* 0x00000011050572a4 */ /* 0x000fc8000f8e023f */
[----:B------:R-:W-:-:S04]  /*0650*/  UIMAD.WIDE.U32 UR6, UR7, UR5, UR6 ;  /* 0x00000005070672a5 */ /* 0x000fc8000f8e0006 */
[----:B--2---:R-:W-:-:S04]  /*0660*/  UIMAD.WIDE.U32 UR6, UR7, UR14, URZ ;  /* 0x0000000e070672a5 */ /* 0x004fc8000f8e003f */
        /* <DEDUP_REMOVED lines=15> */
[----:B------:R-:W-:-:S03]  /*0760*/  UIMAD UR22, UR16, 0x28, URZ ;  /* 0x00000028101678a4 */ /* 0x000fc6000f8e023f */
[----:B------:R-:W-:-:S03]  /*0770*/  @UP2 UIADD3 UR7, UR7, 0x1, URZ ;  /* 0x0000000107072890 */ /* 0x000fc6000fffe03f */
[----:B------:R-:W-:Y:S02]  /*0780*/  MOV R4, UR22 ;  /* 0x0000001600047c02 */ /* 0x000fe40008000f00 */
[----:B------:R-:W-:Y:S01]  /*0790*/  IADD3 R8, P0, R86, UR22, RZ ;  /* 0x0000001656087c10 */ /* 0x000fe2000ff1e0ff */
[----:B------:R-:W-:-:S03]  /*07a0*/  @!UP1 UIADD3 UR7, -UR7, URZ, URZ ;  /* 0x0000003f07079290 */ /* 0x000fc6000fffe13f */
[----:B------:R-:W-:Y:S01]  /*07b0*/  LEA.HI.X.SX32 R9, R4, R3, 0x1, P0 ;  /* 0x0000000304097211 */ /* 0x000fe200000f0eff */
[----:B------:R-:W-:Y:S01]  /*07c0*/  USEL UR7, UR14, UR7, !UP0 ;  /* 0x000000070e077287 */ /* 0x000fe2000c000000 */
[----:B------:R-:W-:Y:S01]  /*07d0*/  ISETP.GE.U32.AND P0, PT, R20, c[0x0][0x1e0], PT ;  /* 0x0000780014007a0c */ /* 0x000fe20003f06070 */
[----:B------:R-:W-:Y:S01]  /*07e0*/  @!P3 IMAD R4, R13, c[0x0][0x1d8], RZ ;  /* 0x000076000d04ba24 */ /* 0x000fe200078e02ff */
[----:B------:R-:W-:Y:S02]  /*07f0*/  ULDC.64 UR14, c[0x0][0x1e8] ;  /* 0x00007a00000e7ab9 */ /* 0x000fe40000000a00 */
[----:B------:R-:W-:Y:S01]  /*0800*/  USHF.R.S32.HI UR5, URZ, 0x1f, UR7 ;  /* 0x0000001f3f057899 */ /* 0x000fe20008011407 */
[----:B------:R-:W-:Y:S01]  /*0810*/  MOV R3, UR7 ;  /* 0x0000000700037c02 */ /* 0x000fe20008000f00 */
[----:B------:R-:W-:Y:S01]  /*0820*/  @!P3 IMAD R17, R23, c[0x0][0x1dc], R4 ;  /* 0x000077001711ba24 */ /* 0x000fe200078e0204 */
[----:B------:R-:W-:Y:S01]  /*0830*/  ISETP.GE.AND.EX P0, PT, R18, c[0x0][0x1e4], PT, P0 ;  /* 0x0000790012007a0c */ /* 0x000fe20003f06300 */
[----:B------:R-:W-:-:S02]  /*0840*/  UIMAD UR5, UR5, UR14, URZ ;  /* 0x0000000e050572a4 */ /* 0x000fc4000f8e023f */
[----:B------:R-:W-:Y:S01]  /*0850*/  IMAD.WIDE.U32 R8, R3, c[0x0][0x1e8], R8 ;  /* 0x00007a0003087a25 */ /* 0x000fe200078e0008 */
[----:B------:R-:W-:Y:S01]  /*0860*/  ISETP.GT.U32.OR P0, PT, R0, 0x27f, P0 ;  /* 0x0000027f0000780c */ /* 0x000fe20000704470 */
[----:B------:R-:W-:Y:S02]  /*0870*/  UIMAD UR5, UR7, UR15, UR5 ;  /* 0x0000000f070572a4 */ /* 0x000fe4000f8e0205 */
[----:B------:R-:W-:Y:S01]  /*0880*/  @!P2 IMAD R3, R14, c[0x0][0x1d8], RZ ;  /* 0x000076000e03aa24 */ /* 0x000fe200078e02ff */
[-C--:B------:R-:W-:Y:S02]  /*0890*/  @!P2 MOV R10, R8.reuse ;  /* 0x00000008000aa202 */ /* 0x080fe40000000f00 */
[-C--:B------:R-:W-:Y:S01]  /*08a0*/  @!P5 MOV R14, R8.reuse ;  /* 0x00000008000ed202 */ /* 0x080fe20000000f00 */
[----:B------:R-:W-:Y:S01]  /*08b0*/  @!P2 IMAD R3, R7, c[0x0][0x1dc], R3 ;  /* 0x000077000703aa24 */ /* 0x000fe200078e0203 */
[----:B------:R-:W-:Y:S02]  /*08c0*/  IADD3 R11, R9, UR5, RZ ;  /* 0x00000005090b7c10 */ /* 0x000fe4000fffe0ff */
[----:B------:R-:W-:-:S02]  /*08d0*/  @!P3 MOV R12, R8 ;  /* 0x00000008000cb202 */ /* 0x000fc40000000f00 */
[-C--:B------:R-:W-:Y:S01]  /*08e0*/  @!P5 MOV R15, R11.reuse ;  /* 0x0000000b000fd202 */ /* 0x080fe20000000f00 */
[----:B------:R-:W-:Y:S01]  /*08f0*/  @!P2 IMAD.WIDE.U32 R6, R7, c[0x0][0x1d8], R10 ;  /* 0x000076000706aa25 */ /* 0x000fe200078e000a */
[-C--:B------:R-:W-:Y:S02]  /*0900*/  @!P3 MOV R13, R11.reuse ;  /* 0x0000000b000db202 */ /* 0x080fe40000000f00 */
[----:B------:R-:W-:Y:S01]  /*0910*/  @!P4 MOV R4, R8 ;  /* 0x000000080004c202 */ /* 0x000fe20000000f00 */
[----:B------:R-:W-:Y:S01]  /*0920*/  @!P5 IMAD.WIDE.U32 R14, R22, c[0x0][0x1d8], R14 ;  /* 0x00007600160eda25 */ /* 0x000fe200078e000e */
[----:B------:R-:W-:Y:S02]  /*0930*/  @!P4 MOV R5, R11 ;  /* 0x0000000b0005c202 */ /* 0x000fe40000000f00 */
[----:B------:R-:W-:Y:S01]  /*0940*/  @!P2 IADD3 R3, R7, R3, RZ ;  /* 0x000000030703a210 */ /* 0x000fe20007ffe0ff */
[----:B------:R-:W-:Y:S01]  /*0950*/  @!P3 IMAD.WIDE.U32 R12, R23, c[0x0][0x1d8], R12 ;  /* 0x00007600170cba25 */ /* 0x000fe200078e000c */
[----:B------:R-:W-:-:S03]  /*0960*/  @!P2 SHF.L.U32 R7, R6, 0x2, RZ ;  /* 0x000000020607a819 */ /* 0x000fc600000006ff */
[----:B------:R-:W-:Y:S01]  /*0970*/  @!P4 IMAD.WIDE.U32 R4, R16, c[0x0][0x1d8], R4 ;  /* 0x000076001004ca25 */ /* 0x000fe200078e0004 */
[----:B------:R-:W-:Y:S02]  /*0980*/  @!P2 SHF.L.U64.HI R16, R6, 0x2, R3 ;  /* 0x000000020610a819 */ /* 0x000fe40000010203 */
[----:B------:R-:W-:Y:S02]  /*0990*/  @!P5 IADD3 R3, R15, R19, RZ ;  /* 0x000000130f03d210 */ /* 0x000fe40007ffe0ff */
[----:B------:R-:W-:Y:S02]  /*09a0*/  @!P3 IADD3 R17, R13, R17, RZ ;  /* 0x000000110d11b210 */ /* 0x000fe40007ffe0ff */
[----:B------:R-:W-:Y:S02]  /*09b0*/  @!P4 IADD3 R19, R5, R21, RZ ;  /* 0x000000150513c210 */ /* 0x000fe40007ffe0ff */
[----:B------:R-:W-:Y:S01]  /*09c0*/  @!P5 SHF.L.U64.HI R22, R14, 0x2, R3 ;  /* 0x000000020e16d819 */ /* 0x000fe20000010203 */
[----:B------:R-:W-:Y:S01]  /*09d0*/  @!P0 IMAD R3, R18, c[0x0][0x1d8], RZ ;  /* 0x0000760012038a24 */ /* 0x000fe200078e02ff */
[----:B------:R-:W-:-:S02]  /*09e0*/  @!P3 SHF.L.U32 R15, R12, 0x2, RZ ;  /* 0x000000020c0fb819 */ /* 0x000fc400000006ff */
[----:B------:R-:W-:Y:S01]  /*09f0*/  @!P3 SHF.L.U64.HI R17, R12, 0x2, R17 ;  /* 0x000000020c11b819 */ /* 0x000fe20000010211 */
[----:B------:R-:W-:Y:S01]  /*0a00*/  @!P0 IMAD R3, R20, c[0x0][0x1dc], R3 ;  /* 0x0000770014038a24 */ /* 0x000fe200078e0203 */
[C---:B------:R-:W-:Y:S02]  /*0a10*/  @!P4 SHF.L.U32 R18, R4.reuse, 0x2, RZ ;  /* 0x000000020412c819 */ /* 0x040fe400000006ff */
[----:B------:R-:W-:Y:S02]  /*0a20*/  @!P4 SHF.L.U64.HI R19, R4, 0x2, R19 ;  /* 0x000000020413c819 */ /* 0x000fe40000010213 */
[----:B------:R-:W-:Y:S02]  /*0a30*/  @!P2 IADD3 R4, P6, R7, c[0x0][0x180], RZ ;  /* 0x000060000704aa10 */ /* 0x000fe40007fde0ff */
[----:B------:R-:W-:Y:S02]  /*0a40*/  @!P0 MOV R12, R8 ;  /* 0x00000008000c8202 */ /* 0x000fe40000000f00 */
[----:B------:R-:W-:-:S02]  /*0a50*/  @!P0 MOV R13, R11 ;  /* 0x0000000b000d8202 */ /* 0x000fc40000000f00 */
[----:B------:R-:W-:Y:S02]  /*0a60*/  @!P2 IADD3.X R5, R16, c[0x0][0x184], RZ, P6, !PT ;  /* 0x000061001005aa10 */ /* 0x000fe400037fe4ff */
[----:B------:R-:W-:Y:S01]  /*0a70*/  @!P2 IADD3 R6, P6, R7, c[0x0][0x178], RZ ;  /* 0x00005e000706aa10 */ /* 0x000fe20007fde0ff */
[----:B------:R-:W-:Y:S01]  /*0a80*/  @!P0 IMAD.WIDE.U32 R12, R20, c[0x0][0x1d8], R12 ;  /* 0x00007600140c8a25 */ /* 0x000fe200078e000c */
[----:B------:R-:W-:Y:S01]  /*0a90*/  @!P5 SHF.L.U32 R21, R14, 0x2, RZ ;  /* 0x000000020e15d819 */ /* 0x000fe200000006ff */
[----:B------:R0:W5:Y:S01]  /*0aa0*/  @!P2 LDG.E.64 R72, [R4.64] ;  /* 0x000000120448a981 */ /* 0x000162000c1e1b00 */
[----:B------:R-:W-:Y:S02]  /*0ab0*/  @!P2 IADD3.X R7, R16, c[0x0][0x17c], RZ, P6, !PT ;  /* 0x00005f001007aa10 */ /* 0x000fe400037fe4ff */
[----:B------:R-:W-:Y:S02]  /*0ac0*/  @!P0 IADD3 R13, R13, R3, RZ ;  /* 0x000000030d0d8210 */ /* 0x000fe40007ffe0ff */
[C---:B------:R-:W-:Y:S01]  /*0ad0*/  @!P0 SHF.L.U32 R3, R12.reuse, 0x2, RZ ;  /* 0x000000020c038819 */ /* 0x040fe200000006ff */
[----:B------:R1:W5:Y:S01]  /*0ae0*/  @!P2 LDG.E.64 R50, [R6.64] ;  /* 0x000000120632a981 */ /* 0x000362000c1e1b00 */
[----:B------:R-:W-:-:S02]  /*0af0*/  @!P0 SHF.L.U64.HI R20, R12, 0x2, R13 ;  /* 0x000000020c148819 */ /* 0x000fc4000001020d */
[C---:B------:R-:W-:Y:S02]  /*0b00*/  @!P3 IADD3 R12, P6, R15.reuse, c[0x0][0x180], RZ ;  /* 0x000060000f0cba10 */ /* 0x040fe40007fde0ff */
[----:B------:R-:W-:Y:S01]  /*0b10*/  @!P3 IADD3 R14, P2, R15, c[0x0][0x178], RZ ;  /* 0x00005e000f0eba10 */ /* 0x000fe20007f5e0ff */
[----:B------:R-:W-:Y:S01]  /*0b20*/  CS2R R70, SRZ ;  /* 0x0000000000467805 */ /* 0x000fe2000001ff00 */
[----:B------:R-:W-:Y:S01]  /*0b30*/  CS2R R48, SRZ ;  /* 0x0000000000307805 */ /* 0x000fe2000001ff00 */
[C---:B------:R-:W-:Y:S02]  /*0b40*/  @!P3 IADD3.X R13, R17.reuse, c[0x0][0x184], RZ, P6, !PT ;  /* 0x00006100110dba10 */ /* 0x040fe400037fe4ff */
[----:B------:R-:W-:Y:S02]  /*0b50*/  @!P3 IADD3.X R15, R17, c[0x0][0x17c], RZ, P2, !PT ;  /* 0x00005f00110fba10 */ /* 0x000fe400017fe4ff */
[----:B------:R-:W-:Y:S01]  /*0b60*/  @!P5 IADD3 R16, P6, R21, c[0x0][0x180], RZ ;  /* 0x000060001510da10 */ /* 0x000fe20007fde0ff */
[----:B------:R2:W5:Y:S03]  /*0b70*/  @!P3 LDG.E.64 R70, [R12.64] ;  /* 0x000000120c46b981 */ /* 0x000566000c1e1b00 */
[----:B------:R-:W-:Y:S01]  /*0b80*/  @!P5 IADD3.X R17, R22, c[0x0][0x184], RZ, P6, !PT ;  /* 0x000061001611da10 */ /* 0x000fe200037fe4ff */
[----:B------:R3:W5:Y:S01]  /*0b90*/  @!P3 LDG.E.64 R48, [R14.64] ;  /* 0x000000120e30b981 */ /* 0x000762000c1e1b00 */
[----:B-1----:R-:W-:-:S02]  /*0ba0*/  @!P4 IADD3 R6, P3, R18, c[0x0][0x180], RZ ;  /* 0x000060001206ca10 */ /* 0x002fc40007f7e0ff */
[----:B------:R-:W-:Y:S01]  /*0bb0*/  @!P4 IADD3 R18, P6, R18, c[0x0][0x178], RZ ;  /* 0x00005e001212ca10 */ /* 0x000fe20007fde0ff */
[----:B------:R-:W-:Y:S01]  /*0bc0*/  CS2R R66, SRZ ;  /* 0x0000000000427805 */ /* 0x000fe2000001ff00 */
[C---:B------:R-:W-:Y:S01]  /*0bd0*/  @!P4 IADD3.X R7, R19.reuse, c[0x0][0x184], RZ, P3, !PT ;  /* 0x000061001307ca10 */ /* 0x040fe20001ffe4ff */
[----:B--2---:R-:W-:Y:S01]  /*0be0*/  CS2R R12, SRZ ;  /* 0x00000000000c7805 */ /* 0x004fe2000001ff00 */
[----:B------:R-:W-:Y:S02]  /*0bf0*/  @!P4 IADD3.X R19, R19, c[0x0][0x17c], RZ, P6, !PT ;  /* 0x00005f001313ca10 */ /* 0x000fe400037fe4ff */
[C---:B------:R-:W-:Y:S01]  /*0c00*/  IADD3 R30, R2.reuse, 0xc0, RZ ;  /* 0x000000c0021e7810 */ /* 0x040fe20007ffe0ff */
[----:B------:R1:W5:Y:S01]  /*0c10*/  @!P4 LDG.E.64 R66, [R6.64] ;  /* 0x000000120642c981 */ /* 0x000362000c1e1b00 */
[----:B------:R-:W-:Y:S02]  /*0c20*/  IADD3 R27, R2, 0xe0, RZ ;  /* 0x000000e0021b7810 */ /* 0x000fe40007ffe0ff */
[----:B0-----:R-:W-:Y:S01]  /*0c30*/  @!P5 IADD3 R4, P2, R21, c[0x0][0x178], RZ ;  /* 0x00005e001504da10 */ /* 0x001fe20007f5e0ff */
[----:B------:R0:W5:Y:S01]  /*0c40*/  @!P4 LDG.E.64 R12, [R18.64] ;  /* 0x00000012120cc981 */ /* 0x000162000c1e1b00 */
[----:B------:R-:W-:-:S02]  /*0c50*/  ISETP.GE.U32.AND P4, PT, R30, c[0x0][0x1e0], PT ;  /* 0x000078001e007a0c */ /* 0x000fc40003f86070 */
[----:B------:R-:W-:Y:S02]  /*0c60*/  ISETP.GE.U32.AND P3, PT, R27, c[0x0][0x1e0], PT ;  /* 0x000078001b007a0c */ /* 0x000fe40003f66070 */
[----:B------:R-:W-:Y:S02]  /*0c70*/  SHF.R.S32.HI R25, RZ, 0x1f, R30 ;  /* 0x0000001fff197819 */ /* 0x000fe4000001141e */
[----:B------:R-:W-:Y:S01]  /*0c80*/  SHF.R.S32.HI R24, RZ, 0x1f, R27 ;  /* 0x0000001fff187819 */ /* 0x000fe2000001141b */
[----:B------:R-:W-:Y:S01]  /*0c90*/  CS2R R68, SRZ ;  /* 0x0000000000447805 */ /* 0x000fe2000001ff00 */
[----:B------:R-:W-:Y:S01]  /*0ca0*/  CS2R R46, SRZ ;  /* 0x00000000002e7805 */ /* 0x000fe2000001ff00 */
[----:B------:R-:W-:Y:S02]  /*0cb0*/  @!P5 IADD3.X R5, R22, c[0x0][0x17c], RZ, P2, !PT ;  /* 0x00005f001605da10 */ /* 0x000fe400017fe4ff */
[----:B------:R-:W-:Y:S02]  /*0cc0*/  IADD3 R26, R2, 0x100, RZ ;  /* 0x00000100021a7810 */ /* 0x000fe40007ffe0ff */
[----:B------:R-:W-:Y:S01]  /*0cd0*/  ISETP.GE.AND.EX P4, PT, R25, c[0x0][0x1e4], PT, P4 ;  /* 0x0000790019007a0c */ /* 0x000fe20003f86340 */
[----:B------:R2:W5:Y:S01]  /*0ce0*/  @!P5 LDG.E.64 R68, [R16.64] ;  /* 0x000000121044d981 */ /* 0x000562000c1e1b00 */
[----:B------:R-:W-:-:S02]  /*0cf0*/  ISETP.GE.AND.EX P3, PT, R24, c[0x0][0x1e4], PT, P3 ;  /* 0x0000790018007a0c */ /* 0x000fc40003f66330 */
[----:B------:R-:W-:Y:S01]  /*0d00*/  ISETP.GE.U32.AND P2, PT, R26, c[0x0][0x1e0], PT ;  /* 0x000078001a007a0c */ /* 0x000fe20003f46070 */
[----:B------:R4:W5:Y:S01]  /*0d10*/  @!P5 LDG.E.64 R46, [R4.64] ;  /* 0x00000012042ed981 */ /* 0x000962000c1e1b00 */
[----:B------:R-:W-:Y:S02]  /*0d20*/  SHF.R.S32.HI R23, RZ, 0x1f, R26 ;  /* 0x0000001fff177819 */ /* 0x000fe4000001141a */
[C---:B------:R-:W-:Y:S02]  /*0d30*/  ISETP.GT.U32.OR P4, PT, R0.reuse, 0x27f, P4 ;  /* 0x0000027f0000780c */ /* 0x040fe40002784470 */
[----:B------:R-:W-:Y:S02]  /*0d40*/  ISETP.GT.U32.OR P3, PT, R0, 0x27f, P3 ;  /* 0x0000027f0000780c */ /* 0x000fe40001f64470 */
[----:B------:R-:W-:Y:S02]  /*0d50*/  ISETP.GE.AND.EX P2, PT, R23, c[0x0][0x1e4], PT, P2 ;  /* 0x0000790017007a0c */ /* 0x000fe40003f46320 */
[----:B----4-:R-:W-:-:S02]  /*0d60*/  @!P0 IADD3 R4, P5, R3, c[0x0][0x180], RZ ;  /* 0x0000600003048a10 */ /* 0x010fc40007fbe0ff */
[----:B------:R-:W-:Y:S02]  /*0d70*/  IADD3 R28, R2, 0x140, RZ ;  /* 0x00000140021c7810 */ /* 0x000fe40007ffe0ff */
[----:B------:R-:W-:Y:S02]  /*0d80*/  @!P0 IADD3.X R5, R20, c[0x0][0x184], RZ, P5, !PT ;  /* 0x0000610014058a10 */ /* 0x000fe40002ffe4ff */
[----:B0-----:R-:W-:Y:S02]  /*0d90*/  @!P0 IADD3 R18, P5, R3, c[0x0][0x178], RZ ;  /* 0x00005e0003128a10 */ /* 0x001fe40007fbe0ff */
[----:B------:R-:W-:Y:S02]  /*0da0*/  ISETP.GT.U32.OR P2, PT, R0, 0x27f, P2 ;  /* 0x0000027f0000780c */ /* 0x000fe40001744470 */
[----:B------:R-:W-:Y:S02]  /*0db0*/  SHF.R.S32.HI R29, RZ, 0x1f, R2 ;  /* 0x0000001fff1d7819 */ /* 0x000fe40000011402 */
[----:B------:R-:W-:Y:S01]  /*0dc0*/  @!P0 IADD3.X R19, R20, c[0x0][0x17c], RZ, P5, !PT ;  /* 0x00005f0014138a10 */ /* 0x000fe20002ffe4ff */
[----:B-1----:R-:W-:Y:S01]  /*0dd0*/  @!P4 IMAD R6, R25, c[0x0][0x1d8], RZ ;  /* 0x000076001906ca24 */ /* 0x002fe200078e02ff */
[----:B------:R-:W-:Y:S01]  /*0de0*/  IADD3 R31, R2, 0x120, RZ ;  /* 0x00000120021f7810 */ /* 0x000fe20007ffe0ff */
[----:B------:R-:W-:Y:S01]  /*0df0*/  @!P3 IMAD R7, R24, c[0x0][0x1d8], RZ ;  /* 0x000076001807ba24 */ /* 0x000fe200078e02ff */
[----:B------:R-:W-:-:S02]  /*0e00*/  ISETP.GE.U32.AND P5, PT, R28, c[0x0][0x1e0], PT ;  /* 0x000078001c007a0c */ /* 0x000fc40003fa6070 */
[----:B--2---:R-:W-:Y:S01]  /*0e10*/  SHF.R.S32.HI R16, RZ, 0x1f, R28 ;  /* 0x0000001fff107819 */ /* 0x004fe2000001141c */
[----:B------:R-:W-:Y:S01]  /*0e20*/  @P1 IMAD R3, R29, c[0x0][0x1d8], RZ ;  /* 0x000076001d031a24 */ /* 0x000fe200078e02ff */
[----:B------:R-:W-:Y:S01]  /*0e30*/  ISETP.GE.U32.AND P6, PT, R31, c[0x0][0x1e0], PT ;  /* 0x000078001f007a0c */ /* 0x000fe20003fc6070 */
[----:B------:R-:W-:Y:S01]  /*0e40*/  @!P4 IMAD R29, R30, c[0x0][0x1dc], R6 ;  /* 0x000077001e1dca24 */ /* 0x000fe200078e0206 */
[----:B------:R-:W-:Y:S01]  /*0e50*/  SHF.R.S32.HI R32, RZ, 0x1f, R31 ;  /* 0x0000001fff207819 */ /* 0x000fe2000001141f */
[----:B------:R-:W-:Y:S01]  /*0e60*/  @!P3 IMAD R17, R27, c[0x0][0x1dc], R7 ;  /* 0x000077001b11ba24 */ /* 0x000fe200078e0207 */
[----:B------:R-:W-:Y:S02]  /*0e70*/  ISETP.GE.AND.EX P5, PT, R16, c[0x0][0x1e4], PT, P5 ;  /* 0x0000790010007a0c */ /* 0x000fe40003fa6350 */
[----:B------:R-:W-:Y:S02]  /*0e80*/  @P1 MOV R24, R8 ;  /* 0x0000000800181202 */ /* 0x000fe40000000f00 */
[----:B------:R-:W-:-:S02]  /*0e90*/  @P1 MOV R25, R11 ;  /* 0x0000000b00191202 */ /* 0x000fc40000000f00 */
[-C--:B------:R-:W-:Y:S02]  /*0ea0*/  @!P4 MOV R6, R8.reuse ;  /* 0x000000080006c202 */ /* 0x080fe40000000f00 */
[-C--:B------:R-:W-:Y:S01]  /*0eb0*/  @!P4 MOV R7, R11.reuse ;  /* 0x0000000b0007c202 */ /* 0x080fe20000000f00 */
[----:B---3--:R-:W-:Y:S01]  /*0ec0*/  @!P2 IMAD R14, R23, c[0x0][0x1d8], RZ ;  /* 0x00007600170eaa24 */ /* 0x008fe200078e02ff */
[----:B------:R-:W-:Y:S02]  /*0ed0*/  ISETP.GE.AND.EX P6, PT, R32, c[0x0][0x1e4], PT, P6 ;  /* 0x0000790020007a0c */ /* 0x000fe40003fc6360 */
[----:B------:R-:W-:Y:S01]  /*0ee0*/  ISETP.GT.U32.OR P5, PT, R0, 0x27f, P5 ;  /* 0x0000027f0000780c */ /* 0x000fe20002fa4470 */
[C---:B------:R-:W-:Y:S01]  /*0ef0*/  @P1 IMAD R3, R2.reuse, c[0x0][0x1dc], R3 ;  /* 0x0000770002031a24 */ /* 0x040fe200078e0203 */
[----:B------:R-:W-:Y:S01]  /*0f00*/  @!P2 MOV R20, R8 ;  /* 0x000000080014a202 */ /* 0x000fe20000000f00 */
[----:B------:R-:W-:Y:S01]  /*0f10*/  @P1 IMAD.WIDE.U32 R24, R2, c[0x0][0x1d8], R24 ;  /* 0x0000760002181a25 */ /* 0x000fe200078e0018 */
[----:B------:R-:W-:-:S02]  /*0f20*/  @!P2 MOV R21, R11 ;  /* 0x0000000b0015a202 */ /* 0x000fc40000000f00 */
[----:B------:R-:W-:Y:S01]  /*0f30*/  ISETP.GT.U32.OR P6, PT, R0, 0x27f, P6 ;  /* 0x0000027f0000780c */ /* 0x000fe200037c4470 */
[----:B------:R-:W-:Y:S01]  /*0f40*/  @!P4 IMAD.WIDE.U32 R6, R30, c[0x0][0x1d8], R6 ;  /* 0x000076001e06ca25 */ /* 0x000fe200078e0006 */
[----:B------:R-:W-:-:S03]  /*0f50*/  @!P3 MOV R15, R11 ;  /* 0x0000000b000fb202 */ /* 0x000fc60000000f00 */
[C---:B------:R-:W-:Y:S01]  /*0f60*/  @!P2 IMAD R23, R26.reuse, c[0x0][0x1dc], R14 ;  /* 0x000077001a17aa24 */ /* 0x040fe200078e020e */
[----:B------:R-:W-:Y:S01]  /*0f70*/  @!P3 MOV R14, R8 ;  /* 0x00000008000eb202 */ /* 0x000fe20000000f00 */
[----:B------:R-:W-:Y:S01]  /*0f80*/  @!P2 IMAD.WIDE.U32 R20, R26, c[0x0][0x1d8], R20 ;  /* 0x000076001a14aa25 */ /* 0x000fe200078e0014 */
[----:B------:R-:W-:Y:S02]  /*0f90*/  @P1 IADD3 R3, R25, R3, RZ ;  /* 0x0000000319031210 */ /* 0x000fe40007ffe0ff */
[----:B------:R-:W-:Y:S01]  /*0fa0*/  @!P4 IADD3 R29, R7, R29, RZ ;  /* 0x0000001d071dc210 */ /* 0x000fe20007ffe0ff */
[----:B------:R-:W-:Y:S01]  /*0fb0*/  @!P3 IMAD.WIDE.U32 R14, R27, c[0x0][0x1d8], R14 ;  /* 0x000076001b0eba25 */ /* 0x000fe200078e000e */
[C---:B------:R-:W-:Y:S02]  /*0fc0*/  @P1 SHF.L.U32 R26, R24.reuse, 0x2, RZ ;  /* 0x00000002181a1819 */ /* 0x040fe400000006ff */
[----:B------:R-:W-:Y:S02]  /*0fd0*/  @P1 SHF.L.U64.HI R24, R24, 0x2, R3 ;  /* 0x0000000218181819 */ /* 0x000fe40000010203 */
[----:B------:R-:W-:-:S02]  /*0fe0*/  @!P4 SHF.L.U32 R30, R6, 0x2, RZ ;  /* 0x00000002061ec819 */ /* 0x000fc400000006ff */
[----:B------:R-:W-:Y:S01]  /*0ff0*/  @!P4 SHF.L.U64.HI R29, R6, 0x2, R29 ;  /* 0x00000002061dc819 */ /* 0x000fe2000001021d */
[----:B------:R-:W-:Y:S01]  /*1000*/  @!P5 IMAD R6, R16, c[0x0][0x1d8], RZ ;  /* 0x000076001006da24 */ /* 0x000fe200078e02ff */
[----:B------:R-:W-:Y:S02]  /*1010*/  @!P2 IADD3 R3, R21, R23, RZ ;  /* 0x000000171503a210 */ /* 0x000fe40007ffe0ff */
[----:B------:R-:W-:Y:S01]  /*1020*/  @!P3 IADD3 R25, R15, R17, RZ ;  /* 0x000000110f19b210 */ /* 0x000fe20007ffe0ff */
[----:B------:R-:W-:Y:S01]  /*1030*/  @!P5 IMAD R23, R28, c[0x0][0x1dc], R6 ;  /* 0x000077001c17da24 */ /* 0x000fe200078e0206 */
[C---:B------:R-:W-:Y:S02]  /*1040*/  @!P2 SHF.L.U32 R21, R20.reuse, 0x2, RZ ;  /* 0x000000021415a819 */ /* 0x040fe400000006ff */
[----:B------:R-:W-:Y:S01]  /*1050*/  @!P2 SHF.L.U64.HI R20, R20, 0x2, R3 ;  /* 0x000000021414a819 */ /* 0x000fe20000010203 */
[----:B------:R-:W-:Y:S01]  /*1060*/  @!P6 IMAD R3, R32, c[0x0][0x1d8], RZ ;  /* 0x000076002003ea24 */ /* 0x000fe200078e02ff */
[----:B------:R-:W-:-:S02]  /*1070*/  @!P6 MOV R16, R8 ;  /* 0x000000080010e202 */ /* 0x000fc40000000f00 */
[-C--:B------:R-:W-:Y:S02]  /*1080*/  @!P6 MOV R17, R11.reuse ;  /* 0x0000000b0011e202 */ /* 0x080fe40000000f00 */
[----:B------:R-:W-:Y:S02]  /*1090*/  @!P5 MOV R6, R8 ;  /* 0x000000080006d202 */ /* 0x000fe40000000f00 */
[----:B------:R-:W-:Y:S01]  /*10a0*/  @!P5 MOV R7, R11 ;  /* 0x0000000b0007d202 */ /* 0x000fe20000000f00 */
[----:B------:R-:W-:Y:S01]  /*10b0*/  CS2R R64, SRZ ;  /* 0x0000000000407805 */ /* 0x000fe2000001ff00 */
[C---:B------:R-:W-:Y:S02]  /*10c0*/  @!P3 SHF.L.U32 R27, R14.reuse, 0x2, RZ ;  /* 0x000000020e1bb819 */ /* 0x040fe400000006ff */
[----:B------:R-:W-:Y:S01]  /*10d0*/  @!P3 SHF.L.U64.HI R25, R14, 0x2, R25 ;  /* 0x000000020e19b819 */ /* 0x000fe20000010219 */
[C---:B------:R-:W-:Y:S01]  /*10e0*/  @!P6 IMAD R3, R31.reuse, c[0x0][0x1dc], R3 ;  /* 0x000077001f03ea24 */ /* 0x040fe200078e0203 */
[----:B------:R-:W-:Y:S01]  /*10f0*/  CS2R R14, SRZ ;  /* 0x00000000000e7805 */ /* 0x000fe2000001ff00 */
[----:B------:R-:W-:Y:S01]  /*1100*/  @!P6 IMAD.WIDE.U32 R16, R31, c[0x0][0x1d8], R16 ;  /* 0x000076001f10ea25 */ /* 0x000fe200078e0010 */
[----:B------:R0:W5:Y:S03]  /*1110*/  @!P0 LDG.E.64 R64, [R4.64] ;  /* 0x0000001204408981 */ /* 0x000166000c1e1b00 */
[----:B------:R-:W-:Y:S01]  /*1120*/  @!P5 IMAD.WIDE.U32 R6, R28, c[0x0][0x1d8], R6 ;  /* 0x000076001c06da25 */ /* 0x000fe200078e0006 */
[----:B------:R1:W5:Y:S01]  /*1130*/  @!P0 LDG.E.64 R14, [R18.64] ;  /* 0x00000012120e8981 */ /* 0x000362000c1e1b00 */
[----:B------:R-:W-:-:S03]  /*1140*/  @!P6 IADD3 R17, R17, R3, RZ ;  /* 0x000000031111e210 */ /* 0x000fc60007ffe0ff */
[----:B------:R-:W-:Y:S02]  /*1150*/  @!P5 IADD3 R3, R7, R23, RZ ;  /* 0x000000170703d210 */ /* 0x000fe40007ffe0ff */
[----:B0-----:R-:W-:Y:S01]  /*1160*/  @!P4 IADD3 R4, P0, R30, c[0x0][0x180], RZ ;  /* 0x000060001e04ca10 */ /* 0x001fe20007f1e0ff */
[----:B------:R-:W-:Y:S01]  /*1170*/  CS2R R62, SRZ ;  /* 0x00000000003e7805 */ /* 0x000fe2000001ff00 */
[C---:B------:R-:W-:Y:S02]  /*1180*/  @!P5 SHF.L.U32 R28, R6.reuse, 0x2, RZ ;  /* 0x00000002061cd819 */ /* 0x040fe400000006ff */
[----:B------:R-:W-:Y:S02]  /*1190*/  @!P5 SHF.L.U64.HI R3, R6, 0x2, R3 ;  /* 0x000000020603d819 */ /* 0x000fe40000010203 */
[----:B------:R-:W-:Y:S02]  /*11a0*/  @!P4 IADD3.X R5, R29, c[0x0][0x184], RZ, P0, !PT ;  /* 0x000061001d05ca10 */ /* 0x000fe400007fe4ff */
[----:B------:R-:W-:-:S03]  /*11b0*/  @!P4 IADD3 R6, P0, R30, c[0x0][0x178], RZ ;  /* 0x00005e001e06ca10 */ /* 0x000fc60007f1e0ff */
[----:B------:R0:W5:Y:S01]  /*11c0*/  @!P4 LDG.E.64 R62, [R4.64] ;  /* 0x00000012043ec981 */ /* 0x000162000c1e1b00 */
[----:B------:R-:W-:Y:S01]  /*11d0*/  @!P4 IADD3.X R7, R29, c[0x0][0x17c], RZ, P0, !PT ;  /* 0x00005f001d07ca10 */ /* 0x000fe200007fe4ff */
[----:B------:R-:W-:Y:S01]  /*11e0*/  CS2R R60, SRZ ;  /* 0x00000000003c7805 */ /* 0x000fe2000001ff00 */
[----:B0-----:R-:W-:-:S04]  /*11f0*/  @!P3 IADD3 R4, P0, R27, c[0x0][0x180], RZ ;  /* 0x000060001b04ba10 */ /* 0x001fc80007f1e0ff */
[----:B------:R-:W-:Y:S01]  /*1200*/  @!P3 IADD3.X R5, R25, c[0x0][0x184], RZ, P0, !PT ;  /* 0x000061001905ba10 */ /* 0x000fe200007fe4ff */
[----:B------:R-:W-:-:S04]  /*1210*/  CS2R R58, SRZ ;  /* 0x00000000003a7805 */ /* 0x000fc8000001ff00 */
[----:B------:R0:W5:Y:S01]  /*1220*/  @!P3 LDG.E.64 R60, [R4.64] ;  /* 0x00000012043cb981 */ /* 0x000162000c1e1b00 */
[C---:B------:R-:W-:Y:S02]  /*1230*/  @!P6 SHF.L.U32 R23, R16.reuse, 0x2, RZ ;  /* 0x000000021017e819 */ /* 0x040fe400000006ff */
[----:B------:R-:W-:Y:S02]  /*1240*/  @!P6 SHF.L.U64.HI R22, R16, 0x2, R17 ;  /* 0x000000021016e819 */ /* 0x000fe40000010211 */
[----:B0-----:R-:W-:Y:S01]  /*1250*/  @!P2 IADD3 R4, P0, R21, c[0x0][0x180], RZ ;  /* 0x000060001504aa10 */ /* 0x001fe20007f1e0ff */
[----:B------:R-:W-:-:S03]  /*1260*/  CS2R R16, SRZ ;  /* 0x0000000000107805 */ /* 0x000fc6000001ff00 */
[----:B------:R-:W-:Y:S01]  /*1270*/  @!P2 IADD3.X R5, R20, c[0x0][0x184], RZ, P0, !PT ;  /* 0x000061001405aa10 */ /* 0x000fe200007fe4ff */
[----:B------:R-:W-:Y:S01]  /*1280*/  UMOV UR5, 0x8 ;  /* 0x0000000800057882 */ /* 0x000fe20000000000 */
[----:B------:R-:W-:Y:S01]  /*1290*/  CS2R R56, SRZ ;  /* 0x0000000000387805 */ /* 0x000fe2000001ff00 */
[----:B------:R-:W-:Y:S01]  /*12a0*/  ULDC.64 UR6, c[0x0][0x198] ;  /* 0x0000660000067ab9 */ /* 0x000fe20000000a00 */
[----:B------:R0:W5:Y:S04]  /*12b0*/  @!P4 LDG.E.64 R16, [R6.64] ;  /* 0x000000120610c981 */ /* 0x000168000c1e1b00 */
[----:B------:R2:W5:Y:S01]  /*12c0*/  @!P2 LDG.E.64 R58, [R4.64] ;  /* 0x00000012043aa981 */ /* 0x000562000c1e1b00 */
[----:B------:R-:W-:Y:S01]  /*12d0*/  UIMAD.WIDE UR6, UR9, UR5, UR6 ;  /* 0x00000005090672a5 */ /* 0x000fe2000f8e0206 */
[----:B-1----:R-:W-:Y:S01]  /*12e0*/  CS2R R18, SRZ ;  /* 0x0000000000127805 */ /* 0x002fe2000001ff00 */
[----:B0-----:R-:W-:-:S02]  /*12f0*/  @!P3 IADD3 R6, P4, R27, c[0x0][0x178], RZ ;  /* 0x00005e001b06ba10 */ /* 0x001fc40007f9e0ff */
[----:B--2---:R-:W-:-:S04]  /*1300*/  @!P6 IADD3 R4, P0, R23, c[0x0][0x180], RZ ;  /* 0x000060001704ea10 */ /* 0x004fc80007f1e0ff */
[----:B------:R-:W-:Y:S02]  /*1310*/  @!P6 IADD3.X R5, R22, c[0x0][0x184], RZ, P0, !PT ;  /* 0x000061001605ea10 */ /* 0x000fe400007fe4ff */
[----:B------:R-:W-:-:S03]  /*1320*/  @!P3 IADD3.X R7, R25, c[0x0][0x17c], RZ, P4, !PT ;  /* 0x00005f001907ba10 */ /* 0x000fc600027fe4ff */
[----:B------:R0:W5:Y:S04]  /*1330*/  @!P6 LDG.E.64 R56, [R4.64] ;  /* 0x000000120438e981 */ /* 0x000168000c1e1b00 */
[----:B------:R1:W5:Y:S01]  /*1340*/  @!P3 LDG.E.64 R18, [R6.64] ;  /* 0x000000120612b981 */ /* 0x000362000c1e1b00 */
[----:B0-----:R-:W-:Y:S02]  /*1350*/  MOV R4, UR6 ;  /* 0x0000000600047c02 */ /* 0x001fe40008000f00 */
[----:B------:R-:W-:Y:S02]  /*1360*/  MOV R5, UR7 ;  /* 0x0000000700057c02 */ /* 0x000fe40008000f00 */
[----:B-1----:R-:W-:-:S04]  /*1370*/  @!P2 IADD3 R6, P3, R21, c[0x0][0x178], RZ ;  /* 0x00005e001506aa10 */ /* 0x002fc80007f7e0ff */
[----:B------:R-:W2:Y:S01]  /*1380*/  LDG.E.64 R4, [R4.64] ;  /* 0x0000001204047981 */ /* 0x000ea2000c1e1b00 */
[----:B------:R-:W-:Y:S02]  /*1390*/  @!P2 IADD3.X R7, R20, c[0x0][0x17c], RZ, P3, !PT ;  /* 0x00005f001407aa10 */ /* 0x000fe40001ffe4ff */
[----:B------:R-:W-:Y:S01]  /*13a0*/  CS2R R20, SRZ ;  /* 0x0000000000147805 */ /* 0x000fe2000001ff00 */
[----:B------:R-:W-:-:S05]  /*13b0*/  IADD3 R40, R2, 0x160, RZ ;  /* 0x0000016002287810 */ /* 0x000fca0007ffe0ff */
[----:B------:R0:W5:Y:S01]  /*13c0*/  @!P2 LDG.E.64 R20, [R6.64] ;  /* 0x000000120614a981 */ /* 0x000162000c1e1b00 */
[----:B------:R-:W-:Y:S02]  /*13d0*/  ISETP.GE.U32.AND P0, PT, R40, c[0x0][0x1e0], PT ;  /* 0x0000780028007a0c */ /* 0x000fe40003f06070 */
[----:B------:R-:W-:Y:S02]  /*13e0*/  SHF.R.S32.HI R38, RZ, 0x1f, R40 ;  /* 0x0000001fff267819 */ /* 0x000fe40000011428 */
[----:B0-----:R-:W-:Y:S02]  /*13f0*/  @!P6 IADD3 R6, P2, R23, c[0x0][0x178], RZ ;  /* 0x00005e001706ea10 */ /* 0x001fe40007f5e0ff */
[----:B------:R-:W-:Y:S02]  /*1400*/  ISETP.GE.AND.EX P0, PT, R38, c[0x0][0x1e4], PT, P0 ;  /* 0x0000790026007a0c */ /* 0x000fe40003f06300 */
[----:B------:R-:W-:Y:S02]  /*1410*/  @!P6 IADD3.X R7, R22, c[0x0][0x17c], RZ, P2, !PT ;  /* 0x00005f001607ea10 */ /* 0x000fe400017fe4ff */
[----:B------:R-:W-:Y:S01]  /*1420*/  CS2R R22, SRZ ;  /* 0x0000000000167805 */ /* 0x000fe2000001ff00 */
[----:B------:R-:W-:-:S02]  /*1430*/  ISETP.GT.U32.OR P0, PT, R0, 0x27f, P0 ;  /* 0x0000027f0000780c */ /* 0x000fc40000704470 */
[----:B------:R-:W-:-:S03]  /*1440*/  @P1 IADD3 R32, P2, R26, c[0x0][0x180], RZ ;  /* 0x000060001a201a10 */ /* 0x000fc60007f5e0ff */
[----:B------:R0:W5:Y:S01]  /*1450*/  @!P6 LDG.E.64 R22, [R6.64] ;  /* 0x000000120616e981 */ /* 0x000162000c1e1b00 */
[----:B------:R-:W-:Y:S02]  /*1460*/  @!P5 IADD3 R30, P6, R28, c[0x0][0x180], RZ ;  /* 0x000060001c1eda10 */ /* 0x000fe40007fde0ff */
[----:B------:R-:W-:Y:S02]  /*1470*/  @P1 IADD3.X R33, R24, c[0x0][0x184], RZ, P2, !PT ;  /* 0x0000610018211a10 */ /* 0x000fe400017fe4ff */
[----:B------:R-:W-:Y:S02]  /*1480*/  @!P5 IADD3.X R31, R3, c[0x0][0x184], RZ, P6, !PT ;  /* 0x00006100031fda10 */ /* 0x000fe400037fe4ff */
[----:B------:R-:W-:Y:S02]  /*1490*/  @!P5 IADD3 R28, P2, R28, c[0x0][0x178], RZ ;  /* 0x00005e001c1cda10 */ /* 0x000fe40007f5e0ff */
[----:B------:R-:W-:Y:S02]  /*14a0*/  ISETP.GE.U32.AND P6, PT, R88, c[0x0][0x1e0], PT ;  /* 0x0000780058007a0c */ /* 0x000fe40003fc6070 */
[----:B------:R-:W-:-:S02]  /*14b0*/  SHF.R.S32.HI R37, RZ, 0x1f, R88 ;  /* 0x0000001fff257819 */ /* 0x000fc40000011458 */
[----:B------:R-:W-:Y:S02]  /*14c0*/  @!P5 IADD3.X R29, R3, c[0x0][0x17c], RZ, P2, !PT ;  /* 0x00005f00031dda10 */ /* 0x000fe400017fe4ff */
[----:B------:R-:W-:Y:S01]  /*14d0*/  ISETP.GE.AND.EX P6, PT, R37, c[0x0][0x1e4], PT, P6 ;  /* 0x0000790025007a0c */ /* 0x000fe20003fc6360 */
[----:B------:R-:W-:Y:S01]  /*14e0*/  @!P0 IMAD R3, R38, c[0x0][0x1d8], RZ ;  /* 0x0000760026038a24 */ /* 0x000fe200078e02ff */
[----:B------:R-:W-:Y:S02]  /*14f0*/  ISETP.GE.U32.AND P2, PT, R87, c[0x0][0x1e0], PT ;  /* 0x0000780057007a0c */ /* 0x000fe40003f46070 */
[----:B------:R-:W-:Y:S02]  /*1500*/  SHF.R.S32.HI R36, RZ, 0x1f, R87 ;  /* 0x0000001fff247819 */ /* 0x000fe40000011457 */
[----:B------:R-:W-:Y:S02]  /*1510*/  @!P0 MOV R38, R8 ;  /* 0x0000000800268202 */ /* 0x000fe40000000f00 */
[----:B------:R-:W-:-:S02]  /*1520*/  @!P0 MOV R39, R11 ;  /* 0x0000000b00278202 */ /* 0x000fc40000000f00 */
[----:B------:R-:W-:Y:S02]  /*1530*/  ISETP.GT.U32.OR P6, PT, R0, 0x27f, P6 ;  /* 0x0000027f0000780c */ /* 0x000fe400037c4470 */
[----:B------:R-:W-:Y:S01]  /*1540*/  ISETP.GE.AND.EX P2, PT, R36, c[0x0][0x1e4], PT, P2 ;  /* 0x0000790024007a0c */ /* 0x000fe20003f46320 */
[----:B------:R-:W-:Y:S01]  /*1550*/  @!P0 IMAD R3, R40, c[0x0][0x1dc], R3 ;  /* 0x0000770028038a24 */ /* 0x000fe200078e0203 */
[----:B------:R-:W-:Y:S01]  /*1560*/  IADD3 R44, R2, 0x180, RZ ;  /* 0x00000180022c7810 */ /* 0x000fe20007ffe0ff */
[----:B------:R-:W-:Y:S01]  /*1570*/  @!P0 IMAD.WIDE.U32 R38, R40, c[0x0][0x1d8], R38 ;  /* 0x0000760028268a25 */ /* 0x000fe200078e0026 */
[----:B------:R-:W-:Y:S02]  /*1580*/  @P1 IADD3 R26, P4, R26, c[0x0][0x178], RZ ;  /* 0x00005e001a1a1a10 */ /* 0x000fe40007f9e0ff */
[----:B------:R-:W-:Y:S02]  /*1590*/  IADD3 R43, R2, 0x1a0, RZ ;  /* 0x000001a0022b7810 */ /* 0x000fe40007ffe0ff */
[----:B------:R-:W-:-:S02]  /*15a0*/  ISETP.GT.U32.OR P2, PT, R0, 0x27f, P2 ;  /* 0x0000027f0000780c */ /* 0x000fc40001744470 */
[----:B------:R-:W-:Y:S02]  /*15b0*/  ISETP.GE.U32.AND P3, PT, R44, c[0x0][0x1e0], PT ;  /* 0x000078002c007a0c */ /* 0x000fe40003f66070 */
[----:B------:R-:W-:Y:S02]  /*15c0*/  @P1 IADD3.X R27, R24, c[0x0][0x17c], RZ, P4, !PT ;  /* 0x00005f00181b1a10 */ /* 0x000fe400027fe4ff */
[----:B------:R-:W-:Y:S02]  /*15d0*/  SHF.R.S32.HI R35, RZ, 0x1f, R44 ;  /* 0x0000001fff237819 */ /* 0x000fe4000001142c */
[----:B------:R-:W-:Y:S02]  /*15e0*/  ISETP.GE.U32.AND P4, PT, R43, c[0x0][0x1e0], PT ;  /* 0x000078002b007a0c */ /* 0x000fe40003f86070 */
[----:B------:R-:W-:Y:S02]  /*15f0*/  SHF.R.S32.HI R34, RZ, 0x1f, R43 ;  /* 0x0000001fff227819 */ /* 0x000fe4000001142b */
[----:B------:R-:W-:-:S02]  /*1600*/  @!P0 IADD3 R3, R39, R3, RZ ;  /* 0x0000000327038210 */ /* 0x000fc40007ffe0ff */
[----:B------:R-:W-:Y:S02]  /*1610*/  ISETP.GE.AND.EX P3, PT, R35, c[0x0][0x1e4], PT, P3 ;  /* 0x0000790023007a0c */ /* 0x000fe40003f66330 */
[----:B------:R-:W-:Y:S02]  /*1620*/  @!P0 SHF.L.U32 R39, R38, 0x2, RZ ;  /* 0x0000000226278819 */ /* 0x000fe400000006ff */
[----:B------:R-:W-:Y:S02]  /*1630*/  ISETP.GE.AND.EX P4, PT, R34, c[0x0][0x1e4], PT, P4 ;  /* 0x0000790022007a0c */ /* 0x000fe40003f86340 */
[----:B------:R-:W-:Y:S01]  /*1640*/  @!P0 SHF.L.U64.HI R38, R38, 0x2, R3 ;  /* 0x0000000226268819 */ /* 0x000fe20000010203 */
[----:B------:R-:W-:Y:S01]  /*1650*/  @!P6 IMAD R3, R37, c[0x0][0x1d8], RZ ;  /* 0x000076002503ea24 */ /* 0x000fe200078e02ff */
[----:B------:R-:W-:Y:S02]  /*1660*/  @!P6 MOV R24, R8 ;  /* 0x000000080018e202 */ /* 0x000fe40000000f00 */
[----:B------:R-:W-:-:S02]  /*1670*/  @!P6 MOV R25, R11 ;  /* 0x0000000b0019e202 */ /* 0x000fc40000000f00 */
[----:B------:R-:W-:Y:S01]  /*1680*/  ISETP.GT.U32.OR P3, PT, R0, 0x27f, P3 ;  /* 0x0000027f0000780c */ /* 0x000fe20001f64470 */
[----:B0-----:R-:W-:Y:S01]  /*1690*/  @!P2 IMAD R6, R36, c[0x0][0x1d8], RZ ;  /* 0x000076002406aa24 */ /* 0x001fe200078e02ff */
[----:B------:R-:W-:Y:S01]  /*16a0*/  ISETP.GT.U32.OR P4, PT, R0, 0x27f, P4 ;  /* 0x0000027f0000780c */ /* 0x000fe20002784470 */
[C---:B------:R-:W-:Y:S02]  /*16b0*/  @!P6 IMAD R42, R88.reuse, c[0x0][0x1dc], R3 ;  /* 0x00007700582aea24 */ /* 0x040fe400078e0203 */
[----:B------:R-:W-:Y:S01]  /*16c0*/  @!P6 IMAD.WIDE.U32 R24, R88, c[0x0][0x1d8], R24 ;  /* 0x000076005818ea25 */ /* 0x000fe200078e0018 */
[----:B------:R-:W-:-:S03]  /*16d0*/  @!P2 MOV R7, R11 ;  /* 0x0000000b0007a202 */ /* 0x000fc60000000f00 */
[----:B------:R-:W-:Y:S01]  /*16e0*/  @!P2 IMAD R3, R87, c[0x0][0x1dc], R6 ;  /* 0x000077005703aa24 */ /* 0x000fe200078e0206 */
[----:B------:R-:W-:Y:S02]  /*16f0*/  @!P2 MOV R6, R8 ;  /* 0x000000080006a202 */ /* 0x000fe40000000f00 */
[----:B------:R-:W-:Y:S01]  /*1700*/  @!P6 IADD3 R42, R25, R42, RZ ;  /* 0x0000002a192ae210 */ /* 0x000fe20007ffe0ff */
[----:B------:R-:W-:Y:S01]  /*1710*/  CS2R R54, SRZ ;  /* 0x0000000000367805 */ /* 0x000fe2000001ff00 */
[C---:B------:R-:W-:Y:S01]  /*1720*/  @!P6 SHF.L.U32 R74, R24.reuse, 0x2, RZ ;  /* 0x00000002184ae819 */ /* 0x040fe200000006ff */
[----:B------:R-:W-:Y:S01]  /*1730*/  @!P2 IMAD.WIDE.U32 R6, R87, c[0x0][0x1d8], R6 ;  /* 0x000076005706aa25 */ /* 0x000fe200078e0006 */
[----:B------:R-:W-:Y:S02]  /*1740*/  @!P6 SHF.L.U64.HI R75, R24, 0x2, R42 ;  /* 0x00000002184be819 */ /* 0x000fe4000001022a */
[----:B------:R-:W-:Y:S01]  /*1750*/  CS2R R24, SRZ ;  /* 0x0000000000187805 */ /* 0x000fe2000001ff00 */
[-C--:B------:R-:W-:Y:S01]  /*1760*/  @!P3 MOV R36, R8.reuse ;  /* 0x000000080024b202 */ /* 0x080fe20000000f00 */
[----:B------:R-:W-:Y:S01]  /*1770*/  @!P3 IMAD R35, R35, c[0x0][0x1d8], RZ ;  /* 0x000076002323ba24 */ /* 0x000fe200078e02ff */
[----:B------:R-:W-:Y:S01]  /*1780*/  @!P3 MOV R37, R11 ;  /* 0x0000000b0025b202 */ /* 0x000fe20000000f00 */
[----:B------:R-:W-:Y:S01]  /*1790*/  @!P4 IMAD R34, R34, c[0x0][0x1d8], RZ ;  /* 0x000076002222ca24 */ /* 0x000fe200078e02ff */
[----:B------:R-:W-:-:S02]  /*17a0*/  @!P4 MOV R40, R8 ;  /* 0x000000080028c202 */ /* 0x000fc40000000f00 */
[----:B------:R-:W-:Y:S01]  /*17b0*/  @!P4 MOV R41, R11 ;  /* 0x0000000b0029c202 */ /* 0x000fe20000000f00 */
[C---:B------:R-:W-:Y:S01]  /*17c0*/  @!P3 IMAD R35, R44.reuse, c[0x0][0x1dc], R35 ;  /* 0x000077002c23ba24 */ /* 0x040fe200078e0223 */
[----:B------:R-:W-:Y:S01]  /*17d0*/  @!P2 IADD3 R3, R7, R3, RZ ;  /* 0x000000030703a210 */ /* 0x000fe20007ffe0ff */
[----:B------:R-:W-:Y:S01]  /*17e0*/  @!P3 IMAD.WIDE.U32 R36, R44, c[0x0][0x1d8], R36 ;  /* 0x000076002c24ba25 */ /* 0x000fe200078e0024 */
[----:B------:R0:W5:Y:S01]  /*17f0*/  @!P5 LDG.E.64 R54, [R30.64] ;  /* 0x000000121e36d981 */ /* 0x000162000c1e1b00 */
[C---:B------:R-:W-:Y:S02]  /*1800*/  @!P2 SHF.L.U32 R78, R6.reuse, 0x2, RZ ;  /* 0x00000002064ea819 */ /* 0x040fe400000006ff */
[C---:B------:R-:W-:Y:S01]  /*1810*/  @!P4 IMAD R34, R43.reuse, c[0x0][0x1dc], R34 ;  /* 0x000077002b22ca24 */ /* 0x040fe200078e0222 */
[----:B------:R1:W5:Y:S01]  /*1820*/  @!P5 LDG.E.64 R24, [R28.64] ;  /* 0x000000121c18d981 */ /* 0x000362000c1e1b00 */
[----:B------:R-:W-:Y:S01]  /*1830*/  @!P4 IMAD.WIDE.U32 R40, R43, c[0x0][0x1d8], R40 ;  /* 0x000076002b28ca25 */ /* 0x000fe200078e0028 */
[----:B------:R-:W-:-:S02]  /*1840*/  @!P2 SHF.L.U64.HI R3, R6, 0x2, R3 ;  /* 0x000000020603a819 */ /* 0x000fc40000010203 */
[----:B------:R-:W-:Y:S01]  /*1850*/  CS2R R6, SRZ ;  /* 0x0000000000067805 */ /* 0x000fe2000001ff00 */
[----:B------:R-:W-:Y:S02]  /*1860*/  @!P3 IADD3 R35, R37, R35, RZ ;  /* 0x000000232523b210 */ /* 0x000fe40007ffe0ff */
[----:B-1----:R-:W-:-:S03]  /*1870*/  @!P0 IADD3 R28, P5, R39, c[0x0][0x180], RZ ;  /* 0x00006000271c8a10 */ /* 0x002fc60007fbe0ff */
[----:B------:R1:W3:Y:S01]  /*1880*/  @P1 LDG.E.64 R6, [R32.64] ;  /* 0x0000001220061981 */ /* 0x0002e2000c1e1b00 */
[----:B------:R-:W-:Y:S02]  /*1890*/  @!P4 IADD3 R37, R41, R34, RZ ;  /* 0x000000222925c210 */ /* 0x000fe40007ffe0ff */
[----:B------:R-:W-:Y:S02]  /*18a0*/  @!P0 IADD3.X R29, R38, c[0x0][0x184], RZ, P5, !PT ;  /* 0x00006100261d8a10 */ /* 0x000fe40002ffe4ff */
[----:B0-----:R-:W-:Y:S02]  /*18b0*/  @!P0 IADD3 R30, P5, R39, c[0x0][0x178], RZ ;  /* 0x00005e00271e8a10 */ /* 0x001fe40007fbe0ff */
[----:B------:R-:W-:Y:S02]  /*18c0*/  @!P3 SHF.L.U32 R34, R36, 0x2, RZ ;  /* 0x000000022422b819 */ /* 0x000fe400000006ff */
[----:B------:R-:W-:Y:S01]  /*18d0*/  @!P0 IADD3.X R31, R38, c[0x0][0x17c], RZ, P5, !PT ;  /* 0x00005f00261f8a10 */ /* 0x000fe20002ffe4ff */
[----:B------:R-:W-:Y:S01]  /*18e0*/  CS2R R52, SRZ ;  /* 0x0000000000347805 */ /* 0x000fe2000001ff00 */
[----:B------:R-:W-:Y:S01]  /*18f0*/  @!P3 SHF.L.U64.HI R35, R36, 0x2, R35 ;  /* 0x000000022423b819 */ /* 0x000fe20000010223 */
[----:B------:R-:W-:Y:S01]  /*1900*/  CS2R R44, SRZ ;  /* 0x00000000002c7805 */ /* 0x000fe2000001ff00 */
[----:B-1----:R-:W-:Y:S01]  /*1910*/  @!P3 IADD3 R32, P5, R34, c[0x0][0x180], RZ ;  /* 0x000060002220ba10 */ /* 0x002fe20007fbe0ff */
[----:B------:R-:W-:-:S02]  /*1920*/  CS2R R42, SRZ ;  /* 0x00000000002a7805 */ /* 0x000fc4000001ff00 */
[----:B------:R0:W5:Y:S01]  /*1930*/  @P1 LDG.E.64 R52, [R26.64] ;  /* 0x000000121a341981 */ /* 0x000162000c1e1b00 */
[C---:B------:R-:W-:Y:S02]  /*1940*/  @!P3 IADD3.X R33, R35.reuse, c[0x0][0x184], RZ, P5, !PT ;  /* 0x000061002321ba10 */ /* 0x040fe40002ffe4ff */
[----:B------:R-:W-:Y:S01]  /*1950*/  @!P3 IADD3 R34, P5, R34, c[0x0][0x178], RZ ;  /* 0x00005e002222ba10 */ /* 0x000fe20007fbe0ff */
[----:B------:R1:W5:Y:S01]  /*1960*/  @!P0 LDG.E.64 R44, [R28.64] ;  /* 0x000000121c2c8981 */ /* 0x000362000c1e1b00 */
[C---:B------:R-:W-:Y:S02]  /*1970*/  @!P4 SHF.L.U32 R36, R40.reuse, 0x2, RZ ;  /* 0x000000022824c819 */ /* 0x040fe400000006ff */
[----:B------:R-:W-:Y:S01]  /*1980*/  @!P3 IADD3.X R35, R35, c[0x0][0x17c], RZ, P5, !PT ;  /* 0x00005f002323ba10 */ /* 0x000fe20002ffe4ff */
[----:B------:R4:W5:Y:S01]  /*1990*/  @!P3 LDG.E.64 R42, [R32.64] ;  /* 0x00000012202ab981 */ /* 0x000962000c1e1b00 */
[----:B0-----:R-:W-:Y:S01]  /*19a0*/  CS2R R26, SRZ ;  /* 0x00000000001a7805 */ /* 0x001fe2000001ff00 */
[----:B-1----:R-:W-:Y:S01]  /*19b0*/  CS2R R28, SRZ ;  /* 0x00000000001c7805 */ /* 0x002fe2000001ff00 */
[----:B------:R-:W-:-:S04]  /*19c0*/  @!P4 SHF.L.U64.HI R37, R40, 0x2, R37 ;  /* 0x000000022825c819 */ /* 0x000fc80000010225 */
[----:B------:R0:W5:Y:S01]  /*19d0*/  @!P0 LDG.E.64 R26, [R30.64] ;  /* 0x000000121e1a8981 */ /* 0x000162000c1e1b00 */
[----:B----4-:R-:W-:-:S03]  /*19e0*/  @!P4 IADD3 R32, P0, R36, c[0x0][0x180], RZ ;  /* 0x000060002420ca10 */ /* 0x010fc60007f1e0ff */
[----:B------:R1:W5:Y:S01]  /*19f0*/  @!P3 LDG.E.64 R28, [R34.64] ;  /* 0x00000012221cb981 */ /* 0x000362000c1e1b00 */
[----:B------:R-:W-:Y:S01]  /*1a00*/  CS2R R40, SRZ ;  /* 0x0000000000287805 */ /* 0x000fe2000001ff00 */
[----:B------:R-:W-:Y:S01]  /*1a10*/  @!P4 IADD3.X R33, R37, c[0x0][0x184], RZ, P0, !PT ;  /* 0x000061002521ca10 */ /* 0x000fe200007fe4ff */
[----:B0-----:R-:W-:-:S04]  /*1a20*/  CS2R R30, SRZ ;  /* 0x00000000001e7805 */ /* 0x001fc8000001ff00 */
[----:B------:R0:W5:Y:S01]  /*1a30*/  @!P4 LDG.E.64 R40, [R32.64] ;  /* 0x000000122028c981 */ /* 0x000162000c1e1b00 */
[----:B-1----:R-:W-:-:S04]  /*1a40*/  @!P4 IADD3 R34, P3, R36, c[0x0][0x178], RZ ;  /* 0x00005e002422ca10 */ /* 0x002fc80007f7e0ff */
[----:B------:R-:W-:Y:S02]  /*1a50*/  @!P4 IADD3.X R35, R37, c[0x0][0x17c], RZ, P3, !PT ;  /* 0x00005f002523ca10 */ /* 0x000fe40001ffe4ff */
[----:B------:R-:W-:Y:S02]  /*1a60*/  @!P6 IADD3 R36, P5, R74, c[0x0][0x180], RZ ;  /* 0x000060004a24ea10 */ /* 0x000fe40007fbe0ff */
[----:B------:R-:W-:Y:S01]  /*1a70*/  @!P2 IADD3 R76, P3, R78, c[0x0][0x180], RZ ;  /* 0x000060004e4caa10 */ /* 0x000fe20007f7e0ff */
[----:B------:R1:W5:Y:S01]  /*1a80*/  @!P4 LDG.E.64 R30, [R34.64] ;  /* 0x00000012221ec981 */ /* 0x000362000c1e1b00 */
[----:B------:R-:W-:Y:S02]  /*1a90*/  @!P6 IADD3 R74, P0, R74, c[0x0][0x178], RZ ;  /* 0x00005e004a4aea10 */ /* 0x000fe40007f1e0ff */
[----:B------:R-:W-:Y:S01]  /*1aa0*/  @!P2 IADD3 R78, P4, R78, c[0x0][0x178], RZ ;  /* 0x00005e004e4eaa10 */ /* 0x000fe20007f9e0ff */
[----:B0-----:R-:W-:Y:S01]  /*1ab0*/  CS2R R32, SRZ ;  /* 0x0000000000207805 */ /* 0x001fe2000001ff00 */
[----:B------:R-:W-:-:S02]  /*1ac0*/  @!P6 IADD3.X R37, R75, c[0x0][0x184], RZ, P5, !PT ;  /* 0x000061004b25ea10 */ /* 0x000fc40002ffe4ff */
[----:B------:R-:W-:Y:S02]  /*1ad0*/  @!P6 IADD3.X R75, R75, c[0x0][0x17c], RZ, P0, !PT ;  /* 0x00005f004b4bea10 */ /* 0x000fe400007fe4ff */
[C---:B------:R-:W-:Y:S01]  /*1ae0*/  @!P2 IADD3.X R79, R3.reuse, c[0x0][0x17c], RZ, P4, !PT ;  /* 0x00005f00034faa10 */ /* 0x040fe200027fe4ff */
[----:B-1----:R-:W-:Y:S02]  /*1af0*/  CS2R R34, SRZ ;  /* 0x0000000000227805 */ /* 0x002fe4000001ff00 */
[----:B------:R0:W5:Y:S04]  /*1b00*/  @!P6 LDG.E.64 R32, [R74.64] ;  /* 0x000000124a20e981 */ /* 0x000168000c1e1b00 */
[----:B------:R0:W5:Y:S01]  /*1b10*/  @!P2 LDG.E.64 R34, [R78.64] ;  /* 0x000000124e22a981 */ /* 0x000162000c1e1b00 */
[----:B------:R-:W-:Y:S01]  /*1b20*/  @!P2 IADD3.X R77, R3, c[0x0][0x184], RZ, P3, !PT ;  /* 0x00006100034daa10 */ /* 0x000fe20001ffe4ff */
[----:B--2---:R-:W1:Y:S02]  /*1b30*/  R2UR UR6, R4 ;  /* 0x00000000040673c2 */ /* 0x004e6400000e0000 */
[----:B-1----:R-:W-:-:S05]  /*1b40*/  MOV R3, UR6 ;  /* 0x0000000600037c02 */ /* 0x002fca0008000f00 */
[----:B------:R-:W-:-:S05]  /*1b50*/  FFMA.FTZ R3, -R3, UR6, R5 ;  /* 0x0000000603037c23 */ /* 0x000fca0008010105 */
[----:B------:R-:W-:-:S13]  /*1b60*/  FSETP.GTU.FTZ.AND P0, PT, R3, RZ, PT ;  /* 0x000000ff0300720b */ /* 0x000fda0003f1c000 */
[----:B------:R-:W-:Y:S01]  /*1b70*/  VOTEU.ANY UP0, P0 ;  /* 0x00000000003f7886 */ /* 0x000fe20000000100 */
[----:B------:R-:W-:-:S13]  /*1b80*/  PLOP3.LUT P0, PT, PT, PT, UP0, 0x80, 0x0 ;  /* 0x000000000000781c */ /* 0x000fda0003f0f008 */
[----:B------:R-:W-:-:S06]  /*1b90*/  @P0 FADD.FTZ R3, R3, c[0x0][0x1a0] ;  /* 0x0000680003030621 */ /* 0x000fcc0000010000 */
[----:B------:R-:W1:Y:S01]  /*1ba0*/  @P0 MUFU.RSQ R3, R3 ;  /* 0x0000000300030308 */ /* 0x000e620000001400 */
[----:B------:R-:W-:Y:S01]  /*1bb0*/  CS2R R38, SRZ ;  /* 0x0000000000267805 */ /* 0x000fe2000001ff00 */
[----:B------:R-:W-:-:S05]  /*1bc0*/  UMOV UR23, 0x3f800000 ;  /* 0x3f80000000177882 */ /* 0x000fca0000000000 */
[----:B------:R2:W5:Y:S01]  /*1bd0*/  @!P6 LDG.E.64 R38, [R36.64] ;  /* 0x000000122426e981 */ /* 0x000562000c1e1b00 */
[----:B-1----:R1:W4:Y:S01]  /*1be0*/  @P0 R2UR UR5, R3 ;  /* 0x00000000030503c2 */ /* 0x00232200000e0000 */
[----:B------:R-:W-:Y:S01]  /*1bf0*/  ISETP.GT.U32.AND P0, PT, R0, 0x27f, PT ;  /* 0x0000027f0000780c */ /* 0x000fe20003f04070 */
[----:B--2---:R-:W-:Y:S01]  /*1c00*/  CS2R R36, SRZ ;  /* 0x0000000000247805 */ /* 0x004fe2000001ff00 */
[----:B------:R-:W-:Y:S01]  /*1c10*/  BSSY B0, `(.L_x_1704) ;  /* 0x0000019000007945 */ /* 0x000fe20003800000 */
[----:B------:R-:W-:Y:S01]  /*1c20*/  ISETP.NE.AND P5, PT, RZ, UR21, PT ;  /* 0x00000015ff007c0c */ /* 0x000fe2000bfa5270 */
[----:B------:R-:W-:-:S03]  /*1c30*/  CS2R R4, SRZ ;  /* 0x0000000000047805 */ /* 0x000fc6000001ff00 */
[----:B------:R3:W5:Y:S01]  /*1c40*/  @!P2 LDG.E.64 R36, [R76.64] ;  /* 0x000000124c24a981 */ /* 0x000762000c1e1b00 */
[----:B-1----:R-:W-:Y:S01]  /*1c50*/  HFMA2.MMA R3, -RZ, RZ, 0, 0 ;  /* 0x00000000ff037435 */ /* 0x002fe200000001ff */
[----:B----4-:R-:W-:Y:S01]  /*1c60*/  @UP0 UMOV UR23, UR5 ;  /* 0x0000000500170c82 */ /* 0x010fe20008000000 */
[----:B---3--:R-:W-:Y:S01]  /*1c70*/  FADD.FTZ R76, R6, -UR6 ;  /* 0x80000006064c7e21 */ /* 0x008fe20008010000 */
[----:B------:R-:W-:Y:S01]  /*1c80*/  MOV R6, RZ ;  /* 0x000000ff00067202 */ /* 0x000fe20000000f00 */
[----:B------:R-:W-:Y:S01]  /*1c90*/  FADD.FTZ R77, R7, -UR6 ;  /* 0x80000006074d7e21 */ /* 0x000fe20008010000 */
[----:B------:R-:W-:Y:S05]  /*1ca0*/  @P0 BRA `(.L_x_1705) ;  /* 0x000000f000000947 */ /* 0x000fea0003800000 */
[----:B0-----:R-:W-:Y:S02]  /*1cb0*/  ISETP.NE.AND P0, PT, RZ, UR21, PT ;  /* 0x00000015ff007c0c */ /* 0x001fe4000bf05270 */
[----:B------:R-:W-:Y:S02]  /*1cc0*/  IADD3 R74, R86, UR22, RZ ;  /* 0x00000016564a7c10 */ /* 0x000fe4000fffe0ff */
[----:B------:R-:W-:-:S02]  /*1cd0*/  MOV R75, 0x2 ;  /* 0x00000002004b7802 */ /* 0x000fc40000000f00 */
[----:B------:R-:W-:-:S07]  /*1ce0*/  SHF.R.S32.HI R3, RZ, 0x1f, R74 ;  /* 0x0000001fff037819 */ /* 0x000fce000001144a */
[----:B------:R-:W-:-:S04]  /*1cf0*/  @P0 LEA R6, P2, R74, c[0x0][0x190], 0x1 ;  /* 0x000064004a060a11 */ /* 0x000fc800078408ff */
[C---:B------:R-:W-:Y:S01]  /*1d00*/  @P0 LEA.HI.X R7, R74.reuse, c[0x0][0x194], R3, 0x1, P2 ;  /* 0x000065004a070a11 */ /* 0x040fe200010f0c03 */
[----:B------:R-:W-:-:S04]  /*1d10*/  IMAD.WIDE R74, R74, R75, c[0x0][0x188] ;  /* 0x000062004a4a7625 */ /* 0x000fc800078e024b */
[----:B------:R0:W2:Y:S04]  /*1d20*/  @P0 LDG.E.U16 R3, [R6.64] ;  /* 0x0000001206030981 */ /* 0x0000a8000c1e1500 */
[----:B0-----:R0:W3:Y:S04]  /*1d30*/  @P0 LDG.E.U16 R7, [R6.64+0x2] ;  /* 0x0000021206070981 */ /* 0x0010e8000c1e1500 */
[----:B0-----:R0:W4:Y:S04]  /*1d40*/  LDG.E.U16 R6, [R74.64] ;  /* 0x000000124a067981 */ /* 0x001128000c1e1500 */
[----:B0-----:R-:W4:Y:S01]  /*1d50*/  LDG.E.U16 R74, [R74.64+0x2] ;  /* 0x000002124a4a7981 */ /* 0x001f22000c1e1500 */
[----:B--2---:R-:W-:-:S02]  /*1d60*/  @P0 PRMT R4, RZ, 0x5410, R3 ;  /* 0x00005410ff040816 */ /* 0x004fc40000000003 */
[----:B---3--:R-:W-:Y:S02]  /*1d70*/  @P0 PRMT R5, RZ, 0x5410, R7 ;  /* 0x00005410ff050816 */ /* 0x008fe40000000007 */
[----:B----4-:R-:W-:Y:S02]  /*1d80*/  PRMT R3, RZ, 0x5410, R6 ;  /* 0x00005410ff037816 */ /* 0x010fe40000000006 */
[----:B------:R-:W-:Y:S02]  /*1d90*/  PRMT R6, RZ, 0x5410, R74 ;  /* 0x00005410ff067816 */ /* 0x000fe4000000004a */
.L_x_1705:
[----:B0-----:R-:W-:Y:S05]  /*1da0*/  BSYNC B0 ;  /* 0x0000000000007941 */ /* 0x001fea0003800000 */
.L_x_1704:
        /* <DEDUP_REMOVED lines=23> */
.L_x_1706:
[----:B------:R-:W-:Y:S02]  /*1f20*/  FMUL.FTZ R74, R80, R3 ;  /* 0x00000003504a7220 */ /* 0x000fe40000410000 */
[----:B------:R-:W-:Y:S02]  /*1f30*/  FMUL.FTZ R78, R7, R6 ;  /* 0x00000006074e7220 */ /* 0x000fe40000410000 */
[----:B------:R-:W-:Y:S02]  /*1f40*/  FFMA.FTZ R79, R76, R74, RZ ;  /* 0x0000004a4c4f7223 */ /* 0x000fe400000100ff */
[----:B------:R-:W-:Y:S02]  /*1f50*/  FADD.FTZ R74, RZ, R74 ;  /* 0x0000004aff4a7221 */ /* 0x000fe40000010000 */
[----:B------:R-:W-:Y:S02]  /*1f60*/  FFMA.FTZ R79, R75, R78, R79 ;  /* 0x0000004e4b4f7223 */ /* 0x000fe4000001004f */
[----:B------:R-:W-:-:S02]  /*1f70*/  FADD.FTZ R78, R78, R74 ;  /* 0x0000004a4e4e7221 */ /* 0x000fc40000010000 */
[----:B------:R-:W-:Y:S01]  /*1f80*/  FADD.FTZ R77, R72, -UR6 ;  /* 0x80000006484d7e21 */ /* 0x000fe20008010000 */
[----:B------:R-:W-:Y:S01]  /*1f90*/  MOV R72, R51 ;  /* 0x0000003300487202 */ /* 0x000fe20000000f00 */
        /* <DEDUP_REMOVED lines=24> */
.L_x_1707:
[----:B------:R-:W-:Y:S02]  /*2120*/  FADD.FTZ R89, RZ, R80 ;  /* 0x00000050ff597221 */ /* 0x000fe40000010000 */
[----:B------:R-:W-:Y:S02]  /*2130*/  FMUL.FTZ R81, R73, R3 ;  /* 0x0000000349517220 */ /* 0x000fe40000410000 */
[----:B------:R-:W-:Y:S02]  /*2140*/  FFMA.FTZ R80, R77, R73, R82 ;  /* 0x000000494d507223 */ /* 0x000fe40000010052 */
[----:B------:R-:W-:Y:S02]  /*2150*/  FADD.FTZ R89, R89, R73 ;  /* 0x0000004959597221 */ /* 0x000fe40000010000 */
[----:B------:R-:W-:Y:S02]  /*2160*/  FFMA.FTZ R73, R77, R81, R79 ;  /* 0x000000514d497223 */ /* 0x000fe4000001004f */
[----:B------:R-:W-:-:S02]  /*2170*/  FADD.FTZ R78, R78, R81 ;  /* 0x000000514e4e7221 */ /* 0x000fc40000010000 */
[----:B------:R-:W-:Y:S02]  /*2180*/  FFMA.FTZ R81, R75, R7, RZ ;  /* 0x000000074b517223 */ /* 0x000fe400000100ff */
[----:B------:R-:W-:Y:S02]  /*2190*/  FADD.FTZ R82, RZ, R7 ;  /* 0x00000007ff527221 */ /* 0x000fe40000010000 */
[----:B------:R-:W-:Y:S02]  /*21a0*/  FMUL.FTZ R79, R72, R6 ;  /* 0x00000006484f7220 */ /* 0x000fe40000410000 */
[----:B------:R-:W-:Y:S02]  /*21b0*/  FFMA.FTZ R7, R74, R72, R81 ;  /* 0x000000484a077223 */ /* 0x000fe40000010051 */
[----:B------:R-:W-:Y:S02]  /*21c0*/  FADD.FTZ R70, R70, -UR6 ;  /* 0x8000000646467e21 */ /* 0x000fe40008010000 */
[----:B------:R-:W-:Y:S01]  /*21d0*/  FADD.FTZ R81, R71, -UR6 ;  /* 0x8000000647517e21 */ /* 0x000fe20008010000 */
[----:B------:R-:W-:Y:S01]  /*21e0*/  MOV R71, R48 ;  /* 0x0000003000477202 */ /* 0x000fe20000000f00 */
[----:B------:R-:W-:-:S02]  /*21f0*/  FADD.FTZ R72, R82, R72 ;  /* 0x0000004852487221 */ /* 0x000fc40000010000 */
[----:B------:R-:W-:Y:S02]  /*2200*/  FFMA.FTZ R73, R74, R79, R73 ;  /* 0x0000004f4a497223 */ /* 0x000fe40000010049 */
[----:B------:R-:W-:Y:S01]  /*2210*/  FADD.FTZ R78, R79, R78 ;  /* 0x0000004e4f4e7221 */ /* 0x000fe20000010000 */
[----:B------:R-:W-:Y:S01]  /*2220*/  MOV R79, R49 ;  /* 0x00000031004f7202 */ /* 0x000fe20000000f00 */
        /* <DEDUP_REMOVED lines=21> */
.L_x_1708:
        /* <DEDUP_REMOVED lines=8> */
[C---:B------:R-:W-:Y:S02]  /*2400*/  FFMA.FTZ R73, R81.reuse, R78, R73 ;  /* 0x0000004e51497223 */ /* 0x040fe40000010049 */
[----:B------:R-:W-:Y:S01]  /*2410*/  FADD.FTZ R70, R78, R70 ;  /* 0x000000464e467221 */ /* 0x000fe20000010000 */
[----:B------:R-:W-:Y:S01]  /*2420*/  MOV R78, R47 ;  /* 0x0000002f004e7202 */ /* 0x000fe20000000f00 */
[----:B------:R-:W-:Y:S02]  /*2430*/  FFMA.FTZ R71, R82, R71, R80 ;  /* 0x0000004752477223 */ /* 0x000fe40000010050 */
[----:B------:R-:W-:Y:S02]  /*2440*/  FADD.FTZ R72, R72, R79 ;  /* 0x0000004f48487221 */ /* 0x000fe40000010000 */
        /* <DEDUP_REMOVED lines=22> */
.L_x_1709:
[----:B------:R-:W-:Y:S02]  /*25b0*/  FMUL.FTZ R69, R68, R3 ;  /* 0x0000000344457220 */ /* 0x000fe40000410000 */
[----:B------:R-:W-:Y:S02]  /*25c0*/  FADD.FTZ R89, R89, R68 ;  /* 0x0000004459597221 */ /* 0x000fe40000010000 */
[C---:B------:R-:W-:Y:S02]  /*25d0*/  FFMA.FTZ R68, R85.reuse, R68, R71 ;  /* 0x0000004455447223 */ /* 0x040fe40000010047 */
[----:B------:R-:W-:Y:S02]  /*25e0*/  FFMA.FTZ R73, R85, R69, R73 ;  /* 0x0000004555497223 */ /* 0x000fe40000010049 */
[----:B------:R-:W-:Y:S02]  /*25f0*/  FADD.FTZ R70, R70, R69 ;  /* 0x0000004546467221 */ /* 0x000fe40000010000 */
[----:B------:R-:W-:-:S02]  /*2600*/  FMUL.FTZ R71, R78, R6 ;  /* 0x000000064e477220 */ /* 0x000fc40000410000 */
[----:B------:R-:W-:Y:S02]  /*2610*/  FADD.FTZ R66, R66, -UR6 ;  /* 0x8000000642427e21 */ /* 0x000fe40008010000 */
[----:B------:R-:W-:Y:S01]  /*2620*/  FADD.FTZ R80, R67, -UR6 ;  /* 0x8000000643507e21 */ /* 0x000fe20008010000 */
[----:B------:R-:W-:Y:S01]  /*2630*/  MOV R67, R12 ;  /* 0x0000000c00437202 */ /* 0x000fe20000000f00 */
        /* <DEDUP_REMOVED lines=26> */
.L_x_1710:
        /* <DEDUP_REMOVED lines=9> */
[----:B------:R-:W-:Y:S02]  /*2870*/  FFMA.FTZ R67, R80, R70, R67 ;  /* 0x0000004650437223 */ /* 0x000fe40000010043 */
[----:B------:R-:W-:Y:S01]  /*2880*/  FADD.FTZ R66, R70, R66 ;  /* 0x0000004246427221 */ /* 0x000fe20000010000 */
[----:B------:R-:W-:Y:S01]  /*2890*/  MOV R70, R15 ;  /* 0x0000000f00467202 */ /* 0x000fe20000000f00 */
        /* <DEDUP_REMOVED lines=23> */
.L_x_1711:
        /* <DEDUP_REMOVED lines=35> */
.L_x_1712:
        /* <DEDUP_REMOVED lines=35> */
.L_x_1713:
        /* <DEDUP_REMOVED lines=35> */
.L_x_1714:
        /* <DEDUP_REMOVED lines=35> */
.L_x_1715:
        /* <DEDUP_REMOVED lines=35> */
.L_x_1716:
[----:B------:R-:W-:Y:S02]  /*3500*/  FMUL.FTZ R54, R55, R3 ;  /* 0x0000000337367220 */ /* 0x000fe40000410000 */
[----:B------:R-:W-:Y:S02]  /*3510*/  FADD.FTZ R89, R89, R55 ;  /* 0x0000003759597221 */ /* 0x000fe40000010000 */
[C---:B------:R-:W-:Y:S02]  /*3520*/  FFMA.FTZ R57, R63.reuse, R54, R57 ;  /* 0x000000363f397223 */ /* 0x040fe40000010039 */
[----:B------:R-:W-:Y:S02]  /*3530*/  FADD.FTZ R54, R58, R54 ;  /* 0x000000363a367221 */ /* 0x000fe40000010000 */
[----:B------:R-:W-:Y:S02]  /*3540*/  FFMA.FTZ R55, R63, R55, R60 ;  /* 0x000000373f377223 */ /* 0x000fe4000001003c */
        /* <DEDUP_REMOVED lines=30> */
.L_x_1717:
        /* <DEDUP_REMOVED lines=35> */
.L_x_1718:
[----:B------:R-:W-:Y:S01]  /*3960*/  FMUL.FTZ R55, R43, R3 ;  /* 0x000000032b377220 */ /* 0x000fe20000410000 */
[----:B------:R-:W-:Y:S01]  /*3970*/  MOV R90, R30 ;  /* 0x0000001e005a7202 */ /* 0x000fe20000000f00 */
[----:B------:R-:W-:Y:S02]  /*3980*/  FADD.FTZ R41, R41, -UR6 ;  /* 0x8000000629297e21 */ /* 0x000fe40008010000 */
[----:B------:R-:W-:Y:S02]  /*3990*/  FFMA.FTZ R56, R59, R55, R56 ;  /* 0x000000373b387223 */ /* 0x000fe40000010038 */
[----:B------:R-:W-:Y:S02]  /*39a0*/  FADD.FTZ R54, R54, R55 ;  /* 0x0000003736367221 */ /* 0x000fe40000010000 */
[----:B------:R-:W-:Y:S02]  /*39b0*/  FMUL.FTZ R55, R42, R6 ;  /* 0x000000062a377220 */ /* 0x000fe40000410000 */
[----:B------:R-:W-:-:S02]  /*39c0*/  FADD.FTZ R57, R40, -UR6 ;  /* 0x8000000628397e21 */ /* 0x000fc40008010000 */
[----:B------:R-:W-:Y:S02]  /*39d0*/  FFMA.FTZ R40, R58, R55, R56 ;  /* 0x000000373a287223 */ /* 0x000fe40000010038 */
[----:B------:R-:W-:Y:S01]  /*39e0*/  FMUL.FTZ R56, R41, UR23 ;  /* 0x0000001729387c20 */ /* 0x000fe20008410000 */
[----:B------:R-:W-:Y:S01]  /*39f0*/  MOV R41, R31 ;  /* 0x0000001f00297202 */ /* 0x000fe20000000f00 */
[----:B------:R-:W-:Y:S02]  /*3a00*/  FADD.FTZ R54, R55, R54 ;  /* 0x0000003637367221 */ /* 0x000fe40000010000 */
        /* <DEDUP_REMOVED lines=20> */
.L_x_1719:
[----:B------:R-:W-:Y:S01]  /*3b50*/  FMUL.FTZ R55, R90, R3 ;  /* 0x000000035a377220 */ /* 0x000fe20000410000 */
[----:B------:R-:W-:Y:S01]  /*3b60*/  MOV R92, R32 ;  /* 0x00000020005c7202 */ /* 0x000fe20000000f00 */
        /* <DEDUP_REMOVED lines=29> */
.L_x_1720:
[----:B------:R-:W-:Y:S02]  /*3d40*/  FMUL.FTZ R39, R92, R3 ;  /* 0x000000035c277220 */ /* 0x000fe40000410000 */
        /* <DEDUP_REMOVED lines=30> */
.L_x_1721:
[----:B------:R0:W-:Y:S01]  /*3f30*/  STL [R1+0x4], R2 ;  /* 0x0000040201007387 */ /* 0x0001e20000100800 */
[----:B------:R-:W-:Y:S02]  /*3f40*/  FMUL.FTZ R36, R37, R3 ;  /* 0x0000000325247220 */ /* 0x000fe40000410000 */
[----:B------:R-:W-:Y:S02]  /*3f50*/  FMUL.FTZ R93, R39, R6 ;  /* 0x00000006275d7220 */ /* 0x000fe40000410000 */
[----:B------:R-:W-:Y:S02]  /*3f60*/  FFMA.FTZ R40, R79, R36, R40 ;  /* 0x000000244f287223 */ /* 0x000fe40000010028 */
[----:B------:R-:W-:Y:S02]  /*3f70*/  FADD.FTZ R36, R91, R36 ;  /* 0x000000245b247221 */ /* 0x000fe40000010000 */
[----:B------:R-:W-:Y:S01]  /*3f80*/  FFMA.FTZ R91, R78, R93, R40 ;  /* 0x0000005d4e5b7223 */ /* 0x000fe20000010028 */
[----:B0-----:R-:W0:Y:S01]  /*3f90*/  S2R R2, SR_LANEID ;  /* 0x0000000000027919 */ /* 0x001e220000000000 */
[----:B------:R-:W-:-:S03]  /*3fa0*/  FADD.FTZ R40, R93, R36 ;  /* 0x000000245d287221 */ /* 0x000fc60000010000 */
[----:B------:R-:W1:Y:S04]  /*3fb0*/  SHFL.DOWN PT, R36, R91, 0x1, 0x1f ;  /* 0x08201f005b247f89 */ /* 0x000e6800000e0000 */
[----:B------:R-:W2:Y:S01]  /*3fc0*/  SHFL.DOWN PT, R93, R40, 0x1, 0x1f ;  /* 0x08201f00285d7f89 */ /* 0x000ea200000e0000 */
        /* <DEDUP_REMOVED lines=10> */
[----:B------:R-:W1:Y:S01]  /*4070*/  SHFL.DOWN PT, R93, R40, 0x4, 0x1f ;  /* 0x08801f00285d7f89 */ /* 0x000e6200000e0000 */
[----:B------:R-:W-:Y:S02]  /*4080*/  FADD.FTZ R89, R89, R43 ;  /* 0x0000002b59597221 */ /* 0x000fe40000010000 */
[----:B------:R-:W-:-:S07]  /*4090*/  FFMA.FTZ R45, R59, R43, R45 ;  /* 0x0000002b3b2d7223 */ /* 0x000fce000001002d */
[----:B0-----:R-:W-:Y:S02]  /*40a0*/  @!P0 FADD.FTZ R91, R91, R36 ;  /* 0x000000245b5b8221 */ /* 0x001fe40000010000 */
[----:B-1----:R-:W-:Y:S01]  /*40b0*/  @!P0 FADD.FTZ R40, R40, R93 ;  /* 0x0000005d28288221 */ /* 0x002fe20000010000 */
[----:B------:R-:W-:Y:S02]  /*40c0*/  ISETP.GT.AND P0, PT, R2, 0x17, PT ;  /* 0x000000170200780c */ /* 0x000fe40003f04270 */
[----:B------:R-:W0:Y:S04]  /*40d0*/  SHFL.DOWN PT, R36, R91, 0x8, 0x1f ;  /* 0x09001f005b247f89 */ /* 0x000e2800000e0000 */
[----:B------:R1:W5:Y:S04]  /*40e0*/  LDL.LU R2, [R1+0x4] ;  /* 0x0000040001027983 */ /* 0x0003680000300800 */
[----:B------:R-:W2:Y:S04]  /*40f0*/  LDL R43, [R1] ;  /* 0x00000000012b7983 */ /* 0x000ea80000100800 */
[----:B------:R-:W3:Y:S01]  /*4100*/  SHFL.DOWN PT, R93, R40, 0x8, 0x1f ;  /* 0x09001f00285d7f89 */ /* 0x000ee200000e0000 */
[----:B------:R-:W-:-:S02]  /*4110*/  FADD.FTZ R44, R44, R42 ;  /* 0x0000002a2c2c7221 */ /* 0x000fc40000010000 */
[----:B------:R-:W-:Y:S02]  /*4120*/  FFMA.FTZ R7, R58, R42, R7 ;  /* 0x0000002a3a077223 */ /* 0x000fe40000010007 */
[----:B------:R-:W4:Y:S01]  /*4130*/  S2R R42, SR_LANEID ;  /* 0x00000000002a7919 */ /* 0x000f220000000000 */
[----:B0-----:R-:W-:-:S05]  /*4140*/  @!P0 FADD.FTZ R91, R91, R36 ;  /* 0x000000245b5b8221 */ /* 0x001fca0000010000 */
[----:B------:R-:W0:Y:S01]  /*4150*/  SHFL.DOWN PT, R36, R91, 0x10, 0x1f ;  /* 0x0a001f005b247f89 */ /* 0x000e2200000e0000 */
[----:B---3--:R-:W-:-:S05]  /*4160*/  @!P0 FADD.FTZ R40, R40, R93 ;  /* 0x0000005d28288221 */ /* 0x008fca0000010000 */
[----:B------:R-:W3:Y:S01]  /*4170*/  SHFL.DOWN PT, R93, R40, 0x10, 0x1f ;  /* 0x0a001f00285d7f89 */ /* 0x000ee200000e0000 */
[----:B----4-:R-:W-:Y:S01]  /*4180*/  ISETP.GT.AND P2, PT, R42, 0xf, PT ;  /* 0x0000000f2a00780c */ /* 0x010fe20003f44270 */
[----:B------:R-:W-:Y:S02]  /*4190*/  FADD.FTZ R44, R44, R41 ;  /* 0x000000292c2c7221 */ /* 0x000fe40000010000 */
[----:B------:R-:W-:Y:S02]  /*41a0*/  FFMA.FTZ R7, R56, R41, R7 ;  /* 0x0000002938077223 */ /* 0x000fe40000010007 */
[----:B------:R-:W-:Y:S02]  /*41b0*/  FADD.FTZ R44, R44, R38 ;  /* 0x000000262c2c7221 */ /* 0x000fe40000010000 */
[----:B------:R-:W-:Y:S01]  /*41c0*/  FFMA.FTZ R7, R54, R38, R7 ;  /* 0x0000002636077223 */ /* 0x000fe20000010007 */
[----:B------:R-:W-:Y:S01]  /*41d0*/  HFMA2.MMA R38, -RZ, RZ, 0, 1.1920928955078125e-07 ;  /* 0x00000002ff267435 */ /* 0x000fe200000001ff */
[----:B------:R-:W-:-:S02]  /*41e0*/  FADD.FTZ R89, R89, R90 ;  /* 0x0000005a59597221 */ /* 0x000fc40000010000 */
[----:B------:R-:W-:Y:S01]  /*41f0*/  FFMA.FTZ R45, R57, R90, R45 ;  /* 0x0000005a392d7223 */ /* 0x000fe2000001002d */
[----:B------:R-:W-:Y:S01]  /*4200*/  ISETP.NE.AND P3, PT, R42, RZ, PT ;  /* 0x000000ff2a00720c */ /* 0x000fe20003f65270 */
[----:B------:R-:W-:Y:S02]  /*4210*/  FADD.FTZ R89, R89, R92 ;  /* 0x0000005c59597221 */ /* 0x000fe40000010000 */
[----:B------:R-:W-:Y:S02]  /*4220*/  FFMA.FTZ R45, R55, R92, R45 ;  /* 0x0000005c372d7223 */ /* 0x000fe4000001002d */
[----:B0-----:R-:W-:Y:S01]  /*4230*/  @!P2 FADD.FTZ R91, R91, R36 ;  /* 0x000000245b5ba221 */ /* 0x001fe20000010000 */
[----:B------:R-:W-:Y:S01]  /*4240*/  ISETP.LE.U32.AND P0, PT, R38, c[0x0][0xc], PT ;  /* 0x0000030026007a0c */ /* 0x000fe20003f03070 */
[----:B------:R-:W-:Y:S02]  /*4250*/  FFMA.FTZ R36, R79, R37, R45 ;  /* 0x000000254f247223 */ /* 0x000fe4000001002d */
[----:B---3--:R-:W-:Y:S01]  /*4260*/  @!P2 FADD.FTZ R40, R40, R93 ;  /* 0x0000005d2828a221 */ /* 0x008fe20000010000 */
[----:B------:R-:W-:Y:S01]  /*4270*/  ISETP.NE.AND P2, PT, R0, RZ, PT ;  /* 0x000000ff0000720c */ /* 0x000fe20003f45270 */
[----:B------:R-:W-:-:S02]  /*4280*/  FADD.FTZ R38, R89, R37 ;  /* 0x0000002559267221 */ /* 0x000fc40000010000 */
[----:B------:R-:W-:Y:S01]  /*4290*/  FFMA.FTZ R37, R78, R39, R7 ;  /* 0x000000274e257223 */ /* 0x000fe20000010007 */
[----:B------:R-:W-:Y:S01]  /*42a0*/  MOV R45, R40 ;  /* 0x00000028002d7202 */ /* 0x000fe20000000f00 */
[----:B------:R-:W-:Y:S01]  /*42b0*/  FADD.FTZ R39, R44, R39 ;  /* 0x000000272c277221 */ /* 0x000fe20000010000 */
[----:B------:R-:W-:Y:S01]  /*42c0*/  MOV R44, R91 ;  /* 0x0000005b002c7202 */ /* 0x000fe20000000f00 */
[----:B------:R-:W-:Y:S03]  /*42d0*/  BSSY B0, `(.L_x_1722) ;  /* 0x0000036000007945 */ /* 0x000fe60003800000 */
[----:B------:R1:W-:Y:S01]  /*42e0*/  STS.128 [R0.X16+0xd0], R36 ;  /* 0x0000d02400007388 */ /* 0x0003e2000000cc00 */
[----:B------:R-:W-:-:S03]  /*42f0*/  ISETP.GT.U32.AND P4, PT, R0, 0x13, PT ;  /* 0x000000130000780c */ /* 0x000fc60003f84070 */
[----:B--2---:R1:W-:Y:S04]  /*4300*/  @!P3 STS.64 [R43.X8+0x18], R44 ;  /* 0x0000182c2b00b388 */ /* 0x0043e80000008a00 */
        /* <DEDUP_REMOVED lines=44> */
[----:B------:R-:W0:Y:S01]  /*45d0*/  LDS.64 R44, [0xb0] ;  /* 0x0000b000ff2c7984 */ /* 0x000e220000000a00 */
[----:B------:R-:W-:Y:S02]  /*45e0*/  FADD.FTZ R7, R7, R40 ;  /* 0x0000002807077221 */ /* 0x000fe40000010000 */
[----:B------:R-:W-:Y:S02]  /*45f0*/  FADD.FTZ R41, R41, R43 ;  /* 0x0000002b29297221 */ /* 0x000fe40000010000 */
[----:B------:R-:W-:-:S04]  /*4600*/  FADD.FTZ R7, R7, R42 ;  /* 0x0000002a07077221 */ /* 0x000fc80000010000 */
[----:B0-----:R-:W-:Y:S02]  /*4610*/  FADD.FTZ R44, R7, R44 ;  /* 0x0000002c072c7221 */ /* 0x001fe40000010000 */
[----:B------:R-:W-:Y:S02]  /*4620*/  FADD.FTZ R45, R41, R45 ;  /* 0x0000002d292d7221 */ /* 0x000fe40000010000 */
.L_x_1723:
[----:B------:R-:W-:Y:S05]  /*4630*/  BSYNC B0 ;  /* 0x0000000000007941 */ /* 0x000fea0003800000 */
.L_x_1722:
[----:B------:R-:W-:Y:S01]  /*4640*/  BAR.SYNC.DEFER_BLOCKING 0x0 ;  /* 0x0000000000007b1d */ /* 0x000fe20000010000 */
[----:B------:R-:W-:-:S05]  /*4650*/  SHF.L.U32 R7, R0, 0x4, RZ ;  /* 0x0000000400077819 */ /* 0x000fca00000006ff */
[----:B------:R-:W-:Y:S01]  /*4660*/  UMOV UR15, 0x4 ;  /* 0x00000004000f7882 */ /* 0x000fe20000000000 */
[----:B------:R-:W-:Y:S01]  /*4670*/  BSSY B0, `(.L_x_1724) ;  /* 0x000009d000007945 */ /* 0x000fe20003800000 */
[----:B------:R-:W-:Y:S05]  /*4680*/  @P4 BRA `(.L_x_1725) ;  /* 0x000009b000004947 */ /* 0x000fea0003800000 */
[----:B-1----:R-:W0:Y:S02]  /*4690*/  LDS.128 R40, [R7+0x210] ;  /* 0x0002100007287984 */ /* 0x002e240000000c00 */
        /* <DEDUP_REMOVED lines=154> */
.L_x_1725:
[----:B------:R-:W-:Y:S05]  /*5040*/  BSYNC B0 ;  /* 0x0000000000007941 */ /* 0x000fea0003800000 */
.L_x_1724:
[----:B------:R-:W-:Y:S01]  /*5050*/  BSSY B0, `(.L_x_1726) ;  /* 0x0000014000007945 */ /* 0x000fe20003800000 */
[----:B------:R-:W-:Y:S05]  /*5060*/  @P4 BRA `(.L_x_1727) ;  /* 0x0000012000004947 */ /* 0x000fea0003800000 */
[----:B------:R-:W-:Y:S02]  /*5070*/  MOV R40, UR16 ;  /* 0x0000001000287c02 */ /* 0x000fe40008000f00 */
[----:B------:R-:W-:-:S02]  /*5080*/  MOV R41, UR15 ;  /* 0x0000000f00297c02 */ /* 0x000fc40008000f00 */
[----:B------:R-:W-:Y:S01]  /*5090*/  MOV R42, UR10 ;  /* 0x0000000a002a7c02 */ /* 0x000fe20008000f00 */
[----:B------:R-:W-:-:S04]  /*50a0*/  IMAD R40, R40, 0x14, R0 ;  /* 0x0000001428287824 */ /* 0x000fc800078e0200 */
[----:B------:R-:W-:-:S05]  /*50b0*/  IMAD.WIDE R40, R40, R41, c[0x0][0x1b8] ;  /* 0x00006e0028287625 */ /* 0x000fca00078e0229 */
[----:B------:R-:W-:Y:S01]  /*50c0*/  LEA R42, P3, R42, R40, 0x2 ;  /* 0x000000282a2a7211 */ /* 0x000fe200078610ff */
[----:B------:R-:W-:Y:S03]  /*50d0*/  RED.E.ADD.F32.FTZ.RN.STRONG.GPU [R40.64], R36 ;  /* 0x000000242800798e */ /* 0x000fe6000c10e792 */
[----:B-1----:R-:W-:Y:S02]  /*50e0*/  IADD3.X R43, R41, UR11, RZ, P3, !PT ;  /* 0x0000000b292b7c10 */ /* 0x002fe40009ffe4ff */
        /* <DEDUP_REMOVED lines=10> */
.L_x_1727:
[----:B------:R-:W-:Y:S05]  /*5190*/  BSYNC B0 ;  /* 0x0000000000007941 */ /* 0x000fea0003800000 */
.L_x_1726:
[----:B------:R-:W-:Y:S05]  /*51a0*/  @!P0 BRA `(.L_x_1728) ;  /* 0x000018a000008947 */ /* 0x000fea0003800000 */
[----:B------:R-:W2:Y:S01]  /*51b0*/  S2UR UR22, SR_CTAID.Y ;  /* 0x00000000001679c3 */ /* 0x000ea20000002600 */
[----:B------:R-:W-:Y:S02]  /*51c0*/  ULOP3.LUT UR5, UR4, 0x1, URZ, 0xc0, !UPT ;  /* 0x0000000104057892 */ /* 0x000fe4000f8ec03f */
[----:B------:R-:W-:Y:S02]  /*51d0*/  ULDC UR6, c[0x0][0x10] ;  /* 0x0000040000067ab9 */ /* 0x000fe40000000800 */
[----:B------:R-:W-:Y:S02]  /*51e0*/  UIMAD UR5, UR5, UR6, URZ ;  /* 0x00000006050572a4 */ /* 0x000fe4000f8e023f */
[----:B------:R-:W-:-:S02]  /*51f0*/  ULDC.64 UR16, c[0x0][0x1a8] ;  /* 0x00006a0000107ab9 */ /* 0x000fc40000000a00 */
        /* <DEDUP_REMOVED lines=33> */
.L_x_1730:
[----:B------:R-:W-:Y:S02]  /*5410*/  MOV R36, UR16 ;  /* 0x0000001000247c02 */ /* 0x000fe40008000f00 */
[----:B------:R-:W-:-:S05]  /*5420*/  MOV R37, UR17 ;  /* 0x0000001100257c02 */ /* 0x000fca0008000f00 */
[----:B------:R-:W2:Y:S01]  /*5430*/  LDG.E.STRONG.GPU R36, [R36.64] ;  /* 0x0000001224247981 */ /* 0x000ea2000c1ef900 */
[----:B------:R-:W-:Y:S01]  /*5440*/  YIELD ;  /* 0x0000000000007946 */ /* 0x000fe20003800000 */
[----:B--2---:R-:W-:Y:S01]  /*5450*/  ISETP.NE.AND P0, PT, R36, R7, PT ;  /* 0x000000072400720c */ /* 0x004fe20003f05270 */
[----:B------:R-:W-:-:S12]  /*5460*/  CCTL.IVALL ;  /* 0x00000000ff00798f */ /* 0x000fd80002000000 */
[----:B------:R-:W-:Y:S05]  /*5470*/  @P0 BRA `(.L_x_1730) ;  /* 0xffffff9000000947 */ /* 0x000fea000383ffff */
.L_x_1729:
[----:B------:R-:W-:Y:S01]  /*5480*/  ISETP.NE.AND P0, PT, RZ, c[0x0][0xc], PT ;  /* 0x00000300ff007a0c */ /* 0x000fe20003f05270 */
[----:B------:R-:W-:Y:S01]  /*5490*/  WARPSYNC 0xffffffff ;  /* 0xffffffff00007948 */ /* 0x000fe20003800000 */
[----:B------:R-:W-:Y:S11]  /*54a0*/  BAR.SYNC.DEFER_BLOCKING 0x0 ;  /* 0x0000000000007b1d */ /* 0x000ff60000010000 */
[----:B------:R-:W-:Y:S05]  /*54b0*/  @!P0 BRA `(.L_x_1728) ;  /* 0x0000159000008947 */ /* 0x000fea0003800000 */
[----:B------:R-:W-:Y:S01]  /*54c0*/  HFMA2.MMA R7, -RZ, RZ, 0, 5.9604644775390625e-08 ;  /* 0x00000001ff077435 */ /* 0x000fe200000001ff */
[----:B------:R-:W-:-:S09]  /*54d0*/  UMOV UR5, URZ ;  /* 0x0000003f00057c82 */ /* 0x000fd20008000000 */
[----:B------:R-:W-:-:S04]  /*54e0*/  IADD3 R7, -R7, c[0x0][0xc], RZ ;  /* 0x0000030007077a10 */ /* 0x000fc80007ffe1ff */
[----:B------:R-:W-:-:S13]  /*54f0*/  ISETP.GE.U32.AND P0, PT, R7, 0x3, PT ;  /* 0x000000030700780c */ /* 0x000fda0003f06070 */
[----:B------:R-:W-:Y:S05]  /*5500*/  @!P0 BRA `(.L_x_1731) ;  /* 0x000012b000008947 */ /* 0x000fea0003800000 */
[----:B------:R-:W-:Y:S02]  /*5510*/  ULDC UR14, c[0x0][0xc] ;  /* 0x00000300000e7ab9 */ /* 0x000fe40000000800 */
[----:B------:R-:W-:-:S04]  /*5520*/  ULOP3.LUT UR5, UR14, 0x3, URZ, 0xc0, !UPT ;  /* 0x000000030e057892 */ /* 0x000fc8000f8ec03f */
        /* <DEDUP_REMOVED lines=9> */
.L_x_1734:
        /* <DEDUP_REMOVED lines=159> */
.L_x_1733:
        /* <DEDUP_REMOVED lines=85> */
.L_x_1735:
[----:B01----:R-:W-:-:S13]  /*6500*/  ISETP.NE.OR P0, PT, RZ, UR14, P0 ;  /* 0x0000000eff007c0c */ /* 0x003fda0008705670 */
[----:B------:R-:W-:Y:S05]  /*6510*/  @!P0 BRA `(.L_x_1731) ;  /* 0x000002a000008947 */ /* 0x000fea0003800000 */
.L_x_1732:
        /* <DEDUP_REMOVED lines=42> */
.L_x_1731:
        /* <DEDUP_REMOVED lines=16> */
.L_x_1737:
[----:B------:R-:W-:Y:S05]  /*68c0*/  BSYNC B0 ;  /* 0x0000000000007941 */ /* 0x000fea0003800000 */
.L_x_1736:
        /* <DEDUP_REMOVED lines=24> */
.L_x_1728:
[----:B------:R-:W-:Y:S04]  /*6a50*/  @!P2 STS.64 [0xc0], R44 ;  /* 0x0000c02cff00a388 */ /* 0x000fe80000000a00 */
[----:B------:R-:W-:Y:S06]  /*6a60*/  BAR.SYNC.DEFER_BLOCKING 0x0 ;  /* 0x0000000000007b1d */ /* 0x000fec0000010000 */
[----:B01----:R-:W0:Y:S02]  /*6a70*/  LDS.64 R36, [0xc0] ;  /* 0x0000c000ff247984 */ /* 0x003e240000000a00 */
[----:B0-----:R-:W-:-:S02]  /*6a80*/  FMUL.FTZ R36, R36, c[0x0][0x20c] ;  /* 0x0000830024247a20 */ /* 0x001fc40000410000 */
[----:B------:R-:W-:Y:S02]  /*6a90*/  FMUL.FTZ R37, R37, c[0x0][0x20c] ;  /* 0x0000830025257a20 */ /* 0x000fe40000410000 */
[----:B------:R0:W1:Y:S08]  /*6aa0*/  R2UR UR5, R36 ;  /* 0x00000000240573c2 */ /* 0x00007000000e0000 */
[----:B------:R0:W2:Y:S01]  /*6ab0*/  R2UR UR6, R37 ;  /* 0x00000000250673c2 */ /* 0x0000a200000e0000 */
        /* <DEDUP_REMOVED lines=19> */
.L_x_1738:
[----:B------:R-:W-:Y:S01]  /*6bf0*/  BSSY B0, `(.L_x_1739) ;  /* 0x0000014000007945 */ /* 0x000fe20003800000 */
[----:B------:R-:W-:Y:S05]  /*6c00*/  @!P1 BRA `(.L_x_1740) ;  /* 0x0000012000009947 */ /* 0x000fea0003800000 */
[----:B-1----:R-:W-:Y:S02]  /*6c10*/  MOV R7, UR5 ;  /* 0x0000000500077c02 */ /* 0x002fe40008000f00 */
[----:B0----5:R-:W-:Y:S02]  /*6c20*/  SHF.R.S32.HI R36, RZ, 0x1f, R2 ;  /* 0x0000001fff247819 */ /* 0x021fe40000011402 */
[----:B------:R-:W-:Y:S01]  /*6c30*/  MOV R38, R8 ;  /* 0x0000000800267202 */ /* 0x000fe20000000f00 */
[----:B--2---:R-:W-:Y:S01]  /*6c40*/  FFMA.FTZ R7, R76, R7, UR6 ;  /* 0x000000064c077e23 */ /* 0x004fe20008010007 */
        /* <DEDUP_REMOVED lines=14> */
.L_x_1740:
[----:B------:R-:W-:Y:S05]  /*6d30*/  BSYNC B0 ;  /* 0x0000000000007941 */ /* 0x000fea0003800000 */
.L_x_1739:
[C---:B0----5:R-:W-:Y:S02]  /*6d40*/  IADD3 R38, R2.reuse, 0x20, RZ ;  /* 0x0000002002267810 */ /* 0x061fe40007ffe0ff */
[----:B------:R-:W-:Y:S02]  /*6d50*/  IADD3 R37, R2, 0x20, RZ ;  /* 0x0000002002257810 */ /* 0x000fe40007ffe0ff */
        /* <DEDUP_REMOVED lines=23> */
.L_x_1741:
[----:B------:R-:W-:Y:S01]  /*6ed0*/  BSSY B0, `(.L_x_1742) ;  /* 0x0000013000007945 */ /* 0x000fe20003800000 */
[----:B------:R-:W-:Y:S05]  /*6ee0*/  @P0 BRA `(.L_x_1743) ;  /* 0x0000011000000947 */ /* 0x000fea0003800000 */
[----:B-1----:R-:W-:Y:S02]  /*6ef0*/  MOV R7, UR5 ;  /* 0x0000000500077c02 */ /* 0x002fe40008000f00 */
[----:B------:R-:W-:-:S03]  /*6f00*/  MOV R39, R11 ;  /* 0x0000000b00277202 */ /* 0x000fc60000000f00 */
[----:B--2---:R-:W-:-:S04]  /*6f10*/  FFMA.FTZ R7, R77, R7, UR6 ;  /* 0x000000064d077e23 */ /* 0x004fc80008010007 */
        /* <DEDUP_REMOVED lines=14> */
.L_x_1743:
[----:B------:R-:W-:Y:S05]  /*7000*/  BSYNC B0 ;  /* 0x0000000000007941 */ /* 0x000fea0003800000 */
.L_x_1742:
        /* <DEDUP_REMOVED lines=41> */
.L_x_1744:
        /* <DEDUP_REMOVED lines=19> */
.L_x_1746:
[----:B------:R-:W-:Y:S05]  /*73d0*/  BSYNC B0 ;  /* 0x0000000000007941 */ /* 0x000fea0003800000 */
.L_x_1745:
        /* <DEDUP_REMOVED lines=19> */
.L_x_1747:
[----:B------:R-:W-:Y:S01]  /*7510*/  BSSY B0, `(.L_x_1748) ;  /* 0x0000013000007945 */ /* 0x000fe20003800000 */
[----:B------:R-:W-:Y:S05]  /*7520*/  @P0 BRA `(.L_x_1749) ;  /* 0x0000011000000947 */ /* 0x000fea0003800000 */
[----:B-1----:R-:W-:Y:S02]  /*7530*/  MOV R7, UR5 ;  /* 0x0000000500077c02 */ /* 0x002fe40008000f00 */
[----:B0-----:R-:W-:Y:S02]  /*7540*/  MOV R38, R8 ;  /* 0x0000000800267202 */ /* 0x001fe40000000f00 */
[----:B------:R-:W-:Y:S01]  /*7550*/  MOV R39, R11 ;  /* 0x0000000b00277202 */ /* 0x000fe20000000f00 */
[----:B--2---:R-:W-:-:S04]  /*7560*/  FFMA.FTZ R7, R85, R7, UR6 ;  /* 0x0000000655077e23 */ /* 0x004fc80008010007 */
[----:B------:R-:W-:Y:S01]  /*7570*/  FFMA.FTZ R46, R3, R46, -R7 ;  /* 0x0000002e032e7223 */ /* 0x000fe20000010807 */
[----:B------:R-:W-:Y:S01]  /*7580*/  MOV R7, UR5 ;  /* 0x0000000500077c02 */ /* 0x000fe20008000f00 */
[----:B------:R-:W-:-:S04]  /*7590*/  IMAD.WIDE.U32 R38, R42, c[0x0][0x1d8], R38 ;  /* 0x000076002a267a25 */ /* 0x000fc800078e0026 */
[----:B------:R-:W-:Y:S01]  /*75a0*/  FFMA.FTZ R7, R84, R7, UR6 ;  /* 0x0000000654077e23 */ /* 0x000fe20008010007 */
[----:B------:R-:W-:-:S03]  /*75b0*/  LEA R36, P0, R38, c[0x0][0x160], 0x2 ;  /* 0x0000580026247a11 */ /* 0x000fc600078010ff */
[----:B------:R-:W-:Y:S02]  /*75c0*/  FFMA.FTZ R47, R6, R47, -R7 ;  /* 0x0000002f062f7223 */ /* 0x000fe40000010807 */
[----:B------:R-:W-:-:S04]  /*75d0*/  IMAD R7, R43, c[0x0][0x1d8], RZ ;  /* 0x000076002b077a24 */ /* 0x000fc800078e02ff */
[----:B------:R-:W-:-:S05]  /*75e0*/  IMAD R7, R42, c[0x0][0x1dc], R7 ;  /* 0x000077002a077a24 */ /* 0x000fca00078e0207 */
[----:B------:R-:W-:Y:S01]  /*75f0*/  IADD3 R7, R39, R7, RZ ;  /* 0x0000000727077210 */ /* 0x000fe20007ffe0ff */
[----:B------:R-:W-:-:S03]  /*7600*/  FMUL.FTZ R39, R47, UR23 ;  /* 0x000000172f277c20 */ /* 0x000fc60008410000 */
[----:B------:R-:W-:Y:S01]  /*7610*/  LEA.HI.X R37, R38, c[0x0][0x164], R7, 0x2, P0 ;  /* 0x0000590026257a11 */ /* 0x000fe200000f1407 */
[----:B------:R-:W-:-:S05]  /*7620*/  FMUL.FTZ R38, R46, UR23 ;  /* 0x000000172e267c20 */ /* 0x000fca0008410000 */
[----:B------:R0:W-:Y:S02]  /*7630*/  STG.E.64 [R36.64], R38 ;  /* 0x0000002624007986 */ /* 0x0001e4000c101b12 */
.L_x_1749:
[----:B------:R-:W-:Y:S05]  /*7640*/  BSYNC B0 ;  /* 0x0000000000007941 */ /* 0x000fea0003800000 */
.L_x_1748:
        /* <DEDUP_REMOVED lines=19> */
.L_x_1750:
[----:B------:R-:W-:Y:S01]  /*7780*/  BSSY B0, `(.L_x_1751) ;  /* 0x0000013000007945 */ /* 0x000fe20003800000 */
[----:B------:R-:W-:Y:S05]  /*7790*/  @P2 BRA `(.L_x_1752) ;  /* 0x0000011000002947 */ /* 0x000fea0003800000 */
[----:B01----:R-:W-:Y:S01]  /*77a0*/  MOV R36, UR5 ;  /* 0x0000000500247c02 */ /* 0x003fe20008000f00 */
[----:B------:R-:W-:Y:S01]  /*77b0*/  IMAD R7, R41, c[0x0][0x1d8], RZ ;  /* 0x0000760029077a24 */ /* 0x000fe200078e02ff */
[----:B------:R-:W-:-:S03]  /*77c0*/  MOV R37, UR5 ;  /* 0x0000000500257c02 */ /* 0x000fc60008000f00 */
[----:B--2---:R-:W-:Y:S01]  /*77d0*/  FFMA.FTZ R83, R83, R36, UR6 ;  /* 0x0000000653537e23 */ /* 0x004fe20008010024 */
[----:B------:R-:W-:Y:S01]  /*77e0*/  MOV R36, R8 ;  /* 0x0000000800247202 */ /* 0x000fe20000000f00 */
[----:B------:R-:W-:Y:S01]  /*77f0*/  FFMA.FTZ R80, R80, R37, UR6 ;  /* 0x0000000650507e23 */ /* 0x000fe20008010025 */
[----:B------:R-:W-:Y:S01]  /*7800*/  MOV R37, R11 ;  /* 0x0000000b00257202 */ /* 0x000fe20000000f00 */
[C---:B------:R-:W-:Y:S02]  /*7810*/  IMAD R7, R40.reuse, c[0x0][0x1dc], R7 ;  /* 0x0000770028077a24 */ /* 0x040fe400078e0207 */
        /* <DEDUP_REMOVED lines=9> */
.L_x_1752:
[----:B------:R-:W-:Y:S05]  /*78b0*/  BSYNC B0 ;  /* 0x0000000000007941 */ /* 0x000fea0003800000 */
.L_x_1751:
        /* <DEDUP_REMOVED lines=24> */
[----:B------:R-:W3:Y:S01]  /*7a40*/  MUFU.EX2 R38, R38 ;  /* 0x0000002600267308 */ /* 0x000ee20000000800 */
[----:B0-----:R-:W-:-:S07]  /*7a50*/  FADD.FTZ R36, R13, 1 ;  /* 0x3f8000000d247421 */ /* 0x001fce0000010000 */
[----:B------:R-:W0:Y:S01]  /*7a60*/  MUFU.RCP R37, R36 ;  /* 0x0000002400257308 */ /* 0x000e220000001000 */
[----:B---3--:R-:W-:-:S07]  /*7a70*/  FADD.FTZ R39, R38, 1 ;  /* 0x3f80000026277421 */ /* 0x008fce0000010000 */
[----:B------:R-:W3:Y:S01]  /*7a80*/  MUFU.RCP R40, R39 ;  /* 0x0000002700287308 */ /* 0x000ee20000001000 */
[----:B0-----:R-:W-:Y:S02]  /*7a90*/  FADD.FTZ R42, -R37, 1 ;  /* 0x3f800000252a7421 */ /* 0x001fe40000010100 */
[----:B------:R-:W-:Y:S02]  /*7aa0*/  FMUL.FTZ R14, R14, R37 ;  /* 0x000000250e0e7220 */ /* 0x000fe40000410000 */
[----:B------:R-:W-:Y:S02]  /*7ab0*/  FFMA.FTZ R7, R7, R42, 1 ;  /* 0x3f80000007077423 */ /* 0x000fe4000001002a */
[----:B---3--:R-:W-:Y:S02]  /*7ac0*/  FADD.FTZ R13, -R40, 1 ;  /* 0x3f800000280d7421 */ /* 0x008fe40000010100 */
[----:B------:R-:W-:Y:S02]  /*7ad0*/  FMUL.FTZ R15, R15, R40 ;  /* 0x000000280f0f7220 */ /* 0x000fe40000410000 */
[----:B------:R-:W-:-:S02]  /*7ae0*/  FFMA.FTZ R12, R12, R13, 1 ;  /* 0x3f8000000c0c7423 */ /* 0x000fc4000001000d */
[----:B------:R-:W-:Y:S02]  /*7af0*/  FMUL.FTZ R14, R14, R7 ;  /* 0x000000070e0e7220 */ /* 0x000fe40000410000 */
[----:B------:R-:W-:Y:S02]  /*7b00*/  FMUL.FTZ R15, R15, R12 ;  /* 0x0000000c0f0f7220 */ /* 0x000fe40000410000 */
.L_x_1753:
[----:B------:R-:W-:Y:S01]  /*7b10*/  BSSY B0, `(.L_x_1754) ;  /* 0x0000013000007945 */ /* 0x000fe20003800000 */
[----:B------:R-:W-:Y:S05]  /*7b20*/  @P3 BRA `(.L_x_1755) ;  /* 0x0000011000003947 */ /* 0x000fea0003800000 */
[----:B01----:R-:W-:Y:S01]  /*7b30*/  MOV R12, UR5 ;  /* 0x00000005000c7c02 */ /* 0x003fe20008000f00 */
[----:B------:R-:W-:Y:S01]  /*7b40*/  IMAD R7, R47, c[0x0][0x1d8], RZ ;  /* 0x000076002f077a24 */ /* 0x000fe200078e02ff */
[----:B------:R-:W-:Y:S02]  /*7b50*/  MOV R13, R11 ;  /* 0x0000000b000d7202 */ /* 0x000fe40000000f00 */
[----:B------:R-:W-:Y:S01]  /*7b60*/  MOV R37, UR5 ;  /* 0x0000000500257c02 */ /* 0x000fe20008000f00 */
[----:B--2---:R-:W-:Y:S01]  /*7b70*/  FFMA.FTZ R73, R73, R12, UR6 ;  /* 0x0000000649497e23 */ /* 0x004fe2000801000c */
        /* <DEDUP_REMOVED lines=12> */
.L_x_1755:
[----:B------:R-:W-:Y:S05]  /*7c40*/  BSYNC B0 ;  /* 0x0000000000007941 */ /* 0x000fea0003800000 */
.L_x_1754:
[----:B------:R-:W-:Y:S05]  /*7c50*/  @!P5 BRA `(.L_x_1756) ;  /* 0x000001200000d947 */ /* 0x000fea0003800000 */
[----:B0-----:R-:W-:Y:S02]  /*7c60*/  FFMA.FTZ R12, R71, R3, R4 ;  /* 0x00000003470c7223 */ /* 0x001fe40000010004 */
[----:B------:R-:W-:Y:S02]  /*7c70*/  FFMA.FTZ R7, R70, R6, R5 ;  /* 0x0000000646077223 */ /* 0x000fe40000010005 */
        /* <DEDUP_REMOVED lines=16> */
.L_x_1756:
[----:B------:R-:W-:Y:S01]  /*7d80*/  BSSY B0, `(.L_x_1757) ;  /* 0x0000013000007945 */ /* 0x000fe20003800000 */
[----:B------:R-:W-:Y:S05]  /*7d90*/  @P4 BRA `(.L_x_1758) ;  /* 0x0000011000004947 */ /* 0x000fea0003800000 */
[----:B0-----:R-:W-:Y:S01]  /*7da0*/  MOV R12, R8 ;  /* 0x00000008000c7202 */ /* 0x001fe20000000f00 */
[----:B------:R-:W-:Y:S01]  /*7db0*/  IMAD R7, R46, c[0x0][0x1d8], RZ ;  /* 0x000076002e077a24 */ /* 0x000fe200078e02ff */
[----:B------:R-:W-:Y:S02]  /*7dc0*/  MOV R13, R11 ;  /* 0x0000000b000d7202 */ /* 0x000fe40000000f00 */
[----:B-1----:R-:W-:Y:S01]  /*7dd0*/  MOV R14, UR5 ;  /* 0x00000005000e7c02 */ /* 0x002fe20008000f00 */
[C---:B------:R-:W-:Y:S01]  /*7de0*/  IMAD R7, R50.reuse, c[0x0][0x1dc], R7 ;  /* 0x0000770032077a24 */ /* 0x040fe200078e0207 */
[----:B------:R-:W-:Y:S01]  /*7df0*/  MOV R15, UR5 ;  /* 0x00000005000f7c02 */ /* 0x000fe20008000f00 */
[----:B------:R-:W-:-:S04]  /*7e00*/  IMAD.WIDE.U32 R12, R50, c[0x0][0x1d8], R12 ;  /* 0x00007600320c7a25 */ /* 0x000fc800078e000c */
[----:B--2---:R-:W-:Y:S01]  /*7e10*/  FFMA.FTZ R71, R71, R14, UR6 ;  /* 0x0000000647477e23 */ /* 0x004fe2000801000e */
        /* <DEDUP_REMOVED lines=9> */
.L_x_1758:
[----:B------:R-:W-:Y:S05]  /*7eb0*/  BSYNC B0 ;  /* 0x0000000000007941 */ /* 0x000fea0003800000 */
.L_x_1757:
[----:B------:R-:W-:Y:S05]  /*7ec0*/  @!P5 BRA `(.L_x_1759) ;  /* 0x000001200000d947 */ /* 0x000fea0003800000 */
[----:B------:R-:W-:Y:S02]  /*7ed0*/  FFMA.FTZ R7, R69, R3, R4 ;  /* 0x0000000345077223 */ /* 0x000fe40000010004 */
[----:B0-----:R-:W-:Y:S02]  /*7ee0*/  FFMA.FTZ R12, R68, R6, R5 ;  /* 0x00000006440c7223 */ /* 0x001fe40000010005 */
        /* <DEDUP_REMOVED lines=16> */
.L_x_1759:
        /* <DEDUP_REMOVED lines=19> */
.L_x_1761:
[----:B------:R-:W-:Y:S05]  /*8120*/  BSYNC B0 ;  /* 0x0000000000007941 */ /* 0x000fea0003800000 */
.L_x_1760:
[C---:B0-----:R-:W-:Y:S02]  /*8130*/  IADD3 R39, R2.reuse, 0x140, RZ ;  /* 0x0000014002277810 */ /* 0x041fe40007ffe0ff */
        /* <DEDUP_REMOVED lines=36> */
.L_x_1762:
[----:B------:R-:W-:Y:S01]  /*8380*/  BSSY B0, `(.L_x_1763) ;  /* 0x0000013000007945 */ /* 0x000fe20003800000 */
[----:B------:R-:W-:Y:S05]  /*8390*/  @P2 BRA `(.L_x_1764) ;  /* 0x0000011000002947 */ /* 0x000fea0003800000 */
[----:B------:R-:W-:Y:S01]  /*83a0*/  MOV R12, R8 ;  /* 0x00000008000c7202 */ /* 0x000fe20000000f00 */
        /* <DEDUP_REMOVED lines=16> */
.L_x_1764:
[----:B------:R-:W-:Y:S05]  /*84b0*/  BSYNC B0 ;  /* 0x0000000000007941 */ /* 0x000fea0003800000 */
.L_x_1763:
        /* <DEDUP_REMOVED lines=19> */
.L_x_1765:
        /* <DEDUP_REMOVED lines=19> */
.L_x_1767:
[----:B------:R-:W-:Y:S05]  /*8720*/  BSYNC B0 ;  /* 0x0000000000007941 */ /* 0x000fea0003800000 */
.L_x_1766:
        /* <DEDUP_REMOVED lines=19> */
.L_x_1768:
        /* <DEDUP_REMOVED lines=19> */
.L_x_1770:
[----:B------:R-:W-:Y:S05]  /*8990*/  BSYNC B0 ;  /* 0x0000000000007941 */ /* 0x000fea0003800000 */
.L_x_1769:
        /* <DEDUP_REMOVED lines=41> */
.L_x_1771:
        /* <DEDUP_REMOVED lines=19> */
.L_x_1773:
[----:B------:R-:W-:Y:S05]  /*8d60*/  BSYNC B0 ;  /* 0x0000000000007941 */ /* 0x000fea0003800000 */
.L_x_1772:
        /* <DEDUP_REMOVED lines=19> */
.L_x_1774:
        /* <DEDUP_REMOVED lines=19> */
.L_x_1776:
[----:B------:R-:W-:Y:S05]  /*8fd0*/  BSYNC B0 ;  /* 0x0000000000007941 */ /* 0x000fea0003800000 */
.L_x_1775:
        /* <DEDUP_REMOVED lines=19> */
.L_x_1777:
        /* <DEDUP_REMOVED lines=19> */
.L_x_1779:
[----:B------:R-:W-:Y:S05]  /*9240*/  BSYNC B0 ;  /* 0x0000000000007941 */ /* 0x000fea0003800000 */
.L_x_1778:
        /* <DEDUP_REMOVED lines=19> */
.L_x_1780:
        /* <DEDUP_REMOVED lines=19> */
.L_x_1782:
[----:B------:R-:W-:Y:S05]  /*94b0*/  BSYNC B0 ;  /* 0x0000000000007941 */ /* 0x000fea0003800000 */
.L_x_1781:
[----:B------:R-:W-:Y:S05]  /*94c0*/  @!P5 BRA `(.L_x_1783) ;  /* 0x000001200000d947 */ /* 0x000fea0003800000 */
[----:B------:R-:W-:Y:S02]  /*94d0*/  FFMA.FTZ R4, R79, R3, R4 ;  /* 0x000000034f047223 */ /* 0x000fe40000010004 */
[----:B------:R-:W-:Y:S02]  /*94e0*/  FFMA.FTZ R5, R78, R6, R5 ;  /* 0x000000064e057223 */ /* 0x000fe40000010005 */
[----:B------:R-:W-:Y:S02]  /*94f0*/  FMUL.FTZ R7, R4, -1.4426950216293334961 ;  /* 0xbfb8aa3b04077820 */ /* 0x000fe40000410000 */
[----:B0-----:R-:W-:-:S04]  /*9500*/  FMUL.FTZ R14, R5, -1.4426950216293334961 ;  /* 0xbfb8aa3b050e7820 */ /* 0x001fc80000410000 */
        /* <DEDUP_REMOVED lines=14> */
.L_x_1783:
[----:B------:R-:W-:Y:S01]  /*95f0*/  BSSY B0, `(.L_x_1784) ;  /* 0x0000012000007945 */ /* 0x000fe20003800000 */
[----:B------:R-:W-:Y:S05]  /*9600*/  @P3 BRA `(.L_x_1785) ;  /* 0x0000010000003947 */ /* 0x000fea0003800000 */
[----:B------:R-:W-:Y:S01]  /*9610*/  MOV R9, R11 ;  /* 0x0000000b00097202 */ /* 0x000fe20000000f00 */
[----:B------:R-:W-:Y:S01]  /*9620*/  IMAD R4, R21, c[0x0][0x1d8], RZ ;  /* 0x0000760015047a24 */ /* 0x000fe200078e02ff */
[----:B-1----:R-:W-:Y:S02]  /*9630*/  MOV R10, UR5 ;  /* 0x00000005000a7c02 */ /* 0x002fe40008000f00 */
[----:B------:R-:W-:Y:S01]  /*9640*/  MOV R7, UR5 ;  /* 0x0000000500077c02 */ /* 0x000fe20008000f00 */
[----:B------:R-:W-:-:S04]  /*9650*/  IMAD.WIDE.U32 R8, R87, c[0x0][0x1d8], R8 ;  /* 0x0000760057087a25 */ /* 0x000fc800078e0008 */
[----:B------:R-:W-:Y:S01]  /*9660*/  IMAD R5, R87, c[0x0][0x1dc], R4 ;  /* 0x0000770057057a24 */ /* 0x000fe200078e0204 */
[----:B------:R-:W-:Y:S01]  /*9670*/  LEA R4, P0, R8, c[0x0][0x160], 0x2 ;  /* 0x0000580008047a11 */ /* 0x000fe200078010ff */
[----:B--2---:R-:W-:Y:S02]  /*9680*/  FFMA.FTZ R79, R79, R10, UR6 ;  /* 0x000000064f4f7e23 */ /* 0x004fe4000801000a */
        /* <DEDUP_REMOVED lines=8> */
.L_x_1785:
[----:B------:R-:W-:Y:S05]  /*9710*/  BSYNC B0 ;  /* 0x0000000000007941 */ /* 0x000fea0003800000 */
.L_x_1784:
[----:B-1----:R-:W-:Y:S02]  /*9720*/  ULDC UR5, c[0x0][0x10] ;  /* 0x0000040000057ab9 */ /* 0x002fe40000000800 */
[----:B------:R-:W-:Y:S02]  /*9730*/  UIADD3 UR9, UR9, UR5, URZ ;  /* 0x0000000509097290 */ /* 0x000fe4000fffe03f */
[----:B------:R-:W-:Y:S02]  /*9740*/  UIADD3 UR4, UR4, 0x1, URZ ;  /* 0x0000000104047890 */ /* 0x000fe4000fffe03f */
[----:B------:R-:W-:-:S06]  /*9750*/  UISETP.GE.AND UP0, UPT, UR9, UR8, UPT ;  /* 0x000000080900728c */ /* 0x000fcc000bf06270 */
[----:B------:R-:W-:-:S13]  /*9760*/  PLOP3.LUT P0, PT, PT, PT, UP0, 0x80, 0x0 ;  /* 0x000000000000781c */ /* 0x000fda0003f0f008 */
[----:B------:R-:W-:Y:S01]  /*9770*/  @P0 CALL.REL.NOINC `(.L_x_1703) ;  /* 0x0000001000000944 */ /* 0x000fe20003c00000 */
[----:B------:R-:W-:Y:S05]  /*9780*/  BRA `(.L_x_1786) ;  /* 0xffff6c1000007947 */ /* 0x000fea000383ffff */
.L_x_1703:
        /* <DEDUP_REMOVED lines=15> */
[----:B------:R-:W3:Y:S05]  /*9880*/  POPC R5, UR4 ;  /* 0x0000000400057d09 */ /* 0x000eea0008000000 */
[----:B-1----:R-:W-:-:S13]  /*9890*/  ISETP.EQ.U32.AND P0, PT, R7, UR5, PT ;  /* 0x0000000507007c0c */ /* 0x002fda000bf02070 */
[----:B---3--:R1:W-:Y:S02]  /*98a0*/  @P0 RED.E.ADD.S32.STRONG.GPU [R2.64], R5 ;  /* 0x000000050200098e */ /* 0x0083e4000c10e392 */
.L_x_1788:
[----:B------:R-:W-:Y:S05]  /*98b0*/  BSYNC B0 ;  /* 0x0000000000007941 */ /* 0x000fea0003800000 */
.L_x_1787:
[----:B------:R-:W3:Y:S01]  /*98c0*/  S2UR UR4, SR_CTAID.X ;  /* 0x00000000000479c3 */ /* 0x000ee20000002500 */
[----:B-1----:R-:W-:Y:S02]  /*98d0*/  IADD3 R5, R6, -0x1, RZ ;  /* 0xffffffff06057810 */ /* 0x002fe40007ffe0ff */
[----:B------:R-:W-:-:S05]  /*98e0*/  IADD3 R4, R4, -0x1, RZ ;  /* 0xffffffff04047810 */ /* 0x000fca0007ffe0ff */
[----:B------:R-:W1:Y:S01]  /*98f0*/  S2UR UR5, SR_CTAID.Y ;  /* 0x00000000000579c3 */ /* 0x000e620000002600 */
[----:B---3--:R-:W-:-:S04]  /*9900*/  ISETP.NE.AND P0, PT, R5, UR4, PT ;  /* 0x0000000405007c0c */ /* 0x008fc8000bf05270 */
[----:B-1----:R-:W-:-:S13]  /*9910*/  ISETP.NE.OR P0, PT, R4, UR5, P0 ;  /* 0x0000000504007c0c */ /* 0x002fda0008705670 */
[----:B------:R-:W-:Y:S05]  /*9920*/  @P0 EXIT ;  /* 0x000000000000094d */ /* 0x000fea0003800000 */
[----:B------:R-:W-:Y:S05]  /*9930*/  @P1 BRA `(.L_x_1789) ;  /* 0x0000008000001947 */ /* 0x000fea0003800000 */
[----:B------:R-:W-:-:S05]  /*9940*/  IMAD R4, R6, c[0x0][0x10], RZ ;  /* 0x0000040006047a24 */ /* 0x000fca00078e02ff */
[----:B------:R-:W-:-:S13]  /*9950*/  ISETP.NE.AND P0, PT, R4, -0x1, PT ;  /* 0xffffffff0400780c */ /* 0x000fda0003f05270 */
[----:B------:R-:W-:Y:S05]  /*9960*/  @!P0 BRA `(.L_x_1789) ;  /* 0x0000005000008947 */ /* 0x000fea0003800000 */
.L_x_1790:
[----:B------:R-:W3:Y:S01]  /*9970*/  LDG.E.STRONG.GPU R5, [R2.64] ;  /* 0x0000001202057981 */ /* 0x000ee2000c1ef900 */
[----:B------:R-:W-:Y:S01]  /*9980*/  YIELD ;  /* 0x0000000000007946 */ /* 0x000fe20003800000 */
[----:B---3--:R-:W-:Y:S01]  /*9990*/  ISETP.NE.AND P0, PT, R5, R4, PT ;  /* 0x000000040500720c */ /* 0x008fe20003f05270 */
[----:B------:R-:W-:-:S12]  /*99a0*/  CCTL.IVALL ;  /* 0x00000000ff00798f */ /* 0x000fd80002000000 */
[----:B------:R-:W-:Y:S05]  /*99b0*/  @P0 BRA `(.L_x_1790) ;  /* 0xffffffb000000947 */ /* 0x000fea000383ffff */
.L_x_1789:
        /* <DEDUP_REMOVED lines=25> */
.L_x_1791:
[----:B------:R-:W-:-:S04]  /*9b50*/  LEA R6, P0, R0, c[0x0][0x1b8], 0x2 ;  /* 0x00006e0000067a11 */ /* 0x000fc800078010ff */
[----:B------:R-:W-:Y:S02]  /*9b60*/  LEA.HI.X R7, R0, c[0x0][0x1bc], R7, 0x2, P0 ;  /* 0x00006f0000077a11 */ /* 0x000fe400000f1407 */
[-C--:B------:R-:W-:Y:S02]  /*9b70*/  LEA R8, P0, R25, R6.reuse, 0x2 ;  /* 0x0000000619087211 */ /* 0x080fe400078010ff */
[-C--:B------:R-:W-:Y:S01]  /*9b80*/  LEA R12, P2, R23, R6.reuse, 0x2 ;  /* 0x00000006170c7211 */ /* 0x080fe200078410ff */
[----:B0-----:R0:W3:Y:S01]  /*9b90*/  LDG.E R2, [R6.64] ;  /* 0x0000001206027981 */ /* 0x0010e2000c1e1900 */
[----:B------:R-:W-:Y:S02]  /*9ba0*/  LEA R10, P1, R16, R6, 0x2 ;  /* 0x00000006100a7211 */ /* 0x000fe400078210ff */
[C---:B------:R-:W-:Y:S02]  /*9bb0*/  IADD3.X R9, R7.reuse, R27, RZ, P0, !PT ;  /* 0x0000001b07097210 */ /* 0x040fe400007fe4ff */
[----:B------:R-:W-:-:S02]  /*9bc0*/  IADD3.X R13, R7, R21, RZ, P2, !PT ;  /* 0x00000015070d7210 */ /* 0x000fc400017fe4ff */
[----:B------:R-:W-:Y:S02]  /*9bd0*/  IADD3.X R11, R19, R7, RZ, P1, !PT ;  /* 0x00000007130b7210 */ /* 0x000fe40000ffe4ff */
[----:B------:R-:W3:Y:S04]  /*9be0*/  LDG.E R9, [R8.64] ;  /* 0x0000001208097981 */ /* 0x000ee8000c1e1900 */
[----:B------:R-:W4:Y:S04]  /*9bf0*/  LDG.E R10, [R10.64] ;  /* 0x000000120a0a7981 */ /* 0x000f28000c1e1900 */
[----:B------:R-:W4:Y:S01]  /*9c00*/  LDG.E R13, [R12.64] ;  /* 0x000000120c0d7981 */ /* 0x000f22000c1e1900 */
[----:B------:R-:W-:Y:S01]  /*9c10*/  HFMA2.MMA R5, -RZ, RZ, 0, 1.1920928955078125e-07 ;  /* 0x00000002ff057435 */ /* 0x000fe200000001ff */
[----:B------:R-:W-:-:S02]  /*9c20*/  SHF.L.U32 R4, R0, 0x1, RZ ;  /* 0x0000000100047819 */ /* 0x000fc400000006ff */
[----:B------:R-:W-:-:S04]  /*9c30*/  IADD3 R0, R0, 0x280, RZ ;  /* 0x0000028000007810 */ /* 0x000fc80007ffe0ff */
[----:B------:R-:W-:Y:S02]  /*9c40*/  ISETP.GT.U32.AND P0, PT, R25, R0, PT ;  /* 0x000000001900720c */ /* 0x000fe40003f04070 */
[----:B0-----:R-:W-:-:S04]  /*9c50*/  SHF.R.S32.HI R7, RZ, 0x1f, R0 ;  /* 0x0000001fff077819 */ /* 0x001fc80000011400 */
[----:B------:R-:W-:Y:S02]  /*9c60*/  ISETP.GT.AND.EX P0, PT, R14, R7, PT, P0 ;  /* 0x000000070e00720c */ /* 0x000fe40003f04300 */
[----:B---3--:R-:W-:Y:S01]  /*9c70*/  F2FP.BF16.PACK_AB R15, R9, R2 ;  /* 0x00000002090f723e */ /* 0x008fe200000010ff */
[----:B------:R-:W-:-:S04]  /*9c80*/  IMAD.WIDE R2, R4, R5, c[0x0][0x168] ;  /* 0x00005a0004027625 */ /* 0x000fc800078e0205 */
[----:B------:R-:W-:Y:S01]  /*9c90*/  IMAD.WIDE R4, R4, R5, c[0x0][0x170] ;  /* 0x00005c0004047625 */ /* 0x000fe200078e0205 */
[----:B----4-:R-:W-:Y:S01]  /*9ca0*/  F2FP.BF16.PACK_AB R17, R13, R10 ;  /* 0x0000000a0d11723e */ /* 0x010fe200000010ff */
[----:B------:R0:W-:Y:S04]  /*9cb0*/  STG.E [R2.64], R15 ;  /* 0x0000000f02007986 */ /* 0x0001e8000c101912 */
[----:B------:R0:W-:Y:S01]  /*9cc0*/  STG.E [R4.64], R17 ;  /* 0x0000001104007986 */ /* 0x0001e2000c101912 */
[----:B------:R-:W-:Y:S05]  /*9cd0*/  @P0 BRA `(.L_x_1791) ;  /* 0xfffffe7000000947 */ /* 0x000fea000383ffff */
[----:B------:R-:W-:Y:S05]  /*9ce0*/  EXIT ;  /* 0x000000000000794d */ /* 0x000fea0003800000 */
.L_x_1792:
        /* <DEDUP_REMOVED lines=9> */
.L_x_3291:


//--------------------- .text._Z35group_norm_nhwc_bwd_one_pass_kernelI11Fp32IOFp16WLi64ELi40ELi640EEv26Group_norm_nhwc_bwd_params --------------------------
	.section	.text._Z35group_norm_nhwc_bwd_one_pass_kernelI11Fp32IOFp16WLi64ELi40ELi640EEv26Group_norm_nhwc_bwd_params,"ax",@progbits
	.sectioninfo	@"SHI_REGISTERS=48"
	.align	128
        .global         _Z35group_norm_nhwc_bwd_one_pass_kernelI11Fp32IOFp16WLi64ELi40ELi640EEv26Group_norm_nhwc_bwd_params
        .type           _Z35group_norm_nhwc_bwd_one_pass_kernelI11Fp32IOFp16WLi64ELi40ELi640EEv26Group_norm_nhwc_bwd_params,@function
        .size           _Z35group_norm_nhwc_bwd_one_pass_kernelI11Fp32IOFp16WLi64ELi40ELi640EEv26Group_norm_nhwc_bwd_params,(.L_x_3292 - _Z35group_norm_nhwc_bwd_one_pass_kernelI11Fp32IOFp16WLi64ELi40ELi640EEv26Group_norm_nhwc_bwd_params)
        .other          _Z35group_norm_nhwc_bwd_one_pass_kernelI11Fp32IOFp16WLi64ELi40ELi640EEv26Group_norm_nhwc_bwd_params,@"STO_CUDA_ENTRY STV_DEFAULT"
_Z35group_norm_nhwc_bwd_one_pass_kernelI11Fp32IOFp16WLi64ELi40ELi640EEv26Group_norm_nhwc_bwd_params:
.text._Z35group_norm_nhwc_bwd_one_pass_kernelI11Fp32IOFp16WLi64ELi40ELi640EEv26Group_norm_nhwc_bwd_params:
        /* <DEDUP_REMOVED lines=41> */
.L_x_1820:
        /* <DEDUP_REMOVED lines=110> */
.L_x_1795:
[----:B0-----:R-:W-:Y:S05]  /*0970*/  BSYNC B0 ;  /* 0x0000000000007941 */ /* 0x001fea0003800000 */
.L_x_1794:
        /* <DEDUP_REMOVED lines=29> */
.L_x_1796:
        /* <DEDUP_REMOVED lines=26> */
.L_x_1797:
        /* <DEDUP_REMOVED lines=100> */
.L_x_1799:
[----:B------:R-:W-:Y:S05]  /*1330*/  BSYNC B0 ;  /* 0x0000000000007941 */ /* 0x000fea0003800000 */
.L_x_1798:
        /* <DEDUP_REMOVED lines=159> */
.L_x_1801:
[----:B------:R-:W-:Y:S05]  /*1d30*/  BSYNC B0 ;  /* 0x0000000000007941 */ /* 0x000fea0003800000 */
.L_x_1800:
        /* <DEDUP_REMOVED lines=19> */
.L_x_1803:
[----:B------:R-:W-:Y:S05]  /*1e70*/  BSYNC B0 ;  /* 0x0000000000007941 */ /* 0x000fea0003800000 */
.L_x_1802:
        /* <DEDUP_REMOVED lines=28> */
.L_x_1806:
[----:B0-----:R-:W2:Y:S01]  /*2040*/  LDG.E.STRONG.GPU R13, [R16.64] ;  /* 0x0000000e100d7981 */ /* 0x001ea2000c1ef900 */
[----:B------:R-:W-:Y:S01]  /*2050*/  YIELD ;  /* 0x0000000000007946 */ /* 0x000fe20003800000 */
[----:B--2---:R-:W-:Y:S01]  /*2060*/  ISETP.NE.AND P0, PT, R13, R18, PT ;  /* 0x000000120d00720c */ /* 0x004fe20003f05270 */
[----:B------:R-:W-:-:S12]  /*2070*/  CCTL.IVALL ;  /* 0x00000000ff00798f */ /* 0x000fd80002000000 */
[----:B------:R-:W-:Y:S05]  /*2080*/  @P0 BRA `(.L_x_1806) ;  /* 0xffffffb000000947 */ /* 0x000fea000383ffff */
.L_x_1805:
        /* <DEDUP_REMOVED lines=20> */
.L_x_1810:
        /* <DEDUP_REMOVED lines=116> */
.L_x_1809:
        /* <DEDUP_REMOVED lines=62> */
.L_x_1811:
[----:B------:R-:W-:-:S13]  /*2cf0*/  ISETP.NE.OR P0, PT, RZ, UR4, P0 ;  /* 0x00000004ff007c0c */ /* 0x000fda0008705670 */
[----:B------:R-:W-:Y:S05]  /*2d00*/  @!P0 BRA `(.L_x_1807) ;  /* 0x000001f000008947 */ /* 0x000fea0003800000 */
.L_x_1808:
        /* <DEDUP_REMOVED lines=31> */
.L_x_1807:
        /* <DEDUP_REMOVED lines=12> */
.L_x_1813:
[----:B------:R-:W-:Y:S05]  /*2fc0*/  BSYNC B0 ;  /* 0x0000000000007941 */ /* 0x000fea0003800000 */
.L_x_1812:
        /* <DEDUP_REMOVED lines=16> */
.L_x_1804:
        /* <DEDUP_REMOVED lines=27> */
.L_x_1814:
        /* <DEDUP_REMOVED lines=17> */
.L_x_1816:
[----:B------:R-:W-:Y:S05]  /*3390*/  BSYNC B0 ;  /* 0x0000000000007941 */ /* 0x000fea0003800000 */
.L_x_1815:
        /* <DEDUP_REMOVED lines=19> */
.L_x_1817:
        /* <DEDUP_REMOVED lines=16> */
.L_x_1819:
[----:B------:R-:W-:Y:S05]  /*35d0*/  BSYNC B0 ;  /* 0x0000000000007941 */ /* 0x000fea0003800000 */
.L_x_1818:
[----:B------:R-:W-:Y:S01]  /*35e0*/  ULDC UR4, c[0x0][0x10] ;  /* 0x0000040000047ab9 */ /* 0x000fe20000000800 */
[----:B------:R-:W-:Y:S01]  /*35f0*/  IADD3 R38, R38, 0x1, RZ ;  /* 0x0000000126267810 */ /* 0x000fe20007ffe0ff */
[----:B------:R-:W-:-:S04]  /*3600*/  UIADD3 UR7, UR7, UR4, URZ ;  /* 0x0000000407077290 */ /* 0x000fc8000fffe03f */
[----:B------:R-:W-:-:S06]  /*3610*/  UISETP.GE.AND UP0, UPT, UR7, UR6, UPT ;  /* 0x000000060700728c */ /* 0x000fcc000bf06270 */
[----:B------:R-:W-:-:S13]  /*3620*/  PLOP3.LUT P0, PT, PT, PT, UP0, 0x80, 0x0 ;  /* 0x000000000000781c */ /* 0x000fda0003f0f008 */
[----:B------:R-:W-:Y:S01]  /*3630*/  @P0 CALL.REL.NOINC `(.L_x_1793) ;  /* 0x0000001000000944 */ /* 0x000fe20003c00000 */
[----:B------:R-:W-:Y:S05]  /*3640*/  BRA `(.L_x_1820) ;  /* 0xffffcc4000007947 */ /* 0x000fea000383ffff */
.L_x_1793:
        /* <DEDUP_REMOVED lines=18> */
.L_x_1822:
[----:B------:R-:W-:Y:S05]  /*3770*/  BSYNC B0 ;  /* 0x0000000000007941 */ /* 0x000fea0003800000 */
.L_x_1821:
        /* <DEDUP_REMOVED lines=11> */
.L_x_1824:
[----:B------:R-:W2:Y:S01]  /*3830*/  LDG.E.STRONG.GPU R5, [R2.64] ;  /* 0x0000000e02057981 */ /* 0x000ea2000c1ef900 */
[----:B------:R-:W-:Y:S01]  /*3840*/  YIELD ;  /* 0x0000000000007946 */ /* 0x000fe20003800000 */
[----:B--2---:R-:W-:Y:S01]  /*3850*/  ISETP.NE.AND P0, PT, R5, R4, PT ;  /* 0x000000040500720c */ /* 0x004fe20003f05270 */
[----:B------:R-:W-:-:S12]  /*3860*/  CCTL.IVALL ;  /* 0x00000000ff00798f */ /* 0x000fd80002000000 */
[----:B------:R-:W-:Y:S05]  /*3870*/  @P0 BRA `(.L_x_1824) ;  /* 0xffffffb000000947 */ /* 0x000fea000383ffff */
.L_x_1823:
        /* <DEDUP_REMOVED lines=25> */
.L_x_1825:
        /* <DEDUP_REMOVED lines=26> */
.L_x_1826:
        /* <DEDUP_REMOVED lines=13> */
.L_x_3292:


//--------------------- .text._Z35group_norm_nhwc_bwd_one_pass_kernelI11Fp32IOFp16WLi128ELi40ELi640EEv26Group_norm_nhwc_bwd_params --------------------------
	.section	.text._Z35group_norm_nhwc_bwd_one_pass_kernelI11Fp32IOFp16WLi128ELi40ELi640EEv26Group_norm_nhwc_bwd_params,"ax",@progbits
	.sectioninfo	@"SHI_REGISTERS=59"
	.align	128
        .global         _Z35group_norm_nhwc_bwd_one_pass_kernelI11Fp32IOFp16WLi128ELi40ELi640EEv26Group_norm_nhwc_bwd_params
        .type           _Z35group_norm_nhwc_bwd_one_pass_kernelI11Fp32IOFp16WLi128ELi40ELi640EEv26Group_norm_nhwc_bwd_params,@function
        .size           _Z35group_norm_nhwc_bwd_one_pass_kernelI11Fp32IOFp16WLi128ELi40ELi640EEv26Group_norm_nhwc_bwd_params,(.L_x_3293 - _Z35group_norm_nhwc_bwd_one_pass_kernelI11Fp32IOFp16WLi128ELi40ELi640EEv26Group_norm_nhwc_bwd_params)
        .other          _Z35group_norm_nhwc_bwd_one_pass_kernelI11Fp32IOFp16WLi128ELi40ELi640EEv26Group_norm_nhwc_bwd_params,@"STO_CUDA_ENTRY STV_DEFAULT"
_Z35group_norm_nhwc_bwd_one_pass_kernelI11Fp32IOFp16WLi128ELi40ELi640EEv26Group_norm_nhwc_bwd_params:
.text._Z35group_norm_nhwc_bwd_one_pass_kernelI11Fp32IOFp16WLi128ELi40ELi640EEv26Group_norm_nhwc_bwd_params:
        /* <DEDUP_REMOVED lines=44> */
.L_x_1862:
        /* <DEDUP_REMOVED lines=152> */
.L_x_1829:
[----:B-1----:R-:W-:Y:S05]  /*0c40*/  BSYNC B0 ;  /* 0x0000000000007941 */ /* 0x002fea0003800000 */
.L_x_1828:
        /* <DEDUP_REMOVED lines=28> */
.L_x_1830:
        /* <DEDUP_REMOVED lines=34> */
.L_x_1831:
        /* <DEDUP_REMOVED lines=36> */
.L_x_1832:
        /* <DEDUP_REMOVED lines=29> */
.L_x_1833:
        /* <DEDUP_REMOVED lines=97> */
.L_x_1835:
[----:B------:R-:W-:Y:S05]  /*1a50*/  BSYNC B0 ;  /* 0x0000000000007941 */ /* 0x000fea0003800000 */
.L_x_1834:
        /* <DEDUP_REMOVED lines=159> */
.L_x_1837:
[----:B------:R-:W-:Y:S05]  /*2450*/  BSYNC B0 ;  /* 0x0000000000007941 */ /* 0x000fea0003800000 */
.L_x_1836:
        /* <DEDUP_REMOVED lines=19> */
.L_x_1839:
[----:B------:R-:W-:Y:S05]  /*2590*/  BSYNC B0 ;  /* 0x0000000000007941 */ /* 0x000fea0003800000 */
.L_x_1838:
        /* <DEDUP_REMOVED lines=28> */
.L_x_1842:
[----:B------:R-:W2:Y:S01]  /*2760*/  LDG.E.STRONG.GPU R4, [R30.64] ;  /* 0x0000000e1e047981 */ /* 0x000ea2000c1ef900 */
[----:B------:R-:W-:Y:S01]  /*2770*/  YIELD ;  /* 0x0000000000007946 */ /* 0x000fe20003800000 */
[----:B--2---:R-:W-:Y:S01]  /*2780*/  ISETP.NE.AND P0, PT, R4, R33, PT ;  /* 0x000000210400720c */ /* 0x004fe20003f05270 */
[----:B------:R-:W-:-:S12]  /*2790*/  CCTL.IVALL ;  /* 0x00000000ff00798f */ /* 0x000fd80002000000 */
[----:B------:R-:W-:Y:S05]  /*27a0*/  @P0 BRA `(.L_x_1842) ;  /* 0xffffffb000000947 */ /* 0x000fea000383ffff */
.L_x_1841:
        /* <DEDUP_REMOVED lines=20> */
.L_x_1846:
        /* <DEDUP_REMOVED lines=116> */
.L_x_1845:
        /* <DEDUP_REMOVED lines=62> */
.L_x_1847:
[----:B------:R-:W-:-:S13]  /*3410*/  ISETP.NE.OR P0, PT, RZ, UR4, P0 ;  /* 0x00000004ff007c0c */ /* 0x000fda0008705670 */
[----:B------:R-:W-:Y:S05]  /*3420*/  @!P0 BRA `(.L_x_1843) ;  /* 0x000001f000008947 */ /* 0x000fea0003800000 */
.L_x_1844:
        /* <DEDUP_REMOVED lines=31> */
.L_x_1843:
        /* <DEDUP_REMOVED lines=12> */
.L_x_1849:
[----:B------:R-:W-:Y:S05]  /*36e0*/  BSYNC B0 ;  /* 0x0000000000007941 */ /* 0x000fea0003800000 */
.L_x_1848:
        /* <DEDUP_REMOVED lines=16> */
.L_x_1840:
        /* <DEDUP_REMOVED lines=33> */
.L_x_1850:
        /* <DEDUP_REMOVED lines=17> */
.L_x_1852:
[----:B------:R-:W-:Y:S05]  /*3b10*/  BSYNC B0 ;  /* 0x0000000000007941 */ /* 0x000fea0003800000 */
.L_x_1851:
        /* <DEDUP_REMOVED lines=19> */
.L_x_1853:
        /* <DEDUP_REMOVED lines=17> */
.L_x_1855:
[----:B------:R-:W-:Y:S05]  /*3d60*/  BSYNC B0 ;  /* 0x0000000000007941 */ /* 0x000fea0003800000 */
.L_x_1854:
        /* <DEDUP_REMOVED lines=19> */
.L_x_1856:
        /* <DEDUP_REMOVED lines=17> */
.L_x_1858:
[----:B------:R-:W-:Y:S05]  /*3fb0*/  BSYNC B0 ;  /* 0x0000000000007941 */ /* 0x000fea0003800000 */
.L_x_1857:
        /* <DEDUP_REMOVED lines=19> */
.L_x_1859:
        /* <DEDUP_REMOVED lines=16> */
.L_x_1861:
[----:B------:R-:W-:Y:S05]  /*41f0*/  BSYNC B0 ;  /* 0x0000000000007941 */ /* 0x000fea0003800000 */
.L_x_1860:
[----:B------:R-:W-:Y:S01]  /*4200*/  ULDC UR4, c[0x0][0x10] ;  /* 0x0000040000047ab9 */ /* 0x000fe20000000800 */
[----:B------:R-:W-:Y:S01]  /*4210*/  IADD3 R42, R42, 0x1, RZ ;  /* 0x000000012a2a7810 */ /* 0x000fe20007ffe0ff */
[----:B------:R-:W-:-:S04]  /*4220*/  UIADD3 UR7, UR7, UR4, URZ ;  /* 0x0000000407077290 */ /* 0x000fc8000fffe03f */
[----:B------:R-:W-:-:S06]  /*4230*/  UISETP.GE.AND UP0, UPT, UR7, UR6, UPT ;  /* 0x000000060700728c */ /* 0x000fcc000bf06270 */
[----:B------:R-:W-:-:S13]  /*4240*/  PLOP3.LUT P0, PT, PT, PT, UP0, 0x80, 0x0 ;  /* 0x000000000000781c */ /* 0x000fda0003f0f008 */
[----:B------:R-:W-:Y:S01]  /*4250*/  @P0 CALL.REL.NOINC `(.L_x_1827) ;  /* 0x0000001000000944 */ /* 0x000fe20003c00000 */
[----:B------:R-:W-:Y:S05]  /*4260*/  BRA `(.L_x_1862) ;  /* 0xffffc05000007947 */ /* 0x000fea000383ffff */
.L_x_1827:
        /* <DEDUP_REMOVED lines=18> */
.L_x_1864:
[----:B------:R-:W-:Y:S05]  /*4390*/  BSYNC B0 ;  /* 0x0000000000007941 */ /* 0x000fea0003800000 */
.L_x_1863:
        /* <DEDUP_REMOVED lines=11> */
.L_x_1866:
[----:B------:R-:W2:Y:S01]  /*4450*/  LDG.E.STRONG.GPU R5, [R2.64] ;  /* 0x0000000e02057981 */ /* 0x000ea2000c1ef900 */
[----:B------:R-:W-:Y:S01]  /*4460*/  YIELD ;  /* 0x0000000000007946 */ /* 0x000fe20003800000 */
[----:B--2---:R-:W-:Y:S01]  /*4470*/  ISETP.NE.AND P0, PT, R5, R0, PT ;  /* 0x000000000500720c */ /* 0x004fe20003f05270 */
[----:B------:R-:W-:-:S12]  /*4480*/  CCTL.IVALL ;  /* 0x00000000ff00798f */ /* 0x000fd80002000000 */
[----:B------:R-:W-:Y:S05]  /*4490*/  @P0 BRA `(.L_x_1866) ;  /* 0xffffffb000000947 */ /* 0x000fea000383ffff */
.L_x_1865:
        /* <DEDUP_REMOVED lines=25> */
.L_x_1867:
        /* <DEDUP_REMOVED lines=26> */
.L_x_1868:
        /* <DEDUP_REMOVED lines=11> */
.L_x_3293:


//--------------------- .text._Z35group_norm_nhwc_bwd_one_pass_kernelI11Fp32IOFp16WLi256ELi40ELi640EEv26Group_norm_nhwc_bwd_params --------------------------
	.section	.text._Z35group_norm_nhwc_bwd_one_pass_kernelI11Fp32IOFp16WLi256ELi40ELi640EEv26Group_norm_nhwc_bwd_params,"ax",@progbits
	.sectioninfo	@"SHI_REGISTERS=96"
	.align	128
        .global         _Z35group_norm_nhwc_bwd_one_pass_kernelI11Fp32IOFp16WLi256ELi40ELi640EEv26Group_norm_nhwc_bwd_params
        .type           _Z35group_norm_nhwc_bwd_one_pass_kernelI11Fp32IOFp16WLi256ELi40ELi640EEv26Group_norm_nhwc_bwd_params,@function
        .size           _Z35group_norm_nhwc_bwd_one_pass_kernelI11Fp32IOFp16WLi256ELi40ELi640EEv26Group_norm_nhwc_bwd_params,(.L_x_3294 - _Z35group_norm_nhwc_bwd_one_pass_kernelI11Fp32IOFp16WLi256ELi40ELi640EEv26Group_norm_nhwc_bwd_params)
        .other          _Z35group_norm_nhwc_bwd_one_pass_kernelI11Fp32IOFp16WLi256ELi40ELi640EEv26Group_norm_nhwc_bwd_params,@"STO_CUDA_ENTRY STV_DEFAULT"
_Z35group_norm_nhwc_bwd_one_pass_kernelI11Fp32IOFp16WLi256ELi40ELi640EEv26Group_norm_nhwc_bwd_params:
.text._Z35group_norm_nhwc_bwd_one_pass_kernelI11Fp32IOFp16WLi256ELi40ELi640EEv26Group_norm_nhwc_bwd_params:
        /* <DEDUP_REMOVED lines=47> */
.L_x_1920:
        /* <DEDUP_REMOVED lines=222> */
.L_x_1871:
[----:B0-----:R-:W-:Y:S05]  /*10d0*/  BSYNC B0 ;  /* 0x0000000000007941 */ /* 0x001fea0003800000 */
.L_x_1870:
        /* <DEDUP_REMOVED lines=29> */
.L_x_1872:
        /* <DEDUP_REMOVED lines=26> */
.L_x_1873:
        /* <DEDUP_REMOVED lines=31> */
.L_x_1874:
        /* <DEDUP_REMOVED lines=31> */
.L_x_1875:
        /* <DEDUP_REMOVED lines=31> */
.L_x_1876:
        /* <DEDUP_REMOVED lines=33> */
.L_x_1877:
        /* <DEDUP_REMOVED lines=33> */
.L_x_1878:
        /* <DEDUP_REMOVED lines=29> */
.L_x_1879:
        /* <DEDUP_REMOVED lines=123> */
.L_x_1881:
[----:B------:R-:W-:Y:S05]  /*27c0*/  BSYNC B0 ;  /* 0x0000000000007941 */ /* 0x000fea0003800000 */
.L_x_1880:
        /* <DEDUP_REMOVED lines=159> */
.L_x_1883:
[----:B------:R-:W-:Y:S05]  /*31c0*/  BSYNC B0 ;  /* 0x0000000000007941 */ /* 0x000fea0003800000 */
.L_x_1882:
        /* <DEDUP_REMOVED lines=17> */
.L_x_1885:
[----:B------:R-:W-:Y:S05]  /*32e0*/  BSYNC B0 ;  /* 0x0000000000007941 */ /* 0x000fea0003800000 */
.L_x_1884:
        /* <DEDUP_REMOVED lines=28> */
.L_x_1888:
[----:B------:R-:W2:Y:S01]  /*34b0*/  LDG.E.STRONG.GPU R30, [R28.64] ;  /* 0x000000081c1e7981 */ /* 0x000ea2000c1ef900 */
[----:B------:R-:W-:Y:S01]  /*34c0*/  YIELD ;  /* 0x0000000000007946 */ /* 0x000fe20003800000 */
[----:B--2---:R-:W-:Y:S01]  /*34d0*/  ISETP.NE.AND P0, PT, R30, R33, PT ;  /* 0x000000211e00720c */ /* 0x004fe20003f05270 */
[----:B------:R-:W-:-:S12]  /*34e0*/  CCTL.IVALL ;  /* 0x00000000ff00798f */ /* 0x000fd80002000000 */
[----:B------:R-:W-:Y:S05]  /*34f0*/  @P0 BRA `(.L_x_1888) ;  /* 0xffffffb000000947 */ /* 0x000fea000383ffff */
.L_x_1887:
        /* <DEDUP_REMOVED lines=20> */
.L_x_1892:
        /* <DEDUP_REMOVED lines=115> */
.L_x_1891:
        /* <DEDUP_REMOVED lines=61> */
.L_x_1893:
[----:B------:R-:W-:-:S13]  /*4140*/  ISETP.NE.OR P0, PT, R37, RZ, P0 ;  /* 0x000000ff2500720c */ /* 0x000fda0000705670 */
[----:B------:R-:W-:Y:S05]  /*4150*/  @!P0 BRA `(.L_x_1889) ;  /* 0x000001f000008947 */ /* 0x000fea0003800000 */
.L_x_1890:
        /* <DEDUP_REMOVED lines=31> */
.L_x_1889:
        /* <DEDUP_REMOVED lines=12> */
.L_x_1895:
[----:B------:R-:W-:Y:S05]  /*4410*/  BSYNC B0 ;  /* 0x0000000000007941 */ /* 0x000fea0003800000 */
.L_x_1894:
        /* <DEDUP_REMOVED lines=16> */
.L_x_1886:
        /* <DEDUP_REMOVED lines=32> */
.L_x_1896:
        /* <DEDUP_REMOVED lines=17> */
.L_x_1898:
[----:B------:R-:W-:Y:S05]  /*4830*/  BSYNC B0 ;  /* 0x0000000000007941 */ /* 0x000fea0003800000 */
.L_x_1897:
        /* <DEDUP_REMOVED lines=19> */
.L_x_1899:
        /* <DEDUP_REMOVED lines=17> */
.L_x_1901:
[----:B------:R-:W-:Y:S05]  /*4a80*/  BSYNC B0 ;  /* 0x0000000000007941 */ /* 0x000fea0003800000 */
.L_x_1900:
        /* <DEDUP_REMOVED lines=19> */
.L_x_1902:
        /* <DEDUP_REMOVED lines=17> */
.L_x_1904:
[----:B------:R-:W-:Y:S05]  /*4cd0*/  BSYNC B0 ;  /* 0x0000000000007941 */ /* 0x000fea0003800000 */
.L_x_1903:
        /* <DEDUP_REMOVED lines=32> */
.L_x_1905:
        /* <DEDUP_REMOVED lines=17> */
.L_x_1907:
[----:B------:R-:W-:Y:S05]  /*4ff0*/  BSYNC B0 ;  /* 0x0000000000007941 */ /* 0x000fea0003800000 */
.L_x_1906:
        /* <DEDUP_REMOVED lines=19> */
.L_x_1908:
        /* <DEDUP_REMOVED lines=17> */
.L_x_1910:
[----:B------:R-:W-:Y:S05]  /*5240*/  BSYNC B0 ;  /* 0x0000000000007941 */ /* 0x000fea0003800000 */
.L_x_1909:
        /* <DEDUP_REMOVED lines=19> */
.L_x_1911:
        /* <DEDUP_REMOVED lines=17> */
.L_x_1913:
[----:B------:R-:W-:Y:S05]  /*5490*/  BSYNC B0 ;  /* 0x0000000000007941 */ /* 0x000fea0003800000 */
.L_x_1912:
        /* <DEDUP_REMOVED lines=19> */
.L_x_1914:
        /* <DEDUP_REMOVED lines=17> */
.L_x_1916:
[----:B------:R-:W-:Y:S05]  /*56e0*/  BSYNC B0 ;  /* 0x0000000000007941 */ /* 0x000fea0003800000 */
.L_x_1915:
        /* <DEDUP_REMOVED lines=19> */
.L_x_1917:
        /* <DEDUP_REMOVED lines=16> */
.L_x_1919:
[----:B------:R-:W-:Y:S05]  /*5920*/  BSYNC B0 ;  /* 0x0000000000007941 */ /* 0x000fea0003800000 */
.L_x_1918:
[----:B------:R-:W-:Y:S02]  /*5930*/  IADD3 R65, R65, c[0x0][0x10], RZ ;  /* 0x0000040041417a10 */ /* 0x000fe40007ffe0ff */
[----:B------:R-:W-:Y:S02]  /*5940*/  IADD3 R56, R56, 0x1, RZ ;  /* 0x0000000138387810 */ /* 0x000fe40007ffe0ff */
[----:B------:R-:W-:-:S13]  /*5950*/  ISETP.GE.AND P0, PT, R65, UR4, PT ;  /* 0x0000000441007c0c */ /* 0x000fda000bf06270 */
[----:B------:R-:W-:Y:S01]  /*5960*/  @P0 CALL.REL.NOINC `(.L_x_1869) ;  /* 0x0000001000000944 */ /* 0x000fe20003c00000 */
[----:B------:R-:W-:Y:S05]  /*5970*/  BRA `(.L_x_1920) ;  /* 0xffffa97000007947 */ /* 0x000fea000383ffff */
.L_x_1869:
        /* <DEDUP_REMOVED lines=18> */
.L_x_1922:
[----:B------:R-:W-:Y:S05]  /*5aa0*/  BSYNC B0 ;  /* 0x0000000000007941 */ /* 0x000fea0003800000 */
.L_x_1921:
        /* <DEDUP_REMOVED lines=11> */
.L_x_1924:
[----:B------:R-:W2:Y:S01]  /*5b60*/  LDG.E.STRONG.GPU R5, [R2.64] ;  /* 0x0000000802057981 */ /* 0x000ea2000c1ef900 */
[----:B------:R-:W-:Y:S01]  /*5b70*/  YIELD ;  /* 0x0000000000007946 */ /* 0x000fe20003800000 */
[----:B--2---:R-:W-:Y:S01]  /*5b80*/  ISETP.NE.AND P0, PT, R5, R0, PT ;  /* 0x000000000500720c */ /* 0x004fe20003f05270 */
[----:B------:R-:W-:-:S12]  /*5b90*/  CCTL.IVALL ;  /* 0x00000000ff00798f */ /* 0x000fd80002000000 */
[----:B------:R-:W-:Y:S05]  /*5ba0*/  @P0 BRA `(.L_x_1924) ;  /* 0xffffffb000000947 */ /* 0x000fea000383ffff */
.L_x_1923:
        /* <DEDUP_REMOVED lines=25> */
.L_x_1925:
        /* <DEDUP_REMOVED lines=26> */
.L_x_1926:
        /* <DEDUP_REMOVED lines=10> */
.L_x_3294:


//--------------------- .text._Z35group_norm_nhwc_bwd_one_pass_kernelI11Fp32IOFp16WLi512ELi40ELi640EEv26Group_norm_nhwc_bwd_params --------------------------
	.section	.text._Z35group_norm_nhwc_bwd_one_pass_kernelI11Fp32IOFp16WLi512ELi40ELi640EEv26Group_norm_nhwc_bwd_params,"ax",@progbits
	.sectioninfo	@"SHI_REGISTERS=96"
	.align	128
        .global         _Z35group_norm_nhwc_bwd_one_pass_kernelI11Fp32IOFp16WLi512ELi40ELi640EEv26Group_norm_nhwc_bwd_params
        .type           _Z35group_norm_nhwc_bwd_one_pass_kernelI11Fp32IOFp16WLi512ELi40ELi640EEv26Group_norm_nhwc_bwd_params,@function
        .size           _Z35group_norm_nhwc_bwd_one_pass_kernelI11Fp32IOFp16WLi512ELi40ELi640EEv26Group_norm_nhwc_bwd_params,(.L_x_3295 - _Z35group_norm_nhwc_bwd_one_pass_kernelI11Fp32IOFp16WLi512ELi40ELi640EEv26Group_norm_nhwc_bwd_params)
        .other          _Z35group_norm_nhwc_bwd_one_pass_kernelI11Fp32IOFp16WLi512ELi40ELi640EEv26Group_norm_nhwc_bwd_params,@"STO_CUDA_ENTRY STV_DEFAULT"
_Z35group_norm_nhwc_bwd_one_pass_kernelI11Fp32IOFp16WLi512ELi40ELi640EEv26Group_norm_nhwc_bwd_params:
.text._Z35group_norm_nhwc_bwd_one_pass_kernelI11Fp32IOFp16WLi512ELi40ELi640EEv26Group_norm_nhwc_bwd_params:
        /* <DEDUP_REMOVED lines=58> */
.L_x_2010:
        /* <DEDUP_REMOVED lines=412> */
[----:B--2---:R-:W-:-:S02]  /*1d60*/  @P0 HADD2.F32 R4, -RZ, R3.H0_H0 ;  /* 0x20000003ff040230 */ /* 0x004fc40000004100 */
[----:B---3--:R-:W-:Y:S02]  /*1d70*/  @P0 HADD2.F32 R5, -RZ, R7.H0_H0 ;  /* 0x20000007ff050230 */ /* 0x008fe40000004100 */
[----:B----4-:R-:W-:Y:S02]  /*1d80*/  HADD2.F32 R3, -RZ, R6.H0_H0 ;  /* 0x20000006ff037230 */ /* 0x010fe40000004100 */
[----:B------:R-:W-:Y:S02]  /*1d90*/  HADD2.F32 R6, -RZ, R74.H0_H0 ;  /* 0x2000004aff067230 */ /* 0x000fe40000004100 */
.L_x_1929:
[----:B0-----:R-:W-:Y:S05]  /*1da0*/  BSYNC B0 ;  /* 0x0000000000007941 */ /* 0x001fea0003800000 */
.L_x_1928:
        /* <DEDUP_REMOVED lines=23> */
.L_x_1930:
        /* <DEDUP_REMOVED lines=32> */
.L_x_1931:
        /* <DEDUP_REMOVED lines=38> */
.L_x_1932:
        /* <DEDUP_REMOVED lines=35> */
.L_x_1933:
        /* <DEDUP_REMOVED lines=35> */
.L_x_1934:
        /* <DEDUP_REMOVED lines=35> */
.L_x_1935:
        /* <DEDUP_REMOVED lines=35> */
.L_x_1936:
        /* <DEDUP_REMOVED lines=35> */
.L_x_1937:
        /* <DEDUP_REMOVED lines=35> */
.L_x_1938:
        /* <DEDUP_REMOVED lines=35> */
.L_x_1939:
        /* <DEDUP_REMOVED lines=35> */
.L_x_1940:
        /* <DEDUP_REMOVED lines=35> */
.L_x_1941:
        /* <DEDUP_REMOVED lines=35> */
.L_x_1942:
        /* <DEDUP_REMOVED lines=31> */
.L_x_1943:
        /* <DEDUP_REMOVED lines=31> */
.L_x_1944:
        /* <DEDUP_REMOVED lines=31> */
.L_x_1945:
        /* <DEDUP_REMOVED lines=112> */
.L_x_1947:
[----:B------:R-:W-:Y:S05]  /*4630*/  BSYNC B0 ;  /* 0x0000000000007941 */ /* 0x000fea0003800000 */
.L_x_1946:
        /* <DEDUP_REMOVED lines=160> */
.L_x_1949:
[----:B------:R-:W-:Y:S05]  /*5040*/  BSYNC B0 ;  /* 0x0000000000007941 */ /* 0x000fea0003800000 */
.L_x_1948:
        /* <DEDUP_REMOVED lines=20> */
.L_x_1951:
[----:B------:R-:W-:Y:S05]  /*5190*/  BSYNC B0 ;  /* 0x0000000000007941 */ /* 0x000fea0003800000 */
.L_x_1950:
        /* <DEDUP_REMOVED lines=39> */
.L_x_1954:
[----:B------:R-:W-:Y:S02]  /*5410*/  MOV R36, UR16 ;  /* 0x0000001000247c02 */ /* 0x000fe40008000f00 */
[----:B------:R-:W-:-:S05]  /*5420*/  MOV R37, UR17 ;  /* 0x0000001100257c02 */ /* 0x000fca0008000f00 */
[----:B------:R-:W2:Y:S01]  /*5430*/  LDG.E.STRONG.GPU R36, [R36.64] ;  /* 0x0000001224247981 */ /* 0x000ea2000c1ef900 */
[----:B------:R-:W-:Y:S01]  /*5440*/  YIELD ;  /* 0x0000000000007946 */ /* 0x000fe20003800000 */
[----:B--2---:R-:W-:Y:S01]  /*5450*/  ISETP.NE.AND P0, PT, R36, R7, PT ;  /* 0x000000072400720c */ /* 0x004fe20003f05270 */
[----:B------:R-:W-:-:S12]  /*5460*/  CCTL.IVALL ;  /* 0x00000000ff00798f */ /* 0x000fd80002000000 */
[----:B------:R-:W-:Y:S05]  /*5470*/  @P0 BRA `(.L_x_1954) ;  /* 0xffffff9000000947 */ /* 0x000fea000383ffff */
.L_x_1953:
        /* <DEDUP_REMOVED lines=20> */
.L_x_1958:
        /* <DEDUP_REMOVED lines=159> */
.L_x_1957:
        /* <DEDUP_REMOVED lines=85> */
.L_x_1959:
[----:B01----:R-:W-:-:S13]  /*6500*/  ISETP.NE.OR P0, PT, RZ, UR14, P0 ;  /* 0x0000000eff007c0c */ /* 0x003fda0008705670 */
[----:B------:R-:W-:Y:S05]  /*6510*/  @!P0 BRA `(.L_x_1955) ;  /* 0x000002a000008947 */ /* 0x000fea0003800000 */
.L_x_1956:
        /* <DEDUP_REMOVED lines=42> */
.L_x_1955:
        /* <DEDUP_REMOVED lines=16> */
.L_x_1961:
[----:B------:R-:W-:Y:S05]  /*68c0*/  BSYNC B0 ;  /* 0x0000000000007941 */ /* 0x000fea0003800000 */
.L_x_1960:
        /* <DEDUP_REMOVED lines=24> */
.L_x_1952:
        /* <DEDUP_REMOVED lines=26> */
.L_x_1962:
        /* <DEDUP_REMOVED lines=20> */
.L_x_1964:
[----:B------:R-:W-:Y:S05]  /*6d30*/  BSYNC B0 ;  /* 0x0000000000007941 */ /* 0x000fea0003800000 */
.L_x_1963:
        /* <DEDUP_REMOVED lines=25> */
.L_x_1965:
        /* <DEDUP_REMOVED lines=19> */
.L_x_1967:
[----:B------:R-:W-:Y:S05]  /*7000*/  BSYNC B0 ;  /* 0x0000000000007941 */ /* 0x000fea0003800000 */
.L_x_1966:
        /* <DEDUP_REMOVED lines=41> */
.L_x_1968:
        /* <DEDUP_REMOVED lines=19> */
.L_x_1970:
[----:B------:R-:W-:Y:S05]  /*73d0*/  BSYNC B0 ;  /* 0x0000000000007941 */ /* 0x000fea0003800000 */
.L_x_1969:
        /* <DEDUP_REMOVED lines=19> */
.L_x_1971:
        /* <DEDUP_REMOVED lines=19> */
.L_x_1973:
[----:B------:R-:W-:Y:S05]  /*7640*/  BSYNC B0 ;  /* 0x0000000000007941 */ /* 0x000fea0003800000 */
.L_x_1972:
        /* <DEDUP_REMOVED lines=19> */
.L_x_1974:
        /* <DEDUP_REMOVED lines=19> */
.L_x_1976:
[----:B------:R-:W-:Y:S05]  /*78b0*/  BSYNC B0 ;  /* 0x0000000000007941 */ /* 0x000fea0003800000 */
.L_x_1975:
        /* <DEDUP_REMOVED lines=37> */
.L_x_1977:
        /* <DEDUP_REMOVED lines=19> */
.L_x_1979:
[----:B------:R-:W-:Y:S05]  /*7c40*/  BSYNC B0 ;  /* 0x0000000000007941 */ /* 0x000fea0003800000 */
.L_x_1978:
        /* <DEDUP_REMOVED lines=19> */
.L_x_1980:
        /* <DEDUP_REMOVED lines=19> */
.L_x_1982:
[----:B------:R-:W-:Y:S05]  /*7eb0*/  BSYNC B0 ;  /* 0x0000000000007941 */ /* 0x000fea0003800000 */
.L_x_1981:
        /* <DEDUP_REMOVED lines=19> */
.L_x_1983:
        /* <DEDUP_REMOVED lines=19> */
.L_x_1985:
[----:B------:R-:W-:Y:S05]  /*8120*/  BSYNC B0 ;  /* 0x0000000000007941 */ /* 0x000fea0003800000 */
.L_x_1984:
        /* <DEDUP_REMOVED lines=37> */
.L_x_1986:
        /* <DEDUP_REMOVED lines=19> */
.L_x_1988:
[----:B------:R-:W-:Y:S05]  /*84b0*/  BSYNC B0 ;  /* 0x0000000000007941 */ /* 0x000fea0003800000 */
.L_x_1987:
        /* <DEDUP_REMOVED lines=19> */
.L_x_1989:
        /* <DEDUP_REMOVED lines=19> */
.L_x_1991:
[----:B------:R-:W-:Y:S05]  /*8720*/  BSYNC B0 ;  /* 0x0000000000007941 */ /* 0x000fea0003800000 */
.L_x_1990:
        /* <DEDUP_REMOVED lines=19> */
.L_x_1992:
        /* <DEDUP_REMOVED lines=19> */
.L_x_1994:
[----:B------:R-:W-:Y:S05]  /*8990*/  BSYNC B0 ;  /* 0x0000000000007941 */ /* 0x000fea0003800000 */
.L_x_1993:
        /* <DEDUP_REMOVED lines=41> */
.L_x_1995:
        /* <DEDUP_REMOVED lines=19> */
.L_x_1997:
[----:B------:R-:W-:Y:S05]  /*8d60*/  BSYNC B0 ;  /* 0x0000000000007941 */ /* 0x000fea0003800000 */
.L_x_1996:
        /* <DEDUP_REMOVED lines=19> */
.L_x_1998:
        /* <DEDUP_REMOVED lines=19> */
.L_x_2000:
[----:B------:R-:W-:Y:S05]  /*8fd0*/  BSYNC B0 ;  /* 0x0000000000007941 */ /* 0x000fea0003800000 */
.L_x_1999:
        /* <DEDUP_REMOVED lines=19> */
.L_x_2001:
        /* <DEDUP_REMOVED lines=19> */
.L_x_2003:
[----:B------:R-:W-:Y:S05]  /*9240*/  BSYNC B0 ;  /* 0x0000000000007941 */ /* 0x000fea0003800000 */
.L_x_2002:
        /* <DEDUP_REMOVED lines=19> */
.L_x_2004:
        /* <DEDUP_REMOVED lines=19> */
.L_x_2006:
[----:B------:R-:W-:Y:S05]  /*94b0*/  BSYNC B0 ;  /* 0x0000000000007941 */ /* 0x000fea0003800000 */
.L_x_2005:
        /* <DEDUP_REMOVED lines=19> */
.L_x_2007:
        /* <DEDUP_REMOVED lines=18> */
.L_x_2009:
[----:B------:R-:W-:Y:S05]  /*9710*/  BSYNC B0 ;  /* 0x0000000000007941 */ /* 0x000fea0003800000 */
.L_x_2008:
[----:B-1----:R-:W-:Y:S02]  /*9720*/  ULDC UR5, c[0x0][0x10] ;  /* 0x0000040000057ab9 */ /* 0x002fe40000000800 */
[----:B------:R-:W-:Y:S02]  /*9730*/  UIADD3 UR9, UR9, UR5, URZ ;  /* 0x0000000509097290 */ /* 0x000fe4000fffe03f */
[----:B------:R-:W-:Y:S02]  /*9740*/  UIADD3 UR4, UR4, 0x1, URZ ;  /* 0x0000000104047890 */ /* 0x000fe4000fffe03f */
[----:B------:R-:W-:-:S06]  /*9750*/  UISETP.GE.AND UP0, UPT, UR9, UR8, UPT ;  /* 0x000000080900728c */ /* 0x000fcc000bf06270 */
[----:B------:R-:W-:-:S13]  /*9760*/  PLOP3.LUT P0, PT, PT, PT, UP0, 0x80, 0x0 ;  /* 0x000000000000781c */ /* 0x000fda0003f0f008 */
[----:B------:R-:W-:Y:S01]  /*9770*/  @P0 CALL.REL.NOINC `(.L_x_1927) ;  /* 0x0000001000000944 */ /* 0x000fe20003c00000 */
[----:B------:R-:W-:Y:S05]  /*9780*/  BRA `(.L_x_2010) ;  /* 0xffff6c1000007947 */ /* 0x000fea000383ffff */
.L_x_1927:
        /* <DEDUP_REMOVED lines=18> */
.L_x_2012:
[----:B------:R-:W-:Y:S05]  /*98b0*/  BSYNC B0 ;  /* 0x0000000000007941 */ /* 0x000fea0003800000 */
.L_x_2011:
        /* <DEDUP_REMOVED lines=11> */
.L_x_2014:
[----:B------:R-:W3:Y:S01]  /*9970*/  LDG.E.STRONG.GPU R5, [R2.64] ;  /* 0x0000001202057981 */ /* 0x000ee2000c1ef900 */
[----:B------:R-:W-:Y:S01]  /*9980*/  YIELD ;  /* 0x0000000000007946 */ /* 0x000fe20003800000 */
[----:B---3--:R-:W-:Y:S01]  /*9990*/  ISETP.NE.AND P0, PT, R5, R4, PT ;  /* 0x000000040500720c */ /* 0x008fe20003f05270 */
[----:B------:R-:W-:-:S12]  /*99a0*/  CCTL.IVALL ;  /* 0x00000000ff00798f */ /* 0x000fd80002000000 */
[----:B------:R-:W-:Y:S05]  /*99b0*/  @P0 BRA `(.L_x_2014) ;  /* 0xffffffb000000947 */ /* 0x000fea000383ffff */
.L_x_2013:
        /* <DEDUP_REMOVED lines=25> */
.L_x_2015:
        /* <DEDUP_REMOVED lines=18> */
[----:B---3--:R-:W-:Y:S01]  /*9c70*/  F2FP.PACK_AB R15, R9, R2 ;  /* 0x00000002090f723e */ /* 0x008fe200000000ff */
[----:B------:R-:W-:-:S04]  /*9c80*/  IMAD.WIDE R2, R4, R5, c[0x0][0x168] ;  /* 0x00005a0004027625 */ /* 0x000fc800078e0205 */
[----:B------:R-:W-:Y:S01]  /*9c90*/  IMAD.WIDE R4, R4, R5, c[0x0][0x170] ;  /* 0x00005c0004047625 */ /* 0x000fe200078e0205 */
[----:B----4-:R-:W-:Y:S01]  /*9ca0*/  F2FP.PACK_AB R17, R13, R10 ;  /* 0x0000000a0d11723e */ /* 0x010fe200000000ff */
[----:B------:R0:W-:Y:S04]  /*9cb0*/  STG.E [R2.64], R15 ;  /* 0x0000000f02007986 */ /* 0x0001e8000c101912 */
[----:B------:R0:W-:Y:S01]  /*9cc0*/  STG.E [R4.64], R17 ;  /* 0x0000001104007986 */ /* 0x0001e2000c101912 */
[----:B------:R-:W-:Y:S05]  /*9cd0*/  @P0 BRA `(.L_x_2015) ;  /* 0xfffffe7000000947 */ /* 0x000fea000383ffff */
[----:B------:R-:W-:Y:S05]  /*9ce0*/  EXIT ;  /* 0x000000000000794d */ /* 0x000fea0003800000 */
.L_x_2016:
        /* <DEDUP_REMOVED lines=9> */
.L_x_3295:


//--------------------- .text._Z35group_norm_nhwc_fwd_one_pass_kernelI11Bf16IOFp32WLi64ELi40ELi640EEv26Group_norm_nhwc_fwd_params --------------------------
	.section	.text._Z35group_norm_nhwc_fwd_one_pass_kernelI11Bf16IOFp32WLi64ELi40ELi640EEv26Group_norm_nhwc_fwd_params,"ax",@progbits
	.sectioninfo	@"SHI_REGISTERS=32"
	.align	128
        .global         _Z35group_norm_nhwc_fwd_one_pass_kernelI11Bf16IOFp32WLi64ELi40ELi640EEv26Group_norm_nhwc_fwd_params
        .type           _Z35group_norm_nhwc_fwd_one_pass_kernelI11Bf16IOFp32WLi64ELi40ELi640EEv26Group_norm_nhwc_fwd_params,@function
        .size           _Z35group_norm_nhwc_fwd_one_pass_kernelI11Bf16IOFp32WLi64ELi40ELi640EEv26Group_norm_nhwc_fwd_params,(.L_x_3296 - _Z35group_norm_nhwc_fwd_one_pass_kernelI11Bf16IOFp32WLi64ELi40ELi640EEv26Group_norm_nhwc_fwd_params)
        .other          _Z35group_norm_nhwc_fwd_one_pass_kernelI11Bf16IOFp32WLi64ELi40ELi640EEv26Group_norm_nhwc_fwd_params,@"STO_CUDA_ENTRY STV_DEFAULT"
_Z35group_norm_nhwc_fwd_one_pass_kernelI11Bf16IOFp32WLi64ELi40ELi640EEv26Group_norm_nhwc_fwd_params:
.text._Z35group_norm_nhwc_fwd_one_pass_kernelI11Bf16IOFp32WLi64ELi40ELi640EEv26Group_norm_nhwc_fwd_params:
[----:B------:R-:W-:Y:S02]  /*0000*/  MOV R1, c[0x0][0x28] ;  /* 0x00000a0000017a02 */ /* 0x000fe40000000f00 */
[----:B------:R-:W0:Y:S01]  /*0010*/  S2R R22, SR_CTAID.Y ;  /* 0x0000000000167919 */ /* 0x000e220000002600 */
[----:B------:R-:W-:Y:S02]  /*0020*/  ULDC UR4, c[0x0][0x1d8] ;  /* 0x0000760000047ab9 */ /* 0x000fe40000000800 */
[----:B------:R-:W-:Y:S02]  /*0030*/  ULDC UR5, c[0x0][0x1a8] ;  /* 0x00006a0000057ab9 */ /* 0x000fe40000000800 */
[----:B------:R-:W-:-:S06]  /*0040*/  UIMAD UR4, UR4, UR5, URZ ;  /* 0x00000005040472a4 */ /* 0x000fcc000f8e023f */
[----:B0-----:R-:W-:-:S13]  /*0050*/  ISETP.GE.AND P0, PT, R22, UR4, PT ;  /* 0x0000000416007c0c */ /* 0x001fda000bf06270 */
[----:B------:R-:W-:Y:S05]  /*0060*/  @P0 EXIT ;  /* 0x000000000000094d */ /* 0x000fea0003800000 */
[----:B------:R-:W0:Y:S01]  /*0070*/  S2R R5, SR_TID.X ;  /* 0x0000000000057919 */ /* 0x000e220000002100 */
[----:B------:R-:W-:Y:S01]  /*0080*/  HFMA2.MMA R16, -RZ, RZ, 0, 0 ;  /* 0x00000000ff107435 */ /* 0x000fe200000001ff */
[----:B------:R-:W-:Y:S02]  /*0090*/  ULDC.U8 UR5, c[0x0][0x1dc] ;  /* 0x0000770000057ab9 */ /* 0x000fe40000000000 */
[----:B------:R-:W1:Y:S01]  /*00a0*/  S2R R0, SR_CTAID.X ;  /* 0x0000000000007919 */ /* 0x000e620000002500 */
[----:B------:R-:W-:Y:S01]  /*00b0*/  ULDC.64 UR6, c[0x0][0x118] ;  /* 0x0000460000067ab9 */ /* 0x000fe20000000a00 */
[----:B0-----:R-:W-:Y:S01]  /*00c0*/  IMAD.WIDE.U32 R2, R5, -0x33333333, RZ ;  /* 0xcccccccd05027825 */ /* 0x001fe200078e00ff */
[----:B------:R-:W-:-:S04]  /*00d0*/  SHF.R.S32.HI R4, RZ, 0x1f, R5 ;  /* 0x0000001fff047819 */ /* 0x000fc80000011405 */
[----:B------:R-:W-:Y:S01]  /*00e0*/  SHF.R.U32.HI R23, RZ, 0x4, R3 ;  /* 0x00000004ff177819 */ /* 0x000fe20000011603 */
[----:B------:R-:W0:Y:S01]  /*00f0*/  S2R R2, SR_LANEID ;  /* 0x0000000000027919 */ /* 0x000e220000000000 */
[----:B------:R-:W-:-:S03]  /*0100*/  LEA.HI R4, R4, R5, RZ, 0x5 ;  /* 0x0000000504047211 */ /* 0x000fc600078f28ff */
[----:B-1----:R-:W-:Y:S01]  /*0110*/  IMAD R21, R0, c[0x0][0x1e4], R23 ;  /* 0x0000790000157a24 */ /* 0x002fe200078e0217 */
[----:B------:R-:W-:Y:S01]  /*0120*/  SHF.R.S32.HI R17, RZ, 0x5, R4 ;  /* 0x00000005ff117819 */ /* 0x000fe20000011404 */
[----:B------:R-:W-:-:S03]  /*0130*/  IMAD R23, R23, -0x14, R5 ;  /* 0xffffffec17177824 */ /* 0x000fc600078e0205 */
[----:B------:R-:W-:Y:S02]  /*0140*/  ISETP.GE.U32.AND P0, PT, R21, c[0x0][0x1c8], PT ;  /* 0x0000720015007a0c */ /* 0x000fe40003f06070 */
[----:B------:R-:W-:Y:S02]  /*0150*/  SHF.R.S32.HI R3, RZ, 0x1f, R21 ;  /* 0x0000001fff037819 */ /* 0x000fe40000011415 */
[----:B------:R-:W-:Y:S02]  /*0160*/  SHF.L.U32 R23, R23, 0x1, RZ ;  /* 0x0000000117177819 */ /* 0x000fe400000006ff */
[----:B------:R-:W-:Y:S02]  /*0170*/  ISETP.GE.AND.EX P0, PT, R3, c[0x0][0x1cc], PT, P0 ;  /* 0x0000730003007a0c */ /* 0x000fe40003f06300 */
[----:B------:R-:W-:Y:S02]  /*0180*/  IADD3 R20, R21, 0x20, RZ ;  /* 0x0000002015147810 */ /* 0x000fe40007ffe0ff */
[----:B------:R-:W-:-:S02]  /*0190*/  ISETP.LT.U32.AND P0, PT, R5, 0x280, !P0 ;  /* 0x000002800500780c */ /* 0x000fc40004701070 */
.L_x_2033:
[----:B0-----:R-:W-:-:S04]  /*01a0*/  IABS R9, c[0x0][0x1d8] ;  /* 0x0000760000097a13 */ /* 0x001fc80000000000 */
[----:B------:R-:W1:Y:S08]  /*01b0*/  I2F.RP R4, R9 ;  /* 0x0000000900047306 */ /* 0x000e700000209400 */
[----:B-1----:R-:W1:Y:S02]  /*01c0*/  MUFU.RCP R4, R4 ;  /* 0x0000000400047308 */ /* 0x002e640000001000 */
[----:B-1----:R-:W-:-:S06]  /*01d0*/  IADD3 R6, R4, 0xffffffe, RZ ;  /* 0x0ffffffe04067810 */ /* 0x002fcc0007ffe0ff */
[----:B------:R1:W2:Y:S02]  /*01e0*/  F2I.FTZ.U32.TRUNC.NTZ R7, R6 ;  /* 0x0000000600077305 */ /* 0x0002a4000021f000 */
[----:B-1----:R-:W-:Y:S02]  /*01f0*/  MOV R6, RZ ;  /* 0x000000ff00067202 */ /* 0x002fe40000000f00 */
[----:B--2---:R-:W-:-:S05]  /*0200*/  IADD3 R8, RZ, -R7, RZ ;  /* 0x80000007ff087210 */ /* 0x004fca0007ffe0ff */
[----:B------:R-:W-:Y:S01]  /*0210*/  IMAD R11, R8, R9, RZ ;  /* 0x00000009080b7224 */ /* 0x000fe200078e02ff */
[----:B------:R-:W-:-:S03]  /*0220*/  IABS R8, R22 ;  /* 0x0000001600087213 */ /* 0x000fc60000000000 */
[----:B------:R-:W-:-:S06]  /*0230*/  IMAD.HI.U32 R7, R7, R11, R6 ;  /* 0x0000000b07077227 */ /* 0x000fcc00078e0006 */
[----:B------:R-:W-:-:S05]  /*0240*/  IMAD.HI.U32 R7, R7, R8, RZ ;  /* 0x0000000807077227 */ /* 0x000fca00078e00ff */
[----:B------:R-:W-:-:S05]  /*0250*/  IADD3 R4, -R7, RZ, RZ ;  /* 0x000000ff07047210 */ /* 0x000fca0007ffe1ff */
[----:B------:R-:W-:-:S05]  /*0260*/  IMAD R4, R9, R4, R8 ;  /* 0x0000000409047224 */ /* 0x000fca00078e0208 */
[----:B------:R-:W-:-:S13]  /*0270*/  ISETP.GT.U32.AND P2, PT, R9, R4, PT ;  /* 0x000000040900720c */ /* 0x000fda0003f44070 */
[-C--:B------:R-:W-:Y:S02]  /*0280*/  @!P2 IADD3 R4, R4, -R9.reuse, RZ ;  /* 0x800000090404a210 */ /* 0x080fe40007ffe0ff */
[----:B------:R-:W-:Y:S02]  /*0290*/  @!P2 IADD3 R7, R7, 0x1, RZ ;  /* 0x000000010707a810 */ /* 0x000fe40007ffe0ff */
[----:B------:R-:W-:Y:S02]  /*02a0*/  ISETP.GE.U32.AND P1, PT, R4, R9, PT ;  /* 0x000000090400720c */ /* 0x000fe40003f26070 */
[----:B------:R-:W-:Y:S02]  /*02b0*/  LOP3.LUT R4, R22, c[0x0][0x1d8], RZ, 0x3c, !PT ;  /* 0x0000760016047a12 */ /* 0x000fe400078e3cff */
[----:B------:R-:W-:Y:S02]  /*02c0*/  ISETP.NE.AND P2, PT, RZ, c[0x0][0x1d8], PT ;  /* 0x00007600ff007a0c */ /* 0x000fe40003f45270 */
[----:B------:R-:W-:-:S02]  /*02d0*/  ISETP.GE.AND P3, PT, R4, RZ, PT ;  /* 0x000000ff0400720c */ /* 0x000fc40003f66270 */
[----:B------:R-:W-:-:S05]  /*02e0*/  SHF.R.S32.HI R4, RZ, 0x1f, R20 ;  /* 0x0000001fff047819 */ /* 0x000fca0000011414 */
[----:B------:R-:W-:Y:S02]  /*02f0*/  @P1 IADD3 R7, R7, 0x1, RZ ;  /* 0x0000000107071810 */ /* 0x000fe40007ffe0ff */
[----:B------:R-:W-:-:S04]  /*0300*/  ISETP.GE.U32.AND P1, PT, R20, c[0x0][0x1c8], PT ;  /* 0x0000720014007a0c */ /* 0x000fc80003f26070 */
[----:B------:R-:W-:Y:S02]  /*0310*/  @!P3 IADD3 R7, -R7, RZ, RZ ;  /* 0x000000ff0707b210 */ /* 0x000fe40007ffe1ff */
[----:B------:R-:W-:Y:S02]  /*0320*/  @!P2 LOP3.LUT R7, RZ, c[0x0][0x1d8], RZ, 0x33, !PT ;  /* 0x00007600ff07aa12 */ /* 0x000fe400078e33ff */
[----:B------:R-:W-:Y:S02]  /*0330*/  ISETP.GE.AND.EX P1, PT, R4, c[0x0][0x1cc], PT, P1 ;  /* 0x0000730004007a0c */ /* 0x000fe40003f26310 */
[----:B------:R-:W-:Y:S02]  /*0340*/  IADD3 R9, -R7, RZ, RZ ;  /* 0x000000ff07097210 */ /* 0x000fe40007ffe1ff */
[----:B------:R-:W-:Y:S02]  /*0350*/  SHF.R.S32.HI R6, RZ, 0x1f, R7 ;  /* 0x0000001fff067819 */ /* 0x000fe40000011407 */
[----:B------:R-:W-:Y:S01]  /*0360*/  ISETP.GT.U32.OR P1, PT, R5, 0x27f, P1 ;  /* 0x0000027f0500780c */ /* 0x000fe20000f24470 */
[----:B------:R-:W-:Y:S01]  /*0370*/  IMAD R24, R9, c[0x0][0x1d8], R22 ;  /* 0x0000760009187a24 */ /* 0x000fe200078e0216 */
[----:B------:R-:W-:Y:S01]  /*0380*/  SHF.R.S32.HI R9, RZ, 0x1f, R23 ;  /* 0x0000001fff097819 */ /* 0x000fe20000011417 */
[----:B------:R-:W-:-:S02]  /*0390*/  IMAD R6, R6, c[0x0][0x1d0], RZ ;  /* 0x0000740006067a24 */ /* 0x000fc400078e02ff */
[----:B------:R-:W-:Y:S02]  /*03a0*/  IMAD R24, R24, 0x28, RZ ;  /* 0x0000002818187824 */ /* 0x000fe400078e02ff */
[----:B------:R-:W-:Y:S02]  /*03b0*/  IMAD R27, R7, c[0x0][0x1d4], R6 ;  /* 0x00007500071b7a24 */ /* 0x000fe400078e0206 */
[----:B------:R-:W-:Y:S01]  /*03c0*/  @P0 IMAD R6, R3, c[0x0][0x1c0], RZ ;  /* 0x0000700003060a24 */ /* 0x000fe200078e02ff */
[----:B------:R-:W-:-:S03]  /*03d0*/  IADD3 R28, P2, R23, R24, RZ ;  /* 0x00000018171c7210 */ /* 0x000fc60007f5e0ff */
[----:B------:R-:W-:Y:S01]  /*03e0*/  @P0 IMAD R11, R21, c[0x0][0x1c4], R6 ;  /* 0x00007100150b0a24 */ /* 0x000fe200078e0206 */
[----:B------:R-:W-:-:S05]  /*03f0*/  LEA.HI.X.SX32 R29, R24, R9, 0x1, P2 ;  /* 0x00000009181d7211 */ /* 0x000fca00010f0eff */
[----:B------:R-:W-:-:S04]  /*0400*/  IMAD.WIDE.U32 R28, R7, c[0x0][0x1d0], R28 ;  /* 0x00007400071c7a25 */ /* 0x000fc800078e001c */
[----:B------:R-:W-:Y:S01]  /*0410*/  @!P1 IMAD R7, R4, c[0x0][0x1c0], RZ ;  /* 0x0000700004079a24 */ /* 0x000fe200078e02ff */
[----:B------:R-:W-:Y:S02]  /*0420*/  IADD3 R27, R29, R27, RZ ;  /* 0x0000001b1d1b7210 */ /* 0x000fe40007ffe0ff */
[-C--:B------:R-:W-:Y:S01]  /*0430*/  @!P1 MOV R26, R28.reuse ;  /* 0x0000001c001a9202 */ /* 0x080fe20000000f00 */
[C---:B------:R-:W-:Y:S01]  /*0440*/  @!P1 IMAD R9, R20.reuse, c[0x0][0x1c4], R7 ;  /* 0x0000710014099a24 */ /* 0x040fe200078e0207 */
[----:B------:R-:W-:Y:S02]  /*0450*/  @P0 MOV R12, R28 ;  /* 0x0000001c000c0202 */ /* 0x000fe40000000f00 */
[----:B------:R-:W-:Y:S01]  /*0460*/  @P0 MOV R13, R27 ;  /* 0x0000001b000d0202 */ /* 0x000fe20000000f00 */
[----:B------:R-:W-:-:S04]  /*0470*/  @!P1 IMAD.WIDE.U32 R6, R20, c[0x0][0x1c0], R26 ;  /* 0x0000700014069a25 */ /* 0x000fc800078e001a */
[----:B------:R-:W-:Y:S01]  /*0480*/  @P0 IMAD.WIDE.U32 R12, R21, c[0x0][0x1c0], R12 ;  /* 0x00007000150c0a25 */ /* 0x000fe200078e000c */
[----:B------:R-:W-:Y:S02]  /*0490*/  @!P1 IADD3 R7, R7, R9, RZ ;  /* 0x0000000907079210 */ /* 0x000fe40007ffe0ff */
[----:B------:R-:W-:Y:S02]  /*04a0*/  @!P1 LEA R8, P3, R6, c[0x0][0x170], 0x1 ;  /* 0x00005c0006089a11 */ /* 0x000fe400078608ff */
[----:B------:R-:W-:Y:S02]  /*04b0*/  @P0 IADD3 R11, R13, R11, RZ ;  /* 0x0000000b0d0b0210 */ /* 0x000fe40007ffe0ff */
[----:B------:R-:W-:Y:S02]  /*04c0*/  @P0 LEA R10, P2, R12, c[0x0][0x170], 0x1 ;  /* 0x00005c000c0a0a11 */ /* 0x000fe400078408ff */
[----:B------:R-:W-:Y:S02]  /*04d0*/  @!P1 LEA.HI.X R9, R6, c[0x0][0x174], R7, 0x1, P3 ;  /* 0x00005d0006099a11 */ /* 0x000fe400018f0c07 */
[----:B------:R-:W-:Y:S01]  /*04e0*/  CS2R R6, SRZ ;  /* 0x0000000000067805 */ /* 0x000fe2000001ff00 */
[----:B------:R-:W-:-:S05]  /*04f0*/  @P0 LEA.HI.X R11, R12, c[0x0][0x174], R11, 0x1, P2 ;  /* 0x00005d000c0b0a11 */ /* 0x000fca00010f0c0b */
[----:B------:R-:W2:Y:S04]  /*0500*/  @P0 LDG.E R7, [R10.64] ;  /* 0x000000060a070981 */ /* 0x000ea8000c1e1900 */
[----:B------:R2:W3:Y:S01]  /*0510*/  @!P1 LDG.E R6, [R8.64] ;  /* 0x0000000608069981 */ /* 0x0004e2000c1e1900 */
[C---:B0-----:R-:W-:Y:S02]  /*0520*/  ISETP.GT.AND P1, PT, R2.reuse, 0x1e, PT ;  /* 0x0000001e0200780c */ /* 0x041fe40003f24270 */
[----:B------:R-:W-:Y:S02]  /*0530*/  ISETP.NE.AND P3, PT, R2, RZ, PT ;  /* 0x000000ff0200720c */ /* 0x000fe40003f65270 */
[----:B------:R-:W-:Y:S01]  /*0540*/  ISETP.NE.AND P2, PT, R5, RZ, PT ;  /* 0x000000ff0500720c */ /* 0x000fe20003f45270 */
[----:B------:R-:W-:Y:S01]  /*0550*/  BSSY B0, `(.L_x_2017) ;  /* 0x000005a000007945 */ /* 0x000fe20003800000 */
[----:B--2---:R-:W-:-:S02]  /*0560*/  PRMT R9, RZ, 0x7610, R7 ;  /* 0x00007610ff097816 */ /* 0x004fc40000000007 */
[----:B------:R-:W-:-:S03]  /*0570*/  PRMT R8, RZ, 0x5410, R7 ;  /* 0x00005410ff087816 */ /* 0x000fc60000000007 */
[----:B------:R-:W-:Y:S01]  /*0580*/  FMUL.FTZ R13, R9, R9 ;  /* 0x00000009090d7220 */ /* 0x000fe20000410000 */
[--C-:B---3--:R-:W-:Y:S01]  /*0590*/  PRMT R11, RZ, 0x7610, R6.reuse ;  /* 0x00007610ff0b7816 */ /* 0x108fe20000000006 */
[C---:B------:R-:W-:Y:S02]  /*05a0*/  FADD.FTZ R12, R8.reuse, R9 ;  /* 0x00000009080c7221 */ /* 0x040fe40000010000 */
[----:B------:R-:W-:Y:S01]  /*05b0*/  FFMA.FTZ R13, R8, R8, R13 ;  /* 0x00000008080d7223 */ /* 0x000fe2000001000d */
[----:B------:R-:W-:Y:S01]  /*05c0*/  PRMT R8, RZ, 0x5410, R6 ;  /* 0x00005410ff087816 */ /* 0x000fe20000000006 */
[----:B------:R-:W-:Y:S02]  /*05d0*/  FMUL.FTZ R19, R11, R11 ;  /* 0x0000000b0b137220 */ /* 0x000fe40000410000 */
[----:B------:R-:W-:Y:S02]  /*05e0*/  FADD.FTZ R12, RZ, R12 ;  /* 0x0000000cff0c7221 */ /* 0x000fe40000010000 */
[----:B------:R-:W-:-:S02]  /*05f0*/  FADD.FTZ R15, R8, R11 ;  /* 0x0000000b080f7221 */ /* 0x000fc40000010000 */
[----:B------:R-:W-:Y:S02]  /*0600*/  FFMA.FTZ R8, R8, R8, R19 ;  /* 0x0000000808087223 */ /* 0x000fe40000010013 */
[----:B------:R-:W-:Y:S02]  /*0610*/  FADD.FTZ R13, RZ, R13 ;  /* 0x0000000dff0d7221 */ /* 0x000fe40000010000 */
[----:B------:R-:W-:Y:S02]  /*0620*/  FADD.FTZ R18, R12, R15 ;  /* 0x0000000f0c127221 */ /* 0x000fe40000010000 */
[----:B------:R-:W-:-:S03]  /*0630*/  FADD.FTZ R19, R13, R8 ;  /* 0x000000080d137221 */ /* 0x000fc60000010000 */
[----:B------:R-:W0:Y:S04]  /*0640*/  SHFL.DOWN PT, R9, R18, 0x1, 0x1f ;  /* 0x08201f0012097f89 */ /* 0x000e2800000e0000 */
[----:B------:R-:W1:Y:S01]  /*0650*/  SHFL.DOWN PT, R8, R19, 0x1, 0x1f ;  /* 0x08201f0013087f89 */ /* 0x000e6200000e0000 */
[----:B0-----:R-:W-:Y:S02]  /*0660*/  @!P1 FADD.FTZ R18, R18, R9 ;  /* 0x0000000912129221 */ /* 0x001fe40000010000 */
[----:B-1----:R-:W-:-:S03]  /*0670*/  @!P1 FADD.FTZ R19, R19, R8 ;  /* 0x0000000813139221 */ /* 0x002fc60000010000 */
[----:B------:R-:W0:Y:S04]  /*0680*/  SHFL.DOWN PT, R9, R18, 0x2, 0x1f ;  /* 0x08401f0012097f89 */ /* 0x000e2800000e0000 */
[----:B------:R-:W1:Y:S01]  /*0690*/  SHFL.DOWN PT, R8, R19, 0x2, 0x1f ;  /* 0x08401f0013087f89 */ /* 0x000e6200000e0000 */
[----:B------:R-:W-:-:S13]  /*06a0*/  ISETP.GT.AND P1, PT, R2, 0x1d, PT ;  /* 0x0000001d0200780c */ /* 0x000fda0003f24270 */
        /* <DEDUP_REMOVED lines=16> */
[----:B-1----:R-:W-:-:S05]  /*07b0*/  @!P1 FADD.FTZ R19, R19, R8 ;  /* 0x0000000813139221 */ /* 0x002fca0000010000 */
[----:B------:R0:W-:Y:S04]  /*07c0*/  @!P3 STS.64 [R17.X8+0x18], R18 ;  /* 0x000018121100b388 */ /* 0x0001e80000008a00 */
[----:B------:R-:W-:Y:S06]  /*07d0*/  BAR.SYNC.DEFER_BLOCKING 0x0 ;  /* 0x0000000000007b1d */ /* 0x000fec0000010000 */
[----:B------:R-:W-:Y:S05]  /*07e0*/  @P2 BRA `(.L_x_2018) ;  /* 0x0000030000002947 */ /* 0x000fea0003800000 */
[----:B------:R-:W1:Y:S04]  /*07f0*/  LDS.128 R8, [0x20] ;  /* 0x00002000ff087984 */ /* 0x000e680000000c00 */
[----:B------:R-:W2:Y:S01]  /*0800*/  LDS.128 R12, [0x30] ;  /* 0x00003000ff0c7984 */ /* 0x000ea20000000c00 */
[----:B-1----:R-:W-:-:S02]  /*0810*/  FADD.FTZ R25, R18, R8 ;  /* 0x0000000812197221 */ /* 0x002fc40000010000 */
[----:B------:R-:W-:Y:S02]  /*0820*/  FADD.FTZ R8, R19, R9 ;  /* 0x0000000913087221 */ /* 0x000fe40000010000 */
[----:B------:R-:W-:Y:S02]  /*0830*/  FADD.FTZ R25, R25, R10 ;  /* 0x0000000a19197221 */ /* 0x000fe40000010000 */
[----:B0-----:R-:W-:Y:S02]  /*0840*/  FADD.FTZ R18, R8, R11 ;  /* 0x0000000b08127221 */ /* 0x001fe40000010000 */
        /* <DEDUP_REMOVED lines=33> */
[----:B------:R-:W1:Y:S01]  /*0a60*/  LDS.64 R18, [0xb0] ;  /* 0x0000b000ff127984 */ /* 0x000e620000000a00 */
        /* <DEDUP_REMOVED lines=8> */
.L_x_2018:
[----:B------:R-:W-:Y:S05]  /*0af0*/  BSYNC B0 ;  /* 0x0000000000007941 */ /* 0x000fea0003800000 */
.L_x_2017:
[----:B------:R-:W-:-:S04]  /*0b00*/  MOV R12, c[0x0][0xc] ;  /* 0x00000300000c7a02 */ /* 0x000fc80000000f00 */
[----:B------:R-:W-:-:S13]  /*0b10*/  ISETP.GE.U32.AND P1, PT, R12, 0x2, PT ;  /* 0x000000020c00780c */ /* 0x000fda0003f26070 */
[----:B------:R-:W-:Y:S05]  /*0b20*/  @!P1 BRA `(.L_x_2019) ;  /* 0x0000095000009947 */ /* 0x000fea0003800000 */
[----:B------:R-:W-:Y:S05]  /*0b30*/  @P2 BRA `(.L_x_2020) ;  /* 0x000001c000002947 */ /* 0x000fea0003800000 */
[----:B------:R-:W1:Y:S01]  /*0b40*/  S2R R13, SR_CTAID.Y ;  /* 0x00000000000d7919 */ /* 0x000e620000002600 */
[C---:B------:R-:W-:Y:S01]  /*0b50*/  LOP3.LUT R14, R16.reuse, 0x1, RZ, 0xc0, !PT ;  /* 0x00000001100e7812 */ /* 0x040fe200078ec0ff */
[----:B------:R-:W-:Y:S01]  /*0b60*/  HFMA2.MMA R15, -RZ, RZ, 0, 2.384185791015625e-07 ;  /* 0x00000004ff0f7435 */ /* 0x000fe200000001ff */
[----:B------:R-:W-:-:S03]  /*0b70*/  LOP3.LUT P1, RZ, R16, 0x2, RZ, 0xc0, !PT ;  /* 0x0000000210ff7812 */ /* 0x000fc6000782c0ff */
[----:B------:R-:W-:-:S04]  /*0b80*/  IMAD R8, R14, c[0x0][0x10], RZ ;  /* 0x000004000e087a24 */ /* 0x000fc800078e02ff */
[----:B------:R-:W-:-:S05]  /*0b90*/  IMAD R9, R8, c[0x0][0xc], RZ ;  /* 0x0000030008097a24 */ /* 0x000fca00078e02ff */
[----:B------:R-:W-:-:S05]  /*0ba0*/  SHF.L.U32 R10, R9, 0x1, RZ ;  /* 0x00000001090a7819 */ /* 0x000fca00000006ff */
[----:B------:R-:W-:-:S04]  /*0bb0*/  IMAD.WIDE R10, R10, R15, c[0x0][0x198] ;  /* 0x000066000a0a7625 */ /* 0x000fc800078e020f */
[----:B-1----:R-:W-:Y:S01]  /*0bc0*/  IMAD R9, R0, c[0x0][0x10], R13 ;  /* 0x0000040000097a24 */ /* 0x002fe200078e020d */
[----:B------:R-:W-:-:S03]  /*0bd0*/  IADD3 R8, R8, R13, RZ ;  /* 0x0000000d08087210 */ /* 0x000fc60007ffe0ff */
[----:B------:R-:W-:Y:S01]  /*0be0*/  IMAD.WIDE.U32 R10, R9, 0x8, R10 ;  /* 0x00000008090a7825 */ /* 0x000fe200078e000a */
[----:B------:R-:W-:-:S04]  /*0bf0*/  MOV R9, 0x1 ;  /* 0x0000000100097802 */ /* 0x000fc80000000f00 */
[----:B------:R1:W-:Y:S01]  /*0c00*/  STG.E.64 [R10.64], R18 ;  /* 0x000000120a007986 */ /* 0x0003e2000c101b06 */
[----:B------:R-:W-:Y:S01]  /*0c10*/  SEL R25, R9, 0xffffffff, !P1 ;  /* 0xffffffff09197807 */ /* 0x000fe20004800000 */
[----:B------:R-:W-:Y:S01]  /*0c20*/  IMAD.WIDE.U32 R8, R8, R15, c[0x0][0x190] ;  /* 0x0000640008087625 */ /* 0x000fe200078e000f */
[----:B------:R-:W-:Y:S06]  /*0c30*/  MEMBAR.ALL.GPU ;  /* 0x0000000000007992 */ /* 0x000fec000000a000 */
[----:B------:R-:W-:-:S00]  /*0c40*/  ERRBAR ;  /* 0x00000000000079ab */ /* 0x000fc00000000000 */
[----:B-1----:R-:W-:Y:S01]  /*0c50*/  SEL R11, RZ, c[0x0][0xc], P1 ;  /* 0x00000300ff0b7a07 */ /* 0x002fe20000800000 */
[----:B------:R1:W-:Y:S03]  /*0c60*/  RED.E.ADD.S32.STRONG.GPU [R8.64], R25 ;  /* 0x000000190800798e */ /* 0x0003e6000c10e386 */
[----:B------:R-:W-:-:S13]  /*0c70*/  ISETP.NE.AND P1, PT, R11, -0x1, PT ;  /* 0xffffffff0b00780c */ /* 0x000fda0003f25270 */
[----:B------:R-:W-:Y:S05]  /*0c80*/  @!P1 BRA `(.L_x_2020) ;  /* 0x0000007000009947 */ /* 0x000fea0003800000 */
[----:B-1----:R-:W-:-:S04]  /*0c90*/  IMAD R8, R14, c[0x0][0x10], R13 ;  /* 0x000004000e087a24 */ /* 0x002fc800078e020d */
[----:B------:R-:W-:-:S05]  /*0ca0*/  IMAD.WIDE.U32 R8, R8, R15, c[0x0][0x190] ;  /* 0x0000640008087625 */ /* 0x000fca00078e000f */
.L_x_2021:
[----:B------:R-:W2:Y:S01]  /*0cb0*/  LDG.E.STRONG.GPU R10, [R8.64] ;  /* 0x00000006080a7981 */ /* 0x000ea2000c1ef900 */
[----:B------:R-:W-:Y:S01]  /*0cc0*/  YIELD ;  /* 0x0000000000007946 */ /* 0x000fe20003800000 */
[----:B--2---:R-:W-:Y:S01]  /*0cd0*/  ISETP.NE.AND P1, PT, R10, R11, PT ;  /* 0x0000000b0a00720c */ /* 0x004fe20003f25270 */
[----:B------:R-:W-:-:S12]  /*0ce0*/  CCTL.IVALL ;  /* 0x00000000ff00798f */ /* 0x000fd80002000000 */
[----:B------:R-:W-:Y:S05]  /*0cf0*/  @P1 BRA `(.L_x_2021) ;  /* 0xffffffb000001947 */ /* 0x000fea000383ffff */
.L_x_2020:
[----:B-1----:R-:W-:Y:S01]  /*0d00*/  ISETP.NE.AND P1, PT, RZ, c[0x0][0xc], PT ;  /* 0x00000300ff007a0c */ /* 0x002fe20003f25270 */
[----:B------:R-:W-:Y:S01]  /*0d10*/  WARPSYNC 0xffffffff ;  /* 0xffffffff00007948 */ /* 0x000fe20003800000 */
[----:B------:R-:W-:Y:S11]  /*0d20*/  BAR.SYNC.DEFER_BLOCKING 0x0 ;  /* 0x0000000000007b1d */ /* 0x000ff60000010000 */
[----:B------:R-:W-:Y:S05]  /*0d30*/  @!P1 BRA `(.L_x_2019) ;  /* 0x0000074000009947 */ /* 0x000fea0003800000 */
[----:B------:R-:W-:Y:S01]  /*0d40*/  IADD3 R8, R12, -0x1, RZ ;  /* 0xffffffff0c087810 */ /* 0x000fe20007ffe0ff */
[----:B------:R-:W-:-:S03]  /*0d50*/  HFMA2.MMA R13, -RZ, RZ, 0, 0 ;  /* 0x00000000ff0d7435 */ /* 0x000fc600000001ff */
[----:B------:R-:W-:-:S13]  /*0d60*/  ISETP.GE.U32.AND P1, PT, R8, 0x3, PT ;  /* 0x000000030800780c */ /* 0x000fda0003f26070 */
[----:B------:R-:W-:Y:S05]  /*0d70*/  @!P1 BRA `(.L_x_2022) ;  /* 0x000003e000009947 */ /* 0x000fea0003800000 */
[----:B------:R-:W-:Y:S02]  /*0d80*/  LOP3.LUT R12, R12, 0x3, RZ, 0xc0, !PT ;  /* 0x000000030c0c7812 */ /* 0x000fe400078ec0ff */
[----:B------:R-:W-:Y:S02]  /*0d90*/  MOV R13, RZ ;  /* 0x000000ff000d7202 */ /* 0x000fe40000000f00 */
[----:B------:R-:W-:Y:S02]  /*0da0*/  IADD3 R12, -R12, c[0x0][0xc], RZ ;  /* 0x000003000c0c7a10 */ /* 0x000fe40007ffe1ff */
.L_x_2023:
[----:B------:R-:W-:-:S13]  /*0db0*/  ISETP.EQ.OR P4, PT, R13, R0, P2 ;  /* 0x000000000d00720c */ /* 0x000fda0001782670 */
[----:B------:R-:W1:Y:S01]  /*0dc0*/  @!P4 S2R R10, SR_CTAID.Y ;  /* 0x00000000000ac919 */ /* 0x000e620000002600 */
[----:B------:R-:W-:Y:S02]  /*0dd0*/  @!P4 LOP3.LUT R8, R16, 0x1, RZ, 0xc0, !PT ;  /* 0x000000011008c812 */ /* 0x000fe400078ec0ff */
[----:B------:R-:W-:-:S03]  /*0de0*/  @!P4 MOV R9, 0x4 ;  /* 0x000000040009c802 */ /* 0x000fc60000000f00 */
[----:B------:R-:W-:-:S04]  /*0df0*/  @!P4 IMAD R8, R8, c[0x0][0x10], RZ ;  /* 0x000004000808ca24 */ /* 0x000fc800078e02ff */
[----:B------:R-:W-:-:S05]  /*0e00*/  @!P4 IMAD R8, R8, c[0x0][0xc], RZ ;  /* 0x000003000808ca24 */ /* 0x000fca00078e02ff */
[----:B------:R-:W-:-:S05]  /*0e10*/  @!P4 SHF.L.U32 R8, R8, 0x1, RZ ;  /* 0x000000010808c819 */ /* 0x000fca00000006ff */
[----:B------:R-:W-:-:S04]  /*0e20*/  @!P4 IMAD.WIDE R8, R8, R9, c[0x0][0x198] ;  /* 0x000066000808c625 */ /* 0x000fc800078e0209 */
[----:B-1----:R-:W-:-:S04]  /*0e30*/  @!P4 IMAD R11, R13, c[0x0][0x10], R10 ;  /* 0x000004000d0bca24 */ /* 0x002fc800078e020a */
[----:B------:R-:W-:Y:S01]  /*0e40*/  @!P4 IMAD.WIDE.U32 R8, R11, 0x8, R8 ;  /* 0x000000080b08c825 */ /* 0x000fe200078e0008 */
[----:B------:R-:W-:-:S04]  /*0e50*/  IADD3 R11, R13, 0x1, RZ ;  /* 0x000000010d0b7810 */ /* 0x000fc80007ffe0ff */
[----:B------:R-:W-:Y:S01]  /*0e60*/  ISETP.EQ.OR P1, PT, R11, R0, P2 ;  /* 0x000000000b00720c */ /* 0x000fe20001722670 */
[----:B------:R-:W2:-:S12]  /*0e70*/  @!P4 LDG.E.64 R8, [R8.64] ;  /* 0x000000060808c981 */ /* 0x000e98000c1e1b00 */
[----:B------:R-:W1:Y:S01]  /*0e80*/  @!P1 S2R R14, SR_CTAID.Y ;  /* 0x00000000000e9919 */ /* 0x000e620000002600 */
[----:B------:R-:W-:-:S05]  /*0e90*/  @!P1 LOP3.LUT R10, R16, 0x1, RZ, 0xc0, !PT ;  /* 0x00000001100a9812 */ /* 0x000fca00078ec0ff */
[----:B------:R-:W-:-:S04]  /*0ea0*/  @!P1 IMAD R10, R10, c[0x0][0x10], RZ ;  /* 0x000004000a0a9a24 */ /* 0x000fc800078e02ff */
[----:B------:R-:W-:-:S05]  /*0eb0*/  @!P1 IMAD R10, R10, c[0x0][0xc], RZ ;  /* 0x000003000a0a9a24 */ /* 0x000fca00078e02ff */
[----:B------:R-:W-:Y:S01]  /*0ec0*/  @!P1 SHF.L.U32 R10, R10, 0x1, RZ ;  /* 0x000000010a0a9819 */ /* 0x000fe200000006ff */
[----:B-1----:R-:W-:Y:S01]  /*0ed0*/  @!P1 IMAD R15, R11, c[0x0][0x10], R14 ;  /* 0x000004000b0f9a24 */ /* 0x002fe200078e020e */
[----:B------:R-:W-:-:S05]  /*0ee0*/  @!P1 MOV R11, 0x4 ;  /* 0x00000004000b9802 */ /* 0x000fca0000000f00 */
[----:B------:R-:W-:-:S06]  /*0ef0*/  @!P1 IMAD.WIDE R10, R10, R11, c[0x0][0x198] ;  /* 0x000066000a0a9625 */ /* 0x000fcc00078e020b */
[----:B------:R-:W-:-:S06]  /*0f00*/  @!P1 IMAD.WIDE.U32 R10, R15, 0x8, R10 ;  /* 0x000000080f0a9825 */ /* 0x000fcc00078e000a */
[----:B------:R-:W3:Y:S01]  /*0f10*/  @!P1 LDG.E.64 R10, [R10.64] ;  /* 0x000000060a0a9981 */ /* 0x000ee2000c1e1b00 */
[----:B------:R-:W-:-:S04]  /*0f20*/  IADD3 R15, R13, 0x2, RZ ;  /* 0x000000020d0f7810 */ /* 0x000fc80007ffe0ff */
[----:B------:R-:W-:Y:S01]  /*0f30*/  ISETP.EQ.OR P3, PT, R15, R0, P2 ;  /* 0x000000000f00720c */ /* 0x000fe20001762670 */
[----:B0-2---:R-:W-:-:S12]  /*0f40*/  @!P4 FADD.FTZ R18, R18, R8 ;  /* 0x000000081212c221 */ /* 0x005fd80000010000 */
[----:B------:R-:W0:Y:S01]  /*0f50*/  @!P3 S2R R8, SR_CTAID.Y ;  /* 0x000000000008b919 */ /* 0x000e220000002600 */
[----:B------:R-:W-:Y:S01]  /*0f60*/  @!P4 FADD.FTZ R19, R19, R9 ;  /* 0x000000091313c221 */ /* 0x000fe20000010000 */
[----:B------:R-:W-:-:S05]  /*0f70*/  @!P3 LOP3.LUT R9, R16, 0x1, RZ, 0xc0, !PT ;  /* 0x000000011009b812 */ /* 0x000fca00078ec0ff */
[----:B------:R-:W-:-:S04]  /*0f80*/  @!P3 IMAD R9, R9, c[0x0][0x10], RZ ;  /* 0x000004000909ba24 */ /* 0x000fc800078e02ff */
[----:B------:R-:W-:-:S05]  /*0f90*/  @!P3 IMAD R9, R9, c[0x0][0xc], RZ ;  /* 0x000003000909ba24 */ /* 0x000fca00078e02ff */
[----:B------:R-:W-:Y:S01]  /*0fa0*/  @!P3 SHF.L.U32 R9, R9, 0x1, RZ ;  /* 0x000000010909b819 */ /* 0x000fe200000006ff */
[----:B0-----:R-:W-:Y:S01]  /*0fb0*/  @!P3 IMAD R15, R15, c[0x0][0x10], R8 ;  /* 0x000004000f0fba24 */ /* 0x001fe200078e0208 */
[----:B------:R-:W-:-:S05]  /*0fc0*/  @!P3 MOV R8, 0x4 ;  /* 0x000000040008b802 */ /* 0x000fca0000000f00 */
[----:B------:R-:W-:-:S06]  /*0fd0*/  @!P3 IMAD.WIDE R8, R9, R8, c[0x0][0x198] ;  /* 0x000066000908b625 */ /* 0x000fcc00078e0208 */
[----:B------:R-:W-:Y:S01]  /*0fe0*/  @!P3 IMAD.WIDE.U32 R8, R15, 0x8, R8 ;  /* 0x000000080f08b825 */ /* 0x000fe200078e0008 */
[----:B------:R-:W-:-:S04]  /*0ff0*/  IADD3 R15, R13, 0x3, RZ ;  /* 0x000000030d0f7810 */ /* 0x000fc80007ffe0ff */
[----:B------:R-:W-:Y:S01]  /*1000*/  ISETP.EQ.OR P4, PT, R15, R0, P2 ;  /* 0x000000000f00720c */ /* 0x000fe20001782670 */
[----:B------:R-:W2:Y:S01]  /*1010*/  @!P3 LDG.E.64 R8, [R8.64] ;  /* 0x000000060808b981 */ /* 0x000ea2000c1e1b00 */
[----:B---3--:R-:W-:-:S11]  /*1020*/  @!P1 FADD.FTZ R18, R18, R10 ;  /* 0x0000000a12129221 */ /* 0x008fd60000010000 */
        /* <DEDUP_REMOVED lines=9> */
[----:B------:R-:W-:-:S06]  /*10c0*/  @!P4 IMAD.WIDE.U32 R10, R15, 0x8, R10 ;  /* 0x000000080f0ac825 */ /* 0x000fcc00078e000a */
[----:B------:R-:W3:Y:S01]  /*10d0*/  @!P4 LDG.E.64 R10, [R10.64] ;  /* 0x000000060a0ac981 */ /* 0x000ee2000c1e1b00 */
[----:B------:R-:W-:-:S04]  /*10e0*/  IADD3 R12, R12, -0x4, RZ ;  /* 0xfffffffc0c0c7810 */ /* 0x000fc80007ffe0ff */
[----:B------:R-:W-:Y:S02]  /*10f0*/  ISETP.NE.AND P1, PT, R12, RZ, PT ;  /* 0x000000ff0c00720c */ /* 0x000fe40003f25270 */
[----:B------:R-:W-:Y:S01]  /*1100*/  IADD3 R13, R13, 0x4, RZ ;  /* 0x000000040d0d7810 */ /* 0x000fe20007ffe0ff */
[----:B--2---:R-:W-:Y:S02]  /*1110*/  @!P3 FADD.FTZ R18, R18, R8 ;  /* 0x000000081212b221 */ /* 0x004fe40000010000 */
[----:B------:R-:W-:Y:S02]  /*1120*/  @!P3 FADD.FTZ R19, R19, R9 ;  /* 0x000000091313b221 */ /* 0x000fe40000010000 */
[----:B---3--:R-:W-:Y:S02]  /*1130*/  @!P4 FADD.FTZ R18, R18, R10 ;  /* 0x0000000a1212c221 */ /* 0x008fe40000010000 */
[----:B------:R-:W-:-:S04]  /*1140*/  @!P4 FADD.FTZ R19, R19, R11 ;  /* 0x0000000b1313c221 */ /* 0x000fc80000010000 */
[----:B------:R-:W-:Y:S05]  /*1150*/  @P1 BRA `(.L_x_2023) ;  /* 0xfffffc5000001947 */ /* 0x000fea000383ffff */
.L_x_2022:
[----:B------:R-:W-:-:S04]  /*1160*/  MOV R10, c[0x0][0xc] ;  /* 0x00000300000a7a02 */ /* 0x000fc80000000f00 */
[----:B------:R-:W-:-:S13]  /*1170*/  LOP3.LUT P1, R10, R10, 0x3, RZ, 0xc0, !PT ;  /* 0x000000030a0a7812 */ /* 0x000fda000782c0ff */
[----:B------:R-:W-:Y:S05]  /*1180*/  @!P1 BRA `(.L_x_2019) ;  /* 0x000002f000009947 */ /* 0x000fea0003800000 */
[----:B------:R-:W-:Y:S01]  /*1190*/  ISETP.EQ.OR P1, PT, R13, R0, P2 ;  /* 0x000000000d00720c */ /* 0x000fe20001722670 */
[----:B------:R-:W-:Y:S01]  /*11a0*/  BSSY B0, `(.L_x_2024) ;  /* 0x000000f000007945 */ /* 0x000fe20003800000 */
[----:B------:R-:W-:-:S11]  /*11b0*/  ISETP.NE.AND P3, PT, R10, 0x1, PT ;  /* 0x000000010a00780c */ /* 0x000fd60003f65270 */
[----:B------:R-:W-:Y:S05]  /*11c0*/  @P1 BRA `(.L_x_2025) ;  /* 0x000000c000001947 */ /* 0x000fea0003800000 */
[----:B------:R-:W1:Y:S01]  /*11d0*/  S2R R12, SR_CTAID.Y ;  /* 0x00000000000c7919 */ /* 0x000e620000002600 */
[----:B------:R-:W-:Y:S01]  /*11e0*/  LOP3.LUT R8, R16, 0x1, RZ, 0xc0, !PT ;  /* 0x0000000110087812 */ /* 0x000fe200078ec0ff */
[----:B------:R-:W-:-:S04]  /*11f0*/  HFMA2.MMA R9, -RZ, RZ, 0, 2.384185791015625e-07 ;  /* 0x00000004ff097435 */ /* 0x000fc800000001ff */
[----:B------:R-:W-:-:S04]  /*1200*/  IMAD R8, R8, c[0x0][0x10], RZ ;  /* 0x0000040008087a24 */ /* 0x000fc800078e02ff */
[----:B------:R-:W-:-:S05]  /*1210*/  IMAD R8, R8, c[0x0][0xc], RZ ;  /* 0x0000030008087a24 */ /* 0x000fca00078e02ff */
[----:B------:R-:W-:-:S05]  /*1220*/  SHF.L.U32 R8, R8, 0x1, RZ ;  /* 0x0000000108087819 */ /* 0x000fca00000006ff */
[----:B------:R-:W-:-:S04]  /*1230*/  IMAD.WIDE R8, R8, R9, c[0x0][0x198] ;  /* 0x0000660008087625 */ /* 0x000fc800078e0209 */
[----:B-1----:R-:W-:-:S04]  /*1240*/  IMAD R11, R13, c[0x0][0x10], R12 ;  /* 0x000004000d0b7a24 */ /* 0x002fc800078e020c */
[----:B------:R-:W-:-:S06]  /*1250*/  IMAD.WIDE.U32 R8, R11, 0x8, R8 ;  /* 0x000000080b087825 */ /* 0x000fcc00078e0008 */
[----:B------:R-:W2:Y:S02]  /*1260*/  LDG.E.64 R8, [R8.64] ;  /* 0x0000000608087981 */ /* 0x000ea4000c1e1b00 */
[----:B0-2---:R-:W-:Y:S02]  /*1270*/  FADD.FTZ R18, R18, R8 ;  /* 0x0000000812127221 */ /* 0x005fe40000010000 */
[----:B------:R-:W-:Y:S02]  /*1280*/  FADD.FTZ R19, R19, R9 ;  /* 0x0000000913137221 */ /* 0x000fe40000010000 */
.L_x_2025:
[----:B------:R-:W-:Y:S05]  /*1290*/  BSYNC B0 ;  /* 0x0000000000007941 */ /* 0x000fea0003800000 */
.L_x_2024:
[----:B------:R-:W-:Y:S05]  /*12a0*/  @!P3 BRA `(.L_x_2019) ;  /* 0x000001d00000b947 */ /* 0x000fea0003800000 */
[C---:B------:R-:W-:Y:S02]  /*12b0*/  IADD3 R9, R13.reuse, 0x1, RZ ;  /* 0x000000010d097810 */ /* 0x040fe40007ffe0ff */
[----:B------:R-:W-:Y:S02]  /*12c0*/  IADD3 R13, R13, 0x2, RZ ;  /* 0x000000020d0d7810 */ /* 0x000fe40007ffe0ff */
[-C--:B------:R-:W-:Y:S02]  /*12d0*/  ISETP.EQ.OR P3, PT, R9, R0.reuse, P2 ;  /* 0x000000000900720c */ /* 0x080fe40001762670 */
[----:B------:R-:W-:-:S04]  /*12e0*/  ISETP.EQ.OR P1, PT, R13, R0, P2 ;  /* 0x000000000d00720c */ /* 0x000fc80001722670 */
[----:B------:R-:W-:-:S07]  /*12f0*/  ISETP.EQ.OR P1, PT, R10, 0x2, P1 ;  /* 0x000000020a00780c */ /* 0x000fce0000f22670 */
[----:B------:R-:W1:Y:S01]  /*1300*/  @!P3 S2R R8, SR_CTAID.Y ;  /* 0x000000000008b919 */ /* 0x000e620000002600 */
[----:B------:R-:W-:Y:S02]  /*1310*/  @!P3 LOP3.LUT R10, R16, 0x1, RZ, 0xc0, !PT ;  /* 0x00000001100ab812 */ /* 0x000fe400078ec0ff */
[----:B------:R-:W-:-:S03]  /*1320*/  @!P3 MOV R15, 0x4 ;  /* 0x00000004000fb802 */ /* 0x000fc60000000f00 */
[----:B------:R-:W2:Y:S01]  /*1330*/  @!P1 S2R R12, SR_CTAID.Y ;  /* 0x00000000000c9919 */ /* 0x000ea20000002600 */
[----:B------:R-:W-:Y:S01]  /*1340*/  @!P3 IMAD R10, R10, c[0x0][0x10], RZ ;  /* 0x000004000a0aba24 */ /* 0x000fe200078e02ff */
[----:B------:R-:W-:-:S03]  /*1350*/  @!P1 LOP3.LUT R11, R16, 0x1, RZ, 0xc0, !PT ;  /* 0x00000001100b9812 */ /* 0x000fc600078ec0ff */
[----:B------:R-:W-:Y:S02]  /*1360*/  @!P3 IMAD R10, R10, c[0x0][0xc], RZ ;  /* 0x000003000a0aba24 */ /* 0x000fe400078e02ff */
[----:B------:R-:W-:-:S03]  /*1370*/  @!P1 IMAD R11, R11, c[0x0][0x10], RZ ;  /* 0x000004000b0b9a24 */ /* 0x000fc600078e02ff */
[----:B------:R-:W-:Y:S01]  /*1380*/  @!P3 SHF.L.U32 R14, R10, 0x1, RZ ;  /* 0x000000010a0eb819 */ /* 0x000fe200000006ff */
[----:B------:R-:W-:-:S05]  /*1390*/  @!P1 IMAD R10, R11, c[0x0][0xc], RZ ;  /* 0x000003000b0a9a24 */ /* 0x000fca00078e02ff */
[----:B------:R-:W-:Y:S01]  /*13a0*/  @!P1 SHF.L.U32 R10, R10, 0x1, RZ ;  /* 0x000000010a0a9819 */ /* 0x000fe200000006ff */
[----:B-1----:R-:W-:Y:S02]  /*13b0*/  @!P3 IMAD R11, R9, c[0x0][0x10], R8 ;  /* 0x00000400090bba24 */ /* 0x002fe400078e0208 */
[----:B------:R-:W-:Y:S01]  /*13c0*/  @!P3 IMAD.WIDE R8, R14, R15, c[0x0][0x198] ;  /* 0x000066000e08b625 */ /* 0x000fe200078e020f */
[----:B------:R-:W-:-:S03]  /*13d0*/  @!P1 MOV R15, 0x4 ;  /* 0x00000004000f9802 */ /* 0x000fc60000000f00 */
[----:B--2---:R-:W-:Y:S02]  /*13e0*/  @!P1 IMAD R13, R13, c[0x0][0x10], R12 ;  /* 0x000004000d0d9a24 */ /* 0x004fe400078e020c */
[----:B------:R-:W-:-:S04]  /*13f0*/  @!P3 IMAD.WIDE.U32 R8, R11, 0x8, R8 ;  /* 0x000000080b08b825 */ /* 0x000fc800078e0008 */
[----:B------:R-:W-:Y:S02]  /*1400*/  @!P1 IMAD.WIDE R10, R10, R15, c[0x0][0x198] ;  /* 0x000066000a0a9625 */ /* 0x000fe400078e020f */
[----:B------:R-:W2:Y:S04]  /*1410*/  @!P3 LDG.E.64 R8, [R8.64] ;  /* 0x000000060808b981 */ /* 0x000ea8000c1e1b00 */
[----:B------:R-:W-:-:S06]  /*1420*/  @!P1 IMAD.WIDE.U32 R10, R13, 0x8, R10 ;  /* 0x000000080d0a9825 */ /* 0x000fcc00078e000a */
[----:B------:R-:W3:Y:S01]  /*1430*/  @!P1 LDG.E.64 R10, [R10.64] ;  /* 0x000000060a0a9981 */ /* 0x000ee2000c1e1b00 */
[----:B0-2---:R-:W-:Y:S02]  /*1440*/  @!P3 FADD.FTZ R18, R18, R8 ;  /* 0x000000081212b221 */ /* 0x005fe40000010000 */
[----:B------:R-:W-:Y:S02]  /*1450*/  @!P3 FADD.FTZ R19, R19, R9 ;  /* 0x000000091313b221 */ /* 0x000fe40000010000 */
[----:B---3--:R-:W-:Y:S02]  /*1460*/  @!P1 FADD.FTZ R18, R18, R10 ;  /* 0x0000000a12129221 */ /* 0x008fe40000010000 */
[----:B------:R-:W-:-:S04]  /*1470*/  @!P1 FADD.FTZ R19, R19, R11 ;  /* 0x0000000b13139221 */ /* 0x000fc80000010000 */
.L_x_2019:
[----:B------:R-:W-:Y:S01]  /*1480*/  LOP3.LUT P1, RZ, R0, R5, RZ, 0xfc, !PT ;  /* 0x0000000500ff7212 */ /* 0x000fe2000782fcff */
[----:B------:R-:W-:Y:S01]  /*1490*/  @!P2 STS.64 [0xc0], R18 ;  /* 0x0000c012ff00a388 */ /* 0x000fe20000000a00 */
[----:B------:R-:W-:Y:S01]  /*14a0*/  ISETP.EQ.U32.AND P3, PT, RZ, c[0x0][0x168], PT ;  /* 0x00005a00ff007a0c */ /* 0x000fe20003f62070 */
[----:B------:R-:W-:Y:S01]  /*14b0*/  HFMA2.MMA R11, -RZ, RZ, 0, 2.384185791015625e-07 ;  /* 0x00000004ff0b7435 */ /* 0x000fe200000001ff */
[----:B------:R-:W-:-:S02]  /*14c0*/  IADD3 R10, R23, R24, RZ ;  /* 0x00000018170a7210 */ /* 0x000fc40007ffe0ff */
[----:B------:R-:W-:-:S07]  /*14d0*/  ISETP.EQ.OR.EX P1, PT, RZ, c[0x0][0x16c], P1, P3 ;  /* 0x00005b00ff007a0c */ /* 0x000fce0000f22730 */
[----:B------:R-:W-:-:S04]  /*14e0*/  IMAD.WIDE R8, R10, R11, c[0x0][0x178] ;  /* 0x00005e000a087625 */ /* 0x000fc800078e020b */
[----:B------:R-:W-:Y:S02]  /*14f0*/  IMAD.WIDE R10, R10, R11, c[0x0][0x180] ;  /* 0x000060000a0a7625 */ /* 0x000fe400078e020b */
[----:B------:R-:W-:Y:S02]  /*1500*/  @!P1 MOV R25, 0x8 ;  /* 0x0000000800199802 */ /* 0x000fe40000000f00 */
[----:B------:R-:W-:Y:S02]  /*1510*/  @!P1 FMUL.FTZ R15, R19, c[0x0][0x1f4] ;  /* 0x00007d00130f9a20 */ /* 0x000fe40000410000 */
[----:B------:R-:W-:Y:S02]  /*1520*/  @!P1 FMUL.FTZ R14, R18, c[0x0][0x1f4] ;  /* 0x00007d00120e9a20 */ /* 0x000fe40000410000 */
[----:B------:R-:W-:-:S05]  /*1530*/  @!P1 IMAD.WIDE R24, R22, R25, c[0x0][0x168] ;  /* 0x00005a0016189625 */ /* 0x000fca00078e0219 */
[----:B------:R1:W-:Y:S04]  /*1540*/  @!P1 STG.E.64 [R24.64], R14 ;  /* 0x0000000e18009986 */ /* 0x0003e8000c101b06 */
[----:B------:R-:W-:Y:S06]  /*1550*/  BAR.SYNC.DEFER_BLOCKING 0x0 ;  /* 0x0000000000007b1d */ /* 0x000fec0000010000 */
[----:B------:R-:W2:Y:S04]  /*1560*/  LDG.E.64 R8, [R8.64] ;  /* 0x0000000608087981 */ /* 0x000ea8000c1e1b00 */
[----:B------:R-:W2:Y:S01]  /*1570*/  LDG.E.64 R10, [R10.64] ;  /* 0x000000060a0a7981 */ /* 0x000ea2000c1e1b00 */
[----:B-1----:R-:W-:-:S02]  /*1580*/  PRMT R15, RZ, 0x5410, R7 ;  /* 0x00005410ff0f7816 */ /* 0x002fc40000000007 */
[----:B------:R-:W-:Y:S01]  /*1590*/  PRMT R7, RZ, 0x7610, R7 ;  /* 0x00007610ff077816 */ /* 0x000fe20000000007 */
[----:B------:R-:W1:Y:S01]  /*15a0*/  LDS.64 R12, [0xc0] ;  /* 0x0000c000ff0c7984 */ /* 0x000e620000000a00 */
[--C-:B0-----:R-:W-:Y:S02]  /*15b0*/  PRMT R19, RZ, 0x5410, R6.reuse ;  /* 0x00005410ff137816 */ /* 0x101fe40000000006 */
[----:B------:R-:W-:Y:S02]  /*15c0*/  ISETP.NE.AND P2, PT, RZ, UR5, PT ;  /* 0x00000005ff007c0c */ /* 0x000fe4000bf45270 */
[----:B------:R-:W-:Y:S01]  /*15d0*/  PRMT R25, RZ, 0x7610, R6 ;  /* 0x00007610ff197816 */ /* 0x000fe20000000006 */
[----:B-1----:R-:W-:-:S04]  /*15e0*/  FMUL.FTZ R12, R12, c[0x0][0x1f4] ;  /* 0x00007d000c0c7a20 */ /* 0x002fc80000410000 */
[----:B------:R-:W-:Y:S02]  /*15f0*/  FMUL.FTZ R14, R12, R12 ;  /* 0x0000000c0c0e7220 */ /* 0x000fe40000410000 */
[----:B------:R-:W-:Y:S02]  /*1600*/  FADD.FTZ R6, R7, -R12 ;  /* 0x8000000c07067221 */ /* 0x000fe40000010000 */
[----:B------:R-:W-:Y:S01]  /*1610*/  FFMA.FTZ R14, R13, c[0x0][0x1f4], -R14 ;  /* 0x00007d000d0e7a23 */ /* 0x000fe2000001080e */
[----:B------:R-:W-:Y:S01]  /*1620*/  MOV R13, 0x3f800000 ;  /* 0x3f800000000d7802 */ /* 0x000fe20000000f00 */
[----:B------:R-:W-:-:S03]  /*1630*/  FADD.FTZ R24, R19, -R12 ;  /* 0x8000000c13187221 */ /* 0x000fc60000010000 */
[----:B------:R-:W-:-:S13]  /*1640*/  FSETP.GTU.FTZ.AND P1, PT, R14, RZ, PT ;  /* 0x000000ff0e00720b */ /* 0x000fda0003f3c000 */
[----:B------:R-:W-:Y:S02]  /*1650*/  @P1 FADD.FTZ R18, R14, c[0x0][0x188] ;  /* 0x000062000e121621 */ /* 0x000fe40000010000 */
[--C-:B------:R-:W-:Y:S02]  /*1660*/  FADD.FTZ R14, R15, -R12.reuse ;  /* 0x8000000c0f0e7221 */ /* 0x100fe40000010000 */
[----:B------:R-:W0:Y:S01]  /*1670*/  @P1 MUFU.RSQ R13, R18 ;  /* 0x00000012000d1308 */ /* 0x000e220000001400 */
[----:B------:R-:W-:Y:S01]  /*1680*/  FADD.FTZ R12, R25, -R12 ;  /* 0x8000000c190c7221 */ /* 0x000fe20000010000 */
[----:B------:R-:W-:-:S04]  /*1690*/  ISETP.GE.U32.AND P1, PT, R20, c[0x0][0x1c8], PT ;  /* 0x0000720014007a0c */ /* 0x000fc80003f26070 */
[----:B------:R-:W-:-:S04]  /*16a0*/  ISETP.GE.AND.EX P1, PT, R4, c[0x0][0x1cc], PT, P1 ;  /* 0x0000730004007a0c */ /* 0x000fc80003f26310 */
[----:B------:R-:W-:Y:S01]  /*16b0*/  ISETP.GT.U32.OR P1, PT, R5, 0x27f, P1 ;  /* 0x0000027f0500780c */ /* 0x000fe20000f24470 */
[-C--:B0-----:R-:W-:Y:S02]  /*16c0*/  FMUL.FTZ R7, R14, R13.reuse ;  /* 0x0000000d0e077220 */ /* 0x081fe40000410000 */
[-C--:B------:R-:W-:Y:S02]  /*16d0*/  FMUL.FTZ R14, R12, R13.reuse ;  /* 0x0000000d0c0e7220 */ /* 0x080fe40000410000 */
[-C--:B------:R-:W-:Y:S02]  /*16e0*/  FMUL.FTZ R15, R24, R13.reuse ;  /* 0x0000000d180f7220 */ /* 0x080fe40000410000 */
[----:B------:R-:W-:Y:S02]  /*16f0*/  FMUL.FTZ R6, R6, R13 ;  /* 0x0000000d06067220 */ /* 0x000fe40000410000 */
[----:B--2---:R-:W-:Y:S02]  /*1700*/  FFMA.FTZ R12, R8, R7, R10 ;  /* 0x00000007080c7223 */ /* 0x004fe4000001000a */
[----:B------:R-:W-:-:S02]  /*1710*/  FFMA.FTZ R13, R9, R14, R11 ;  /* 0x0000000e090d7223 */ /* 0x000fc4000001000b */
[----:B------:R-:W-:Y:S02]  /*1720*/  FFMA.FTZ R10, R8, R15, R10 ;  /* 0x0000000f080a7223 */ /* 0x000fe4000001000a */
[----:B------:R-:W-:Y:S01]  /*1730*/  FFMA.FTZ R11, R9, R6, R11 ;  /* 0x00000006090b7223 */ /* 0x000fe2000001000b */
[----:B------:R-:W-:Y:S05]  /*1740*/  @!P2 BRA `(.L_x_2026) ;  /* 0x000000a00000a947 */ /* 0x000fea0003800000 */
        /* <DEDUP_REMOVED lines=9> */
[----:B-1----:R-:W-:-:S05]  /*17e0*/  FMUL.FTZ R11, R11, R14 ;  /* 0x0000000e0b0b7220 */ /* 0x002fca0000410000 */
.L_x_2026:
[----:B------:R-:W-:Y:S01]  /*17f0*/  BSSY B0, `(.L_x_2027) ;  /* 0x000000c000007945 */ /* 0x000fe20003800000 */
[----:B------:R-:W-:Y:S05]  /*1800*/  @!P0 BRA `(.L_x_2028) ;  /* 0x000000a000008947 */ /* 0x000fea0003800000 */
[----:B------:R-:W-:Y:S01]  /*1810*/  MOV R6, R28 ;  /* 0x0000001c00067202 */ /* 0x000fe20000000f00 */
[----:B------:R-:W-:Y:S01]  /*1820*/  IMAD R8, R3, c[0x0][0x1c0], RZ ;  /* 0x0000700003087a24 */ /* 0x000fe200078e02ff */
[----:B------:R-:W-:Y:S02]  /*1830*/  MOV R7, R27 ;  /* 0x0000001b00077202 */ /* 0x000fe40000000f00 */
[----:B------:R-:W-:Y:S01]  /*1840*/  F2FP.BF16.PACK_AB R11, R11, R12 ;  /* 0x0000000c0b0b723e */ /* 0x000fe200000010ff */
[C---:B------:R-:W-:Y:S02]  /*1850*/  IMAD R9, R21.reuse, c[0x0][0x1c4], R8 ;  /* 0x0000710015097a24 */ /* 0x040fe400078e0208 */
[----:B------:R-:W-:-:S05]  /*1860*/  IMAD.WIDE.U32 R6, R21, c[0x0][0x1c0], R6 ;  /* 0x0000700015067a25 */ /* 0x000fca00078e0006 */
[----:B------:R-:W-:Y:S02]  /*1870*/  IADD3 R9, R7, R9, RZ ;  /* 0x0000000907097210 */ /* 0x000fe40007ffe0ff */
[----:B------:R-:W-:-:S04]  /*1880*/  LEA R8, P3, R6, c[0x0][0x160], 0x1 ;  /* 0x0000580006087a11 */ /* 0x000fc800078608ff */
[----:B------:R-:W-:-:S05]  /*1890*/  LEA.HI.X R9, R6, c[0x0][0x164], R9, 0x1, P3 ;  /* 0x0000590006097a11 */ /* 0x000fca00018f0c09 */
[----:B------:R0:W-:Y:S04]  /*18a0*/  STG.E [R8.64], R11 ;  /* 0x0000000b08007986 */ /* 0x0001e8000c101906 */
.L_x_2028:
[----:B------:R-:W-:Y:S05]  /*18b0*/  BSYNC B0 ;  /* 0x0000000000007941 */ /* 0x000fea0003800000 */
.L_x_2027:
[----:B------:R-:W-:Y:S05]  /*18c0*/  @!P2 BRA `(.L_x_2029) ;  /* 0x000000a00000a947 */ /* 0x000fea0003800000 */
        /* <DEDUP_REMOVED lines=10> */
.L_x_2029:
[----:B------:R-:W-:Y:S01]  /*1970*/  BSSY B0, `(.L_x_2030) ;  /* 0x000000c000007945 */ /* 0x000fe20003800000 */
[----:B------:R-:W-:Y:S05]  /*1980*/  @P1 BRA `(.L_x_2031) ;  /* 0x000000a000001947 */ /* 0x000fea0003800000 */
[----:B0-----:R-:W-:Y:S01]  /*1990*/  MOV R8, R28 ;  /* 0x0000001c00087202 */ /* 0x001fe20000000f00 */
        /* <DEDUP_REMOVED lines=9> */
.L_x_2031:
[----:B------:R-:W-:Y:S05]  /*1a30*/  BSYNC B0 ;  /* 0x0000000000007941 */ /* 0x000fea0003800000 */
.L_x_2030:
[----:B------:R-:W-:Y:S02]  /*1a40*/  IADD3 R22, R22, c[0x0][0x10], RZ ;  /* 0x0000040016167a10 */ /* 0x000fe40007ffe0ff */
[----:B------:R-:W-:Y:S02]  /*1a50*/  IADD3 R16, R16, 0x1, RZ ;  /* 0x0000000110107810 */ /* 0x000fe40007ffe0ff */
[----:B------:R-:W-:-:S13]  /*1a60*/  ISETP.GE.AND P1, PT, R22, UR4, PT ;  /* 0x0000000416007c0c */ /* 0x000fda000bf26270 */
[----:B------:R-:W-:Y:S01]  /*1a70*/  @P1 CALL.REL.NOINC `(.L_x_2032) ;  /* 0x0000001000001944 */ /* 0x000fe20003c00000 */
[----:B------:R-:W-:Y:S05]  /*1a80*/  BRA `(.L_x_2033) ;  /* 0xffffe71000007947 */ /* 0x000fea000383ffff */
.L_x_2032:
[----:B------:R-:W-:Y:S05]  /*1a90*/  EXIT ;  /* 0x000000000000794d */ /* 0x000fea0003800000 */
.L_x_2034:
        /* <DEDUP_REMOVED lines=14> */
.L_x_3296:


//--------------------- .text._Z35group_norm_nhwc_fwd_one_pass_kernelI11Bf16IOFp32WLi128ELi40ELi640EEv26Group_norm_nhwc_fwd_params --------------------------
	.section	.text._Z35group_norm_nhwc_fwd_one_pass_kernelI11Bf16IOFp32WLi128ELi40ELi640EEv26Group_norm_nhwc_fwd_params,"ax",@progbits
	.sectioninfo	@"SHI_REGISTERS=45"
	.align	128
        .global         _Z35group_norm_nhwc_fwd_one_pass_kernelI11Bf16IOFp32WLi128ELi40ELi640EEv26Group_norm_nhwc_fwd_params
        .type           _Z35group_norm_nhwc_fwd_one_pass_kernelI11Bf16IOFp32WLi128ELi40ELi640EEv26Group_norm_nhwc_fwd_params,@function
        .size           _Z35group_norm_nhwc_fwd_one_pass_kernelI11Bf16IOFp32WLi128ELi40ELi640EEv26Group_norm_nhwc_fwd_params,(.L_x_3297 - _Z35group_norm_nhwc_fwd_one_pass_kernelI11Bf16IOFp32WLi128ELi40ELi640EEv26Group_norm_nhwc_fwd_params)
        .other          _Z35group_norm_nhwc_fwd_one_pass_kernelI11Bf16IOFp32WLi128ELi40ELi640EEv26Group_norm_nhwc_fwd_params,@"STO_CUDA_ENTRY STV_DEFAULT"
_Z35group_norm_nhwc_fwd_one_pass_kernelI11Bf16IOFp32WLi128ELi40ELi640EEv26Group_norm_nhwc_fwd_params:
.text._Z35group_norm_nhwc_fwd_one_pass_kernelI11Bf16IOFp32WLi128ELi40ELi640EEv26Group_norm_nhwc_fwd_params:
        /* <DEDUP_REMOVED lines=11> */
[----:B------:R-:W-:-:S03]  /*00b0*/  ULDC.64 UR6, c[0x0][0x118] ;  /* 0x0000460000067ab9 */ /* 0x000fc60000000a00 */
[----:B------:R-:W2:Y:S01]  /*00c0*/  S2R R6, SR_LANEID ;  /* 0x0000000000067919 */ /* 0x000ea20000000000 */
[----:B0-----:R-:W-:-:S05]  /*00d0*/  IMAD.WIDE.U32 R2, R20, -0x33333333, RZ ;  /* 0xcccccccd14027825 */ /* 0x001fca00078e00ff */
[----:B------:R-:W-:Y:S02]  /*00e0*/  SHF.R.U32.HI R2, RZ, 0x4, R3 ;  /* 0x00000004ff027819 */ /* 0x000fe40000011603 */
[----:B------:R-:W-:-:S03]  /*00f0*/  SHF.R.S32.HI R3, RZ, 0x1f, R20 ;  /* 0x0000001fff037819 */ /* 0x000fc60000011414 */
[----:B-1----:R-:W-:Y:S01]  /*0100*/  IMAD R30, R7, c[0x0][0x1e4], R2 ;  /* 0x00007900071e7a24 */ /* 0x002fe200078e0202 */
[----:B------:R-:W-:Y:S01]  /*0110*/  LEA.HI R3, R3, R20, RZ, 0x5 ;  /* 0x0000001403037211 */ /* 0x000fe200078f28ff */
[----:B------:R-:W-:-:S03]  /*0120*/  IMAD R32, R2, -0x14, R20 ;  /* 0xffffffec02207824 */ /* 0x000fc600078e0214 */
[----:B------:R-:W-:Y:S02]  /*0130*/  ISETP.GE.U32.AND P0, PT, R30, c[0x0][0x1c8], PT ;  /* 0x000072001e007a0c */ /* 0x000fe40003f06070 */
[----:B------:R-:W-:Y:S02]  /*0140*/  SHF.R.S32.HI R5, RZ, 0x1f, R30 ;  /* 0x0000001fff057819 */ /* 0x000fe4000001141e */
[----:B------:R-:W-:Y:S02]  /*0150*/  SHF.R.S32.HI R26, RZ, 0x5, R3 ;  /* 0x00000005ff1a7819 */ /* 0x000fe40000011403 */
[----:B------:R-:W-:Y:S02]  /*0160*/  ISETP.GE.AND.EX P0, PT, R5, c[0x0][0x1cc], PT, P0 ;  /* 0x0000730005007a0c */ /* 0x000fe40003f06300 */
[----:B------:R-:W-:Y:S02]  /*0170*/  SHF.L.U32 R32, R32, 0x1, RZ ;  /* 0x0000000120207819 */ /* 0x000fe400000006ff */
[----:B------:R-:W-:-:S02]  /*0180*/  ISETP.LT.U32.AND P0, PT, R20, 0x280, !P0 ;  /* 0x000002801400780c */ /* 0x000fc40004701070 */
[C---:B------:R-:W-:Y:S02]  /*0190*/  IADD3 R29, R30.reuse, 0x20, RZ ;  /* 0x000000201e1d7810 */ /* 0x040fe40007ffe0ff */
[C---:B------:R-:W-:Y:S02]  /*01a0*/  IADD3 R28, R30.reuse, 0x40, RZ ;  /* 0x000000401e1c7810 */ /* 0x040fe40007ffe0ff */
[----:B--2---:R-:W-:Y:S02]  /*01b0*/  IADD3 R27, R30, 0x60, RZ ;  /* 0x000000601e1b7810 */ /* 0x004fe40007ffe0ff */
.L_x_2057:
[----:B------:R-:W-:Y:S01]  /*01c0*/  IABS R9, c[0x0][0x1d8] ;  /* 0x0000760000097a13 */ /* 0x000fe20000000000 */
[----:B------:R-:W-:Y:S01]  /*01d0*/  CS2R R22, SRZ ;  /* 0x0000000000167805 */ /* 0x000fe2000001ff00 */
[----:B------:R-:W-:Y:S02]  /*01e0*/  MOV R24, RZ ;  /* 0x000000ff00187202 */ /* 0x000fe40000000f00 */
[----:B0-----:R-:W0:Y:S08]  /*01f0*/  I2F.RP R0, R9 ;  /* 0x0000000900007306 */ /* 0x001e300000209400 */
        /* <DEDUP_REMOVED lines=8> */
[----:B------:R-:W-:-:S05]  /*0280*/  SHF.R.S32.HI R2, RZ, 0x1f, R32 ;  /* 0x0000001fff027819 */ /* 0x000fca0000011420 */
[----:B------:R-:W-:-:S05]  /*0290*/  IMAD.HI.U32 R3, R3, R4, RZ ;  /* 0x0000000403037227 */ /* 0x000fca00078e00ff */
[----:B------:R-:W-:-:S05]  /*02a0*/  IADD3 R0, -R3, RZ, RZ ;  /* 0x000000ff03007210 */ /* 0x000fca0007ffe1ff */
[----:B------:R-:W-:Y:S01]  /*02b0*/  IMAD R0, R9, R0, R4 ;  /* 0x0000000009007224 */ /* 0x000fe200078e0204 */
[----:B------:R-:W-:-:S04]  /*02c0*/  SHF.R.S32.HI R4, RZ, 0x1f, R29 ;  /* 0x0000001fff047819 */ /* 0x000fc8000001141d */
[----:B------:R-:W-:-:S13]  /*02d0*/  ISETP.GT.U32.AND P2, PT, R9, R0, PT ;  /* 0x000000000900720c */ /* 0x000fda0003f44070 */
[-C--:B------:R-:W-:Y:S02]  /*02e0*/  @!P2 IADD3 R0, R0, -R9.reuse, RZ ;  /* 0x800000090000a210 */ /* 0x080fe40007ffe0ff */
[----:B------:R-:W-:Y:S02]  /*02f0*/  @!P2 IADD3 R3, R3, 0x1, RZ ;  /* 0x000000010303a810 */ /* 0x000fe40007ffe0ff */
[----:B------:R-:W-:Y:S02]  /*0300*/  ISETP.GE.U32.AND P1, PT, R0, R9, PT ;  /* 0x000000090000720c */ /* 0x000fe40003f26070 */
[----:B------:R-:W-:Y:S02]  /*0310*/  LOP3.LUT R0, R31, c[0x0][0x1d8], RZ, 0x3c, !PT ;  /* 0x000076001f007a12 */ /* 0x000fe400078e3cff */
[----:B------:R-:W-:Y:S02]  /*0320*/  ISETP.NE.AND P2, PT, RZ, c[0x0][0x1d8], PT ;  /* 0x00007600ff007a0c */ /* 0x000fe40003f45270 */
[----:B------:R-:W-:-:S07]  /*0330*/  ISETP.GE.AND P3, PT, R0, RZ, PT ;  /* 0x000000ff0000720c */ /* 0x000fce0003f66270 */
[----:B------:R-:W-:Y:S02]  /*0340*/  @P1 IADD3 R3, R3, 0x1, RZ ;  /* 0x0000000103031810 */ /* 0x000fe40007ffe0ff */
[----:B------:R-:W-:Y:S02]  /*0350*/  ISETP.GE.U32.AND P1, PT, R29, c[0x0][0x1c8], PT ;  /* 0x000072001d007a0c */ /* 0x000fe40003f26070 */
[----:B------:R-:W-:Y:S02]  /*0360*/  MOV R9, R3 ;  /* 0x0000000300097202 */ /* 0x000fe40000000f00 */
[----:B------:R-:W-:Y:S02]  /*0370*/  ISETP.GE.AND.EX P1, PT, R4, c[0x0][0x1cc], PT, P1 ;  /* 0x0000730004007a0c */ /* 0x000fe40003f26310 */
[----:B------:R-:W-:Y:S02]  /*0380*/  @!P3 IADD3 R9, -R9, RZ, RZ ;  /* 0x000000ff0909b210 */ /* 0x000fe40007ffe1ff */
[----:B------:R-:W-:-:S02]  /*0390*/  @!P2 LOP3.LUT R9, RZ, c[0x0][0x1d8], RZ, 0x33, !PT ;  /* 0x00007600ff09aa12 */ /* 0x000fc400078e33ff */
[----:B------:R-:W-:Y:S02]  /*03a0*/  ISETP.GT.U32.OR P1, PT, R20, 0x27f, P1 ;  /* 0x0000027f1400780c */ /* 0x000fe40000f24470 */
[----:B------:R-:W-:Y:S02]  /*03b0*/  IADD3 R0, -R9, RZ, RZ ;  /* 0x000000ff09007210 */ /* 0x000fe40007ffe1ff */
[----:B------:R-:W-:-:S03]  /*03c0*/  ISETP.GE.U32.AND P3, PT, R27, c[0x0][0x1c8], PT ;  /* 0x000072001b007a0c */ /* 0x000fc60003f66070 */
[----:B------:R-:W-:Y:S01]  /*03d0*/  IMAD R3, R0, c[0x0][0x1d8], R31 ;  /* 0x0000760000037a24 */ /* 0x000fe200078e021f */
[----:B------:R-:W-:-:S03]  /*03e0*/  SHF.R.S32.HI R0, RZ, 0x1f, R9 ;  /* 0x0000001fff007819 */ /* 0x000fc60000011409 */
[----:B------:R-:W-:Y:S02]  /*03f0*/  IMAD R3, R3, 0x28, RZ ;  /* 0x0000002803037824 */ /* 0x000fe400078e02ff */
[----:B------:R-:W-:Y:S02]  /*0400*/  IMAD R0, R0, c[0x0][0x1d0], RZ ;  /* 0x0000740000007a24 */ /* 0x000fe400078e02ff */
[----:B------:R-:W-:Y:S01]  /*0410*/  @!P1 IMAD R8, R4, c[0x0][0x1c0], RZ ;  /* 0x0000700004089a24 */ /* 0x000fe200078e02ff */
[----:B------:R-:W-:Y:S01]  /*0420*/  IADD3 R36, P2, R32, R3, RZ ;  /* 0x0000000320247210 */ /* 0x000fe20007f5e0ff */
[----:B------:R-:W-:Y:S01]  /*0430*/  IMAD R35, R9, c[0x0][0x1d4], R0 ;  /* 0x0000750009237a24 */ /* 0x000fe200078e0200 */
[----:B------:R-:W-:Y:S01]  /*0440*/  SHF.R.S32.HI R0, RZ, 0x1f, R27 ;  /* 0x0000001fff007819 */ /* 0x000fe2000001141b */
[----:B------:R-:W-:Y:S01]  /*0450*/  @!P1 IMAD R15, R29, c[0x0][0x1c4], R8 ;  /* 0x000071001d0f9a24 */ /* 0x000fe200078e0208 */
[----:B------:R-:W-:Y:S02]  /*0460*/  LEA.HI.X.SX32 R37, R3, R2, 0x1, P2 ;  /* 0x0000000203257211 */ /* 0x000fe400010f0eff */
[----:B------:R-:W-:-:S02]  /*0470*/  ISETP.GE.U32.AND P2, PT, R28, c[0x0][0x1c8], PT ;  /* 0x000072001c007a0c */ /* 0x000fc40003f46070 */
[----:B------:R-:W-:Y:S01]  /*0480*/  SHF.R.S32.HI R2, RZ, 0x1f, R28 ;  /* 0x0000001fff027819 */ /* 0x000fe2000001141c */
[----:B------:R-:W-:Y:S01]  /*0490*/  IMAD.WIDE.U32 R36, R9, c[0x0][0x1d0], R36 ;  /* 0x0000740009247a25 */ /* 0x000fe200078e0024 */
[----:B------:R-:W-:Y:S02]  /*04a0*/  ISETP.GE.AND.EX P3, PT, R0, c[0x0][0x1cc], PT, P3 ;  /* 0x0000730000007a0c */ /* 0x000fe40003f66330 */
[----:B------:R-:W-:Y:S01]  /*04b0*/  ISETP.GE.AND.EX P2, PT, R2, c[0x0][0x1cc], PT, P2 ;  /* 0x0000730002007a0c */ /* 0x000fe20003f46320 */
[----:B------:R-:W-:Y:S01]  /*04c0*/  @P0 IMAD R9, R5, c[0x0][0x1c0], RZ ;  /* 0x0000700005090a24 */ /* 0x000fe200078e02ff */
[----:B------:R-:W-:Y:S02]  /*04d0*/  IADD3 R35, R37, R35, RZ ;  /* 0x0000002325237210 */ /* 0x000fe40007ffe0ff */
[----:B------:R-:W-:Y:S01]  /*04e0*/  @!P1 MOV R34, R36 ;  /* 0x0000002400229202 */ /* 0x000fe20000000f00 */
[----:B------:R-:W-:Y:S01]  /*04f0*/  @P0 IMAD R13, R30, c[0x0][0x1c4], R9 ;  /* 0x000071001e0d0a24 */ /* 0x000fe200078e0209 */
[----:B------:R-:W-:-:S02]  /*0500*/  ISETP.GT.U32.OR P2, PT, R20, 0x27f, P2 ;  /* 0x0000027f1400780c */ /* 0x000fc40001744470 */
[----:B------:R-:W-:Y:S01]  /*0510*/  @P0 MOV R10, R36 ;  /* 0x00000024000a0202 */ /* 0x000fe20000000f00 */
[----:B------:R-:W-:Y:S01]  /*0520*/  @!P1 IMAD.WIDE.U32 R8, R29, c[0x0][0x1c0], R34 ;  /* 0x000070001d089a25 */ /* 0x000fe200078e0022 */
[----:B------:R-:W-:Y:S02]  /*0530*/  @P0 MOV R11, R35 ;  /* 0x00000023000b0202 */ /* 0x000fe40000000f00 */
[----:B------:R-:W-:Y:S02]  /*0540*/  ISETP.GT.U32.OR P3, PT, R20, 0x27f, P3 ;  /* 0x0000027f1400780c */ /* 0x000fe40001f64470 */
[----:B------:R-:W-:Y:S01]  /*0550*/  @!P1 IADD3 R9, R9, R15, RZ ;  /* 0x0000000f09099210 */ /* 0x000fe20007ffe0ff */
[----:B------:R-:W-:Y:S01]  /*0560*/  @P0 IMAD.WIDE.U32 R10, R30, c[0x0][0x1c0], R10 ;  /* 0x000070001e0a0a25 */ /* 0x000fe200078e000a */
[----:B------:R-:W-:-:S04]  /*0570*/  @!P1 LEA R14, P5, R8, c[0x0][0x170], 0x1 ;  /* 0x00005c00080e9a11 */ /* 0x000fc800078a08ff */
[----:B------:R-:W-:Y:S02]  /*0580*/  @P0 IADD3 R11, R11, R13, RZ ;  /* 0x0000000d0b0b0210 */ /* 0x000fe40007ffe0ff */
[----:B------:R-:W-:Y:S02]  /*0590*/  @P0 LEA R16, P4, R10, c[0x0][0x170], 0x1 ;  /* 0x00005c000a100a11 */ /* 0x000fe400078808ff */
[----:B------:R-:W-:Y:S01]  /*05a0*/  @!P1 LEA.HI.X R15, R8, c[0x0][0x174], R9, 0x1, P5 ;  /* 0x00005d00080f9a11 */ /* 0x000fe200028f0c09 */
[----:B------:R-:W-:Y:S01]  /*05b0*/  @!P2 IMAD R9, R2, c[0x0][0x1c0], RZ ;  /* 0x000070000209aa24 */ /* 0x000fe200078e02ff */
[----:B------:R-:W-:Y:S01]  /*05c0*/  @P0 LEA.HI.X R17, R10, c[0x0][0x174], R11, 0x1, P4 ;  /* 0x00005d000a110a11 */ /* 0x000fe200020f0c0b */
[----:B------:R-:W-:Y:S01]  /*05d0*/  @!P3 IMAD R10, R0, c[0x0][0x1c0], RZ ;  /* 0x00007000000aba24 */ /* 0x000fe200078e02ff */
[----:B------:R-:W-:Y:S01]  /*05e0*/  @!P2 MOV R8, R36 ;  /* 0x000000240008a202 */ /* 0x000fe20000000f00 */
[C---:B------:R-:W-:Y:S01]  /*05f0*/  @!P2 IMAD R11, R28.reuse, c[0x0][0x1c4], R9 ;  /* 0x000071001c0baa24 */ /* 0x040fe200078e0209 */
[----:B------:R-:W-:Y:S01]  /*0600*/  @!P2 MOV R9, R35 ;  /* 0x000000230009a202 */ /* 0x000fe20000000f00 */
[----:B------:R-:W2:Y:S04]  /*0610*/  @!P1 LDG.E R22, [R14.64] ;  /* 0x000000060e169981 */ /* 0x000ea8000c1e1900 */
[----:B------:R-:W-:Y:S01]  /*0620*/  @!P2 IMAD.WIDE.U32 R8, R28, c[0x0][0x1c0], R8 ;  /* 0x000070001c08aa25 */ /* 0x000fe200078e0008 */
[----:B------:R-:W3:Y:S03]  /*0630*/  @P0 LDG.E R24, [R16.64] ;  /* 0x0000000610180981 */ /* 0x000ee6000c1e1900 */
[----:B------:R-:W-:Y:S01]  /*0640*/  @!P3 IMAD R19, R27, c[0x0][0x1c4], R10 ;  /* 0x000071001b13ba24 */ /* 0x000fe200078e020a */
[----:B------:R-:W-:-:S02]  /*0650*/  @!P2 IADD3 R9, R9, R11, RZ ;  /* 0x0000000b0909a210 */ /* 0x000fc40007ffe0ff */
[C---:B------:R-:W-:Y:S02]  /*0660*/  @!P2 LEA R12, P1, R8.reuse, c[0x0][0x170], 0x1 ;  /* 0x00005c00080caa11 */ /* 0x040fe400078208ff */
[----:B------:R-:W-:Y:S02]  /*0670*/  @!P3 MOV R10, R36 ;  /* 0x00000024000ab202 */ /* 0x000fe40000000f00 */
[----:B------:R-:W-:Y:S02]  /*0680*/  @!P3 MOV R11, R35 ;  /* 0x00000023000bb202 */ /* 0x000fe40000000f00 */
[----:B------:R-:W-:-:S03]  /*0690*/  @!P2 LEA.HI.X R13, R8, c[0x0][0x174], R9, 0x1, P1 ;  /* 0x00005d00080daa11 */ /* 0x000fc600008f0c09 */
[----:B------:R-:W-:Y:S02]  /*06a0*/  @!P3 IMAD.WIDE.U32 R10, R27, c[0x0][0x1c0], R10 ;  /* 0x000070001b0aba25 */ /* 0x000fe400078e000a */
[----:B------:R2:W4:Y:S03]  /*06b0*/  @!P2 LDG.E R23, [R12.64] ;  /* 0x000000060c17a981 */ /* 0x000526000c1e1900 */
[----:B------:R-:W-:Y:S02]  /*06c0*/  @!P3 IADD3 R9, R11, R19, RZ ;  /* 0x000000130b09b210 */ /* 0x000fe40007ffe0ff */
[C---:B------:R-:W-:Y:S02]  /*06d0*/  @!P3 LEA R8, P1, R10.reuse, c[0x0][0x170], 0x1 ;  /* 0x00005c000a08ba11 */ /* 0x040fe400078208ff */
[----:B------:R-:W-:Y:S02]  /*06e0*/  MOV R21, RZ ;  /* 0x000000ff00157202 */ /* 0x000fe40000000f00 */
[----:B------:R-:W-:-:S05]  /*06f0*/  @!P3 LEA.HI.X R9, R10, c[0x0][0x174], R9, 0x1, P1 ;  /* 0x00005d000a09ba11 */ /* 0x000fca00008f0c09 */
[----:B------:R3:W5:Y:S01]  /*0700*/  @!P3 LDG.E R21, [R8.64] ;  /* 0x000000060815b981 */ /* 0x000762000c1e1900 */
[C---:B------:R-:W-:Y:S02]  /*0710*/  ISETP.GT.AND P1, PT, R6.reuse, 0x1e, PT ;  /* 0x0000001e0600780c */ /* 0x040fe40003f24270 */
[----:B------:R-:W-:Y:S02]  /*0720*/  ISETP.NE.AND P3, PT, R6, RZ, PT ;  /* 0x000000ff0600720c */ /* 0x000fe40003f65270 */
[----:B------:R-:W-:Y:S01]  /*0730*/  ISETP.NE.AND P2, PT, R20, RZ, PT ;  /* 0x000000ff1400720c */ /* 0x000fe20003f45270 */
[----:B------:R-:W-:Y:S01]  /*0740*/  BSSY B0, `(.L_x_2035) ;  /* 0x000006a000007945 */ /* 0x000fe20003800000 */
[--C-:B--2---:R-:W-:Y:S02]  /*0750*/  PRMT R12, RZ, 0x5410, R22.reuse ;  /* 0x00005410ff0c7816 */ /* 0x104fe40000000016 */
[----:B------:R-:W-:Y:S02]  /*0760*/  PRMT R11, RZ, 0x7610, R22 ;  /* 0x00007610ff0b7816 */ /* 0x000fe40000000016 */
[----:B---3--:R-:W-:-:S02]  /*0770*/  PRMT R9, RZ, 0x7610, R24 ;  /* 0x00007610ff097816 */ /* 0x008fc40000000018 */
[----:B------:R-:W-:Y:S01]  /*0780*/  PRMT R8, RZ, 0x5410, R24 ;  /* 0x00005410ff087816 */ /* 0x000fe20000000018 */
[----:B------:R-:W-:Y:S02]  /*0790*/  FADD.FTZ R15, R12, R11 ;  /* 0x0000000b0c0f7221 */ /* 0x000fe40000010000 */
[----:B------:R-:W-:Y:S02]  /*07a0*/  FMUL.FTZ R17, R11, R11 ;  /* 0x0000000b0b117220 */ /* 0x000fe40000410000 */
[----:B------:R-:W-:Y:S02]  /*07b0*/  FMUL.FTZ R11, R9, R9 ;  /* 0x00000009090b7220 */ /* 0x000fe40000410000 */
[C---:B------:R-:W-:Y:S02]  /*07c0*/  FADD.FTZ R10, R8.reuse, R9 ;  /* 0x00000009080a7221 */ /* 0x040fe40000010000 */
[----:B------:R-:W-:Y:S01]  /*07d0*/  FFMA.FTZ R11, R8, R8, R11 ;  /* 0x00000008080b7223 */ /* 0x000fe2000001000b */
[----:B----4-:R-:W-:-:S02]  /*07e0*/  PRMT R9, RZ, 0x7610, R23 ;  /* 0x00007610ff097816 */ /* 0x010fc40000000017 */
[----:B------:R-:W-:Y:S01]  /*07f0*/  PRMT R8, RZ, 0x5410, R23 ;  /* 0x00005410ff087816 */ /* 0x000fe20000000017 */
[----:B------:R-:W-:Y:S02]  /*0800*/  FADD.FTZ R10, RZ, R10 ;  /* 0x0000000aff0a7221 */ /* 0x000fe40000010000 */
[----:B------:R-:W-:Y:S02]  /*0810*/  FMUL.FTZ R13, R9, R9 ;  /* 0x00000009090d7220 */ /* 0x000fe40000410000 */
[----:B------:R-:W-:Y:S02]  /*0820*/  FADD.FTZ R9, R8, R9 ;  /* 0x0000000908097221 */ /* 0x000fe40000010000 */
[----:B------:R-:W-:Y:S02]  /*0830*/  FADD.FTZ R10, R10, R15 ;  /* 0x0000000f0a0a7221 */ /* 0x000fe40000010000 */
[----:B------:R-:W-:Y:S02]  /*0840*/  FFMA.FTZ R8, R8, R8, R13 ;  /* 0x0000000808087223 */ /* 0x000fe4000001000d */
[----:B------:R-:W-:Y:S01]  /*0850*/  FFMA.FTZ R12, R12, R12, R17 ;  /* 0x0000000c0c0c7223 */ /* 0x000fe20000010011 */
[----:B-----5:R-:W-:Y:S01]  /*0860*/  PRMT R13, RZ, 0x7610, R21 ;  /* 0x00007610ff0d7816 */ /* 0x020fe20000000015 */
[----:B------:R-:W-:-:S02]  /*0870*/  FADD.FTZ R11, RZ, R11 ;  /* 0x0000000bff0b7221 */ /* 0x000fc40000010000 */
[----:B------:R-:W-:Y:S01]  /*0880*/  FADD.FTZ R9, R10, R9 ;  /* 0x000000090a097221 */ /* 0x000fe20000010000 */
[----:B------:R-:W-:Y:S01]  /*0890*/  PRMT R10, RZ, 0x5410, R21 ;  /* 0x00005410ff0a7816 */ /* 0x000fe20000000015 */
[----:B------:R-:W-:Y:S02]  /*08a0*/  FADD.FTZ R11, R11, R12 ;  /* 0x0000000c0b0b7221 */ /* 0x000fe40000010000 */
[----:B------:R-:W-:Y:S02]  /*08b0*/  FMUL.FTZ R15, R13, R13 ;  /* 0x0000000d0d0f7220 */ /* 0x000fe40000410000 */
[----:B------:R-:W-:Y:S02]  /*08c0*/  FADD.FTZ R8, R11, R8 ;  /* 0x000000080b087221 */ /* 0x000fe40000010000 */
[C---:B------:R-:W-:Y:S02]  /*08d0*/  FADD.FTZ R12, R10.reuse, R13 ;  /* 0x0000000d0a0c7221 */ /* 0x040fe40000010000 */
[----:B------:R-:W-:-:S02]  /*08e0*/  FFMA.FTZ R15, R10, R10, R15 ;  /* 0x0000000a0a0f7223 */ /* 0x000fc4000001000f */
        /* <DEDUP_REMOVED lines=36> */
[----:B0-----:R-:W0:Y:S01]  /*0b30*/  LDS.128 R16, [0x40] ;  /* 0x00004000ff107984 */ /* 0x001e220000000c00 */
[----:B------:R-:W-:Y:S02]  /*0b40*/  FADD.FTZ R12, R12, R15 ;  /* 0x0000000f0c0c7221 */ /* 0x000fe40000010000 */
[----:B--2---:R-:W-:Y:S02]  /*0b50*/  FADD.FTZ R13, R13, R8 ;  /* 0x000000080d0d7221 */ /* 0x004fe40000010000 */
        /* <DEDUP_REMOVED lines=30> */
[----:B------:R-:W1:Y:S01]  /*0d40*/  LDS.64 R12, [0xb0] ;  /* 0x0000b000ff0c7984 */ /* 0x000e620000000a00 */
[----:B------:R-:W-:-:S02]  /*0d50*/  FADD.FTZ R14, R14, R9 ;  /* 0x000000090e0e7221 */ /* 0x000fc40000010000 */
[----:B------:R-:W-:Y:S02]  /*0d60*/  FADD.FTZ R15, R15, R10 ;  /* 0x0000000a0f0f7221 */ /* 0x000fe40000010000 */
[----:B------:R-:W-:Y:S02]  /*0d70*/  FADD.FTZ R14, R14, R11 ;  /* 0x0000000b0e0e7221 */ /* 0x000fe40000010000 */
[----:B0-----:R-:W-:Y:S02]  /*0d80*/  FADD.FTZ R15, R15, R16 ;  /* 0x000000100f0f7221 */ /* 0x001fe40000010000 */
[----:B------:R-:W-:Y:S02]  /*0d90*/  FADD.FTZ R14, R14, R17 ;  /* 0x000000110e0e7221 */ /* 0x000fe40000010000 */
[----:B------:R-:W-:Y:S02]  /*0da0*/  FADD.FTZ R15, R15, R18 ;  /* 0x000000120f0f7221 */ /* 0x000fe40000010000 */
[----:B------:R-:W-:-:S02]  /*0db0*/  FADD.FTZ R14, R14, R19 ;  /* 0x000000130e0e7221 */ /* 0x000fc40000010000 */
[----:B-1----:R-:W-:Y:S02]  /*0dc0*/  FADD.FTZ R16, R15, R12 ;  /* 0x0000000c0f107221 */ /* 0x002fe40000010000 */
[----:B------:R-:W-:Y:S02]  /*0dd0*/  FADD.FTZ R17, R14, R13 ;  /* 0x0000000d0e117221 */ /* 0x000fe40000010000 */
.L_x_2036:
[----:B------:R-:W-:Y:S05]  /*0de0*/  BSYNC B0 ;  /* 0x0000000000007941 */ /* 0x000fea0003800000 */
.L_x_2035:
        /* <DEDUP_REMOVED lines=13> */
[----:B------:R-:W-:Y:S02]  /*0ec0*/  IADD3 R8, R8, R14, RZ ;  /* 0x0000000e08087210 */ /* 0x000fe40007ffe0ff */
[----:B------:R-:W-:Y:S01]  /*0ed0*/  MOV R14, 0x1 ;  /* 0x00000001000e7802 */ /* 0x000fe20000000f00 */
[----:B------:R-:W-:-:S03]  /*0ee0*/  IMAD.WIDE.U32 R10, R9, 0x8, R10 ;  /* 0x00000008090a7825 */ /* 0x000fc600078e000a */
[----:B------:R-:W-:Y:S01]  /*0ef0*/  SEL R15, R14, 0xffffffff, !P1 ;  /* 0xffffffff0e0f7807 */ /* 0x000fe20004800000 */
[----:B------:R-:W-:Y:S01]  /*0f00*/  IMAD.WIDE.U32 R8, R8, R13, c[0x0][0x190] ;  /* 0x0000640008087625 */ /* 0x000fe200078e000d */
[----:B------:R1:W-:Y:S01]  /*0f10*/  STG.E.64 [R10.64], R16 ;  /* 0x000000100a007986 */ /* 0x0003e2000c101b06 */
[----:B------:R-:W-:Y:S06]  /*0f20*/  MEMBAR.ALL.GPU ;  /* 0x0000000000007992 */ /* 0x000fec000000a000 */
[----:B-1----:R-:W-:Y:S01]  /*0f30*/  SEL R11, RZ, c[0x0][0xc], P1 ;  /* 0x00000300ff0b7a07 */ /* 0x002fe20000800000 */
[----:B------:R-:W-:-:S00]  /*0f40*/  ERRBAR ;  /* 0x00000000000079ab */ /* 0x000fc00000000000 */
[----:B------:R1:W-:Y:S02]  /*0f50*/  RED.E.ADD.S32.STRONG.GPU [R8.64], R15 ;  /* 0x0000000f0800798e */ /* 0x0003e4000c10e386 */
[----:B------:R-:W-:-:S13]  /*0f60*/  ISETP.NE.AND P1, PT, R11, -0x1, PT ;  /* 0xffffffff0b00780c */ /* 0x000fda0003f25270 */
[----:B-1----:R-:W-:Y:S05]  /*0f70*/  @!P1 BRA `(.L_x_2038) ;  /* 0x0000005000009947 */ /* 0x002fea0003800000 */
.L_x_2039:
[----:B------:R-:W2:Y:S01]  /*0f80*/  LDG.E.STRONG.GPU R10, [R8.64] ;  /* 0x00000006080a7981 */ /* 0x000ea2000c1ef900 */
[----:B------:R-:W-:Y:S01]  /*0f90*/  YIELD ;  /* 0x0000000000007946 */ /* 0x000fe20003800000 */
[----:B--2---:R-:W-:Y:S01]  /*0fa0*/  ISETP.NE.AND P1, PT, R10, R11, PT ;  /* 0x0000000b0a00720c */ /* 0x004fe20003f25270 */
[----:B------:R-:W-:-:S12]  /*0fb0*/  CCTL.IVALL ;  /* 0x00000000ff00798f */ /* 0x000fd80002000000 */
[----:B------:R-:W-:Y:S05]  /*0fc0*/  @P1 BRA `(.L_x_2039) ;  /* 0xffffffb000001947 */ /* 0x000fea000383ffff */
.L_x_2038:
[----:B------:R-:W-:Y:S01]  /*0fd0*/  ISETP.NE.AND P1, PT, RZ, c[0x0][0xc], PT ;  /* 0x00000300ff007a0c */ /* 0x000fe20003f25270 */
        /* <DEDUP_REMOVED lines=10> */
.L_x_2041:
        /* <DEDUP_REMOVED lines=9> */
[----:B------:R-:W-:-:S06]  /*1110*/  @!P4 IMAD.WIDE.U32 R8, R11, 0x8, R8 ;  /* 0x000000080b08c825 */ /* 0x000fcc00078e0008 */
[----:B------:R-:W2:Y:S01]  /*1120*/  @!P4 LDG.E.64 R8, [R8.64] ;  /* 0x000000060808c981 */ /* 0x000ea2000c1e1b00 */
[C---:B------:R-:W-:Y:S02]  /*1130*/  IADD3 R12, R18.reuse, 0x1, RZ ;  /* 0x00000001120c7810 */ /* 0x040fe40007ffe0ff */
[----:B------:R-:W-:Y:S02]  /*1140*/  IADD3 R10, R18, 0x2, RZ ;  /* 0x00000002120a7810 */ /* 0x000fe40007ffe0ff */
[-C--:B------:R-:W-:Y:S02]  /*1150*/  ISETP.EQ.OR P5, PT, R12, R7.reuse, P2 ;  /* 0x000000070c00720c */ /* 0x080fe400017a2670 */
[----:B------:R-:W-:-:S11]  /*1160*/  ISETP.EQ.OR P3, PT, R10, R7, P2 ;  /* 0x000000070a00720c */ /* 0x000fd60001762670 */
[----:B------:R-:W1:Y:S01]  /*1170*/  @!P5 S2R R15, SR_CTAID.Y ;  /* 0x00000000000fd919 */ /* 0x000e620000002600 */
[----:B------:R-:W-:Y:S02]  /*1180*/  @!P5 LOP3.LUT R11, R25, 0x1, RZ, 0xc0, !PT ;  /* 0x00000001190bd812 */ /* 0x000fe400078ec0ff */
[----:B------:R-:W-:Y:S01]  /*1190*/  @!P5 MOV R14, 0x4 ;  /* 0x00000004000ed802 */ /* 0x000fe20000000f00 */
[----:B------:R-:W3:Y:S02]  /*11a0*/  @!P3 S2R R33, SR_CTAID.Y ;  /* 0x000000000021b919 */ /* 0x000ee40000002600 */
[----:B------:R-:W-:-:S04]  /*11b0*/  @!P5 IMAD R11, R11, c[0x0][0x10], RZ ;  /* 0x000004000b0bda24 */ /* 0x000fc800078e02ff */
[----:B------:R-:W-:-:S05]  /*11c0*/  @!P5 IMAD R13, R11, c[0x0][0xc], RZ ;  /* 0x000003000b0dda24 */ /* 0x000fca00078e02ff */
[----:B------:R-:W-:Y:S01]  /*11d0*/  @!P5 SHF.L.U32 R13, R13, 0x1, RZ ;  /* 0x000000010d0dd819 */ /* 0x000fe200000006ff */
[----:B-1----:R-:W-:Y:S01]  /*11e0*/  @!P5 IMAD R11, R12, c[0x0][0x10], R15 ;  /* 0x000004000c0bda24 */ /* 0x002fe200078e020f */
[----:B------:R-:W-:-:S03]  /*11f0*/  IADD3 R12, R18, 0x3, RZ ;  /* 0x00000003120c7810 */ /* 0x000fc60007ffe0ff */
[----:B------:R-:W-:Y:S01]  /*1200*/  @!P5 IMAD.WIDE R14, R13, R14, c[0x0][0x198] ;  /* 0x000066000d0ed625 */ /* 0x000fe200078e020e */
[----:B------:R-:W-:-:S03]  /*1210*/  ISETP.EQ.OR P1, PT, R12, R7, P2 ;  /* 0x000000070c00720c */ /* 0x000fc60001722670 */
[----:B---3--:R-:W-:Y:S01]  /*1220*/  @!P3 IMAD R13, R10, c[0x0][0x10], R33 ;  /* 0x000004000a0dba24 */ /* 0x008fe200078e0221 */
[----:B------:R-:W-:Y:S01]  /*1230*/  @!P3 MOV R10, 0x4 ;  /* 0x00000004000ab802 */ /* 0x000fe20000000f00 */
[----:B------:R-:W-:Y:S01]  /*1240*/  @!P5 IMAD.WIDE.U32 R14, R11, 0x8, R14 ;  /* 0x000000080b0ed825 */ /* 0x000fe200078e000e */
[----:B------:R-:W-:-:S05]  /*1250*/  @!P3 LOP3.LUT R11, R25, 0x1, RZ, 0xc0, !PT ;  /* 0x00000001190bb812 */ /* 0x000fca00078ec0ff */
[----:B------:R-:W-:Y:S02]  /*1260*/  @!P3 IMAD R11, R11, c[0x0][0x10], RZ ;  /* 0x000004000b0bba24 */ /* 0x000fe400078e02ff */
[----:B------:R-:W1:Y:S02]  /*1270*/  @!P1 S2R R33, SR_CTAID.Y ;  /* 0x0000000000219919 */ /* 0x000e640000002600 */
[----:B------:R-:W-:-:S05]  /*1280*/  @!P3 IMAD R11, R11, c[0x0][0xc], RZ ;  /* 0x000003000b0bba24 */ /* 0x000fca00078e02ff */
[----:B------:R-:W-:-:S05]  /*1290*/  @!P3 SHF.L.U32 R11, R11, 0x1, RZ ;  /* 0x000000010b0bb819 */ /* 0x000fca00000006ff */
[----:B------:R-:W-:-:S06]  /*12a0*/  @!P3 IMAD.WIDE R10, R11, R10, c[0x0][0x198] ;  /* 0x000066000b0ab625 */ /* 0x000fcc00078e020a */
[----:B------:R-:W-:Y:S01]  /*12b0*/  @!P3 IMAD.WIDE.U32 R10, R13, 0x8, R10 ;  /* 0x000000080d0ab825 */ /* 0x000fe200078e000a */
[----:B------:R-:W-:-:S05]  /*12c0*/  @!P1 MOV R13, 0x4 ;  /* 0x00000004000d9802 */ /* 0x000fca0000000f00 */
[----:B------:R-:W3:Y:S01]  /*12d0*/  @!P3 LDG.E.64 R10, [R10.64] ;  /* 0x000000060a0ab981 */ /* 0x000ee2000c1e1b00 */
[----:B-1----:R-:W-:Y:S02]  /*12e0*/  @!P1 IMAD R33, R12, c[0x0][0x10], R33 ;  /* 0x000004000c219a24 */ /* 0x002fe400078e0221 */
[----:B0-2---:R-:W-:Y:S01]  /*12f0*/  @!P4 FADD.FTZ R16, R16, R8 ;  /* 0x000000081010c221 */ /* 0x005fe20000010000 */
[----:B------:R-:W-:Y:S01]  /*1300*/  @!P1 LOP3.LUT R8, R25, 0x1, RZ, 0xc0, !PT ;  /* 0x0000000119089812 */ /* 0x000fe200078ec0ff */
[----:B------:R-:W-:-:S04]  /*1310*/  @!P4 FADD.FTZ R17, R17, R9 ;  /* 0x000000091111c221 */ /* 0x000fc80000010000 */
[----:B------:R-:W-:-:S04]  /*1320*/  @!P1 IMAD R8, R8, c[0x0][0x10], RZ ;  /* 0x0000040008089a24 */ /* 0x000fc800078e02ff */
[----:B------:R-:W-:-:S05]  /*1330*/  @!P1 IMAD R8, R8, c[0x0][0xc], RZ ;  /* 0x0000030008089a24 */ /* 0x000fca00078e02ff */
[----:B------:R-:W-:-:S05]  /*1340*/  @!P1 SHF.L.U32 R8, R8, 0x1, RZ ;  /* 0x0000000108089819 */ /* 0x000fca00000006ff */
[----:B------:R-:W-:Y:S02]  /*1350*/  @!P1 IMAD.WIDE R12, R8, R13, c[0x0][0x198] ;  /* 0x00006600080c9625 */ /* 0x000fe400078e020d */
[----:B------:R-:W2:Y:S04]  /*1360*/  @!P5 LDG.E.64 R8, [R14.64] ;  /* 0x000000060e08d981 */ /* 0x000ea8000c1e1b00 */
[----:B------:R-:W-:-:S06]  /*1370*/  @!P1 IMAD.WIDE.U32 R12, R33, 0x8, R12 ;  /* 0x00000008210c9825 */ /* 0x000fcc00078e000c */
[----:B------:R-:W4:Y:S01]  /*1380*/  @!P1 LDG.E.64 R12, [R12.64] ;  /* 0x000000060c0c9981 */ /* 0x000f22000c1e1b00 */
[----:B------:R-:W-:-:S04]  /*1390*/  IADD3 R19, R19, -0x4, RZ ;  /* 0xfffffffc13137810 */ /* 0x000fc80007ffe0ff */
[----:B------:R-:W-:Y:S02]  /*13a0*/  ISETP.NE.AND P4, PT, R19, RZ, PT ;  /* 0x000000ff1300720c */ /* 0x000fe40003f85270 */
[----:B------:R-:W-:Y:S01]  /*13b0*/  IADD3 R18, R18, 0x4, RZ ;  /* 0x0000000412127810 */ /* 0x000fe20007ffe0ff */
[----:B--2---:R-:W-:Y:S02]  /*13c0*/  @!P5 FADD.FTZ R16, R16, R8 ;  /* 0x000000081010d221 */ /* 0x004fe40000010000 */
[----:B------:R-:W-:Y:S02]  /*13d0*/  @!P5 FADD.FTZ R17, R17, R9 ;  /* 0x000000091111d221 */ /* 0x000fe40000010000 */
[----:B---3--:R-:W-:Y:S02]  /*13e0*/  @!P3 FADD.FTZ R16, R16, R10 ;  /* 0x0000000a1010b221 */ /* 0x008fe40000010000 */
[----:B------:R-:W-:Y:S02]  /*13f0*/  @!P3 FADD.FTZ R17, R17, R11 ;  /* 0x0000000b1111b221 */ /* 0x000fe40000010000 */
[----:B----4-:R-:W-:-:S02]  /*1400*/  @!P1 FADD.FTZ R16, R16, R12 ;  /* 0x0000000c10109221 */ /* 0x010fc40000010000 */
[----:B------:R-:W-:Y:S01]  /*1410*/  @!P1 FADD.FTZ R17, R17, R13 ;  /* 0x0000000d11119221 */ /* 0x000fe20000010000 */
[----:B------:R-:W-:Y:S05]  /*1420*/  @P4 BRA `(.L_x_2041) ;  /* 0xfffffc5000004947 */ /* 0x000fea000383ffff */
.L_x_2040:
        /* <DEDUP_REMOVED lines=19> */
.L_x_2043:
[----:B------:R-:W-:Y:S05]  /*1560*/  BSYNC B0 ;  /* 0x0000000000007941 */ /* 0x000fea0003800000 */
.L_x_2042:
[----:B------:R-:W-:Y:S05]  /*1570*/  @!P3 BRA `(.L_x_2037) ;  /* 0x000001d00000b947 */ /* 0x000fea0003800000 */
[C---:B------:R-:W-:Y:S02]  /*1580*/  IADD3 R12, R18.reuse, 0x2, RZ ;  /* 0x00000002120c7810 */ /* 0x040fe40007ffe0ff */
[----:B------:R-:W-:Y:S02]  /*1590*/  IADD3 R18, R18, 0x1, RZ ;  /* 0x0000000112127810 */ /* 0x000fe40007ffe0ff */
[-C--:B------:R-:W-:Y:S02]  /*15a0*/  ISETP.EQ.OR P1, PT, R12, R7.reuse, P2 ;  /* 0x000000070c00720c */ /* 0x080fe40001722670 */
[----:B------:R-:W-:-:S02]  /*15b0*/  ISETP.EQ.OR P3, PT, R18, R7, P2 ;  /* 0x000000071200720c */ /* 0x000fc40001762670 */
[----:B------:R-:W-:-:S11]  /*15c0*/  ISETP.EQ.OR P1, PT, R10, 0x2, P1 ;  /* 0x000000020a00780c */ /* 0x000fd60000f22670 */
[----:B------:R-:W1:Y:S01]  /*15d0*/  @!P3 S2R R13, SR_CTAID.Y ;  /* 0x00000000000db919 */ /* 0x000e620000002600 */
[C---:B------:R-:W-:Y:S02]  /*15e0*/  @!P3 LOP3.LUT R8, R25.reuse, 0x1, RZ, 0xc0, !PT ;  /* 0x000000011908b812 */ /* 0x040fe400078ec0ff */
[----:B------:R-:W-:Y:S01]  /*15f0*/  @!P1 LOP3.LUT R9, R25, 0x1, RZ, 0xc0, !PT ;  /* 0x0000000119099812 */ /* 0x000fe200078ec0ff */
[----:B------:R-:W2:Y:S01]  /*1600*/  @!P1 S2R R15, SR_CTAID.Y ;  /* 0x00000000000f9919 */ /* 0x000ea20000002600 */
[----:B------:R-:W-:Y:S01]  /*1610*/  @!P1 MOV R11, 0x4 ;  /* 0x00000004000b9802 */ /* 0x000fe20000000f00 */
[----:B------:R-:W-:Y:S02]  /*1620*/  @!P3 IMAD R8, R8, c[0x0][0x10], RZ ;  /* 0x000004000808ba24 */ /* 0x000fe400078e02ff */
[----:B------:R-:W-:Y:S01]  /*1630*/  @!P1 IMAD R10, R9, c[0x0][0x10], RZ ;  /* 0x00000400090a9a24 */ /* 0x000fe200078e02ff */
[----:B------:R-:W-:Y:S01]  /*1640*/  @!P3 MOV R9, 0x4 ;  /* 0x000000040009b802 */ /* 0x000fe20000000f00 */
[----:B------:R-:W-:-:S02]  /*1650*/  @!P3 IMAD R8, R8, c[0x0][0xc], RZ ;  /* 0x000003000808ba24 */ /* 0x000fc400078e02ff */
[----:B------:R-:W-:-:S03]  /*1660*/  @!P1 IMAD R10, R10, c[0x0][0xc], RZ ;  /* 0x000003000a0a9a24 */ /* 0x000fc600078e02ff */
[----:B------:R-:W-:Y:S02]  /*1670*/  @!P3 SHF.L.U32 R8, R8, 0x1, RZ ;  /* 0x000000010808b819 */ /* 0x000fe400000006ff */
[----:B------:R-:W-:-:S03]  /*1680*/  @!P1 SHF.L.U32 R10, R10, 0x1, RZ ;  /* 0x000000010a0a9819 */ /* 0x000fc600000006ff */
[----:B------:R-:W-:-:S04]  /*1690*/  @!P3 IMAD.WIDE R8, R8, R9, c[0x0][0x198] ;  /* 0x000066000808b625 */ /* 0x000fc800078e0209 */
[----:B-1----:R-:W-:Y:S02]  /*16a0*/  @!P3 IMAD R13, R18, c[0x0][0x10], R13 ;  /* 0x00000400120dba24 */ /* 0x002fe400078e020d */
[----:B------:R-:W-:-:S04]  /*16b0*/  @!P1 IMAD.WIDE R10, R10, R11, c[0x0][0x198] ;  /* 0x000066000a0a9625 */ /* 0x000fc800078e020b */
[----:B--2---:R-:W-:Y:S02]  /*16c0*/  @!P1 IMAD R15, R12, c[0x0][0x10], R15 ;  /* 0x000004000c0f9a24 */ /* 0x004fe400078e020f */
[----:B------:R-:W-:-:S04]  /*16d0*/  @!P3 IMAD.WIDE.U32 R8, R13, 0x8, R8 ;  /* 0x000000080d08b825 */ /* 0x000fc800078e0008 */
[----:B------:R-:W-:Y:S02]  /*16e0*/  @!P1 IMAD.WIDE.U32 R10, R15, 0x8, R10 ;  /* 0x000000080f0a9825 */ /* 0x000fe400078e000a */
[----:B------:R-:W2:Y:S04]  /*16f0*/  @!P3 LDG.E.64 R8, [R8.64] ;  /* 0x000000060808b981 */ /* 0x000ea8000c1e1b00 */
[----:B------:R-:W3:Y:S01]  /*1700*/  @!P1 LDG.E.64 R10, [R10.64] ;  /* 0x000000060a0a9981 */ /* 0x000ee2000c1e1b00 */
[----:B0-2---:R-:W-:Y:S02]  /*1710*/  @!P3 FADD.FTZ R16, R16, R8 ;  /* 0x000000081010b221 */ /* 0x005fe40000010000 */
[----:B------:R-:W-:Y:S02]  /*1720*/  @!P3 FADD.FTZ R17, R17, R9 ;  /* 0x000000091111b221 */ /* 0x000fe40000010000 */
[----:B---3--:R-:W-:-:S02]  /*1730*/  @!P1 FADD.FTZ R16, R16, R10 ;  /* 0x0000000a10109221 */ /* 0x008fc40000010000 */
[----:B------:R-:W-:-:S04]  /*1740*/  @!P1 FADD.FTZ R17, R17, R11 ;  /* 0x0000000b11119221 */ /* 0x000fc80000010000 */
.L_x_2037:
[----:B------:R-:W-:Y:S01]  /*1750*/  LOP3.LUT P1, RZ, R7, R20, RZ, 0xfc, !PT ;  /* 0x0000001407ff7212 */ /* 0x000fe2000782fcff */
[----:B------:R-:W-:Y:S01]  /*1760*/  @!P2 STS.64 [0xc0], R16 ;  /* 0x0000c010ff00a388 */ /* 0x000fe20000000a00 */
[----:B------:R-:W-:Y:S01]  /*1770*/  ISETP.EQ.U32.AND P3, PT, RZ, c[0x0][0x168], PT ;  /* 0x00005a00ff007a0c */ /* 0x000fe20003f62070 */
[----:B------:R-:W-:Y:S01]  /*1780*/  HFMA2.MMA R10, -RZ, RZ, 0, 2.384185791015625e-07 ;  /* 0x00000004ff0a7435 */ /* 0x000fe200000001ff */
[----:B------:R-:W-:Y:S02]  /*1790*/  IADD3 R3, R32, R3, RZ ;  /* 0x0000000320037210 */ /* 0x000fe40007ffe0ff */
        /* <DEDUP_REMOVED lines=11> */
[----:B------:R-:W-:-:S02]  /*1850*/  MOV R3, 0x3f800000 ;  /* 0x3f80000000037802 */ /* 0x000fc40000000f00 */
[--C-:B------:R-:W-:Y:S01]  /*1860*/  PRMT R33, RZ, 0x5410, R23.reuse ;  /* 0x00005410ff217816 */ /* 0x100fe20000000017 */
[----:B------:R-:W3:Y:S01]  /*1870*/  LDS.64 R12, [0xc0] ;  /* 0x0000c000ff0c7984 */ /* 0x000ee20000000a00 */
[----:B------:R-:W-:Y:S02]  /*1880*/  ISETP.NE.AND P4, PT, RZ, UR5, PT ;  /* 0x00000005ff007c0c */ /* 0x000fe4000bf85270 */
[----:B-1----:R-:W-:Y:S02]  /*1890*/  PRMT R15, RZ, 0x7610, R24 ;  /* 0x00007610ff0f7816 */ /* 0x002fe40000000018 */
[--C-:B0-----:R-:W-:Y:S02]  /*18a0*/  PRMT R17, RZ, 0x5410, R22.reuse ;  /* 0x00005410ff117816 */ /* 0x101fe40000000016 */
[----:B------:R-:W-:Y:S02]  /*18b0*/  PRMT R19, RZ, 0x7610, R22 ;  /* 0x00007610ff137816 */ /* 0x000fe40000000016 */
[----:B------:R-:W-:-:S02]  /*18c0*/  PRMT R23, RZ, 0x7610, R23 ;  /* 0x00007610ff177816 */ /* 0x000fc40000000017 */
[--C-:B------:R-:W-:Y:S02]  /*18d0*/  PRMT R39, RZ, 0x5410, R21.reuse ;  /* 0x00005410ff277816 */ /* 0x100fe40000000015 */
[----:B------:R-:W-:Y:S02]  /*18e0*/  PRMT R21, RZ, 0x7610, R21 ;  /* 0x00007610ff157816 */ /* 0x000fe40000000015 */
[----:B------:R-:W-:Y:S02]  /*18f0*/  ISETP.GE.U32.AND P2, PT, R29, c[0x0][0x1c8], PT ;  /* 0x000072001d007a0c */ /* 0x000fe40003f46070 */
[----:B------:R-:W-:Y:S02]  /*1900*/  ISETP.GE.U32.AND P3, PT, R28, c[0x0][0x1c8], PT ;  /* 0x000072001c007a0c */ /* 0x000fe40003f66070 */
[----:B------:R-:W-:Y:S02]  /*1910*/  ISETP.GE.AND.EX P2, PT, R4, c[0x0][0x1cc], PT, P2 ;  /* 0x0000730004007a0c */ /* 0x000fe40003f46320 */
[----:B------:R-:W-:-:S02]  /*1920*/  ISETP.GE.AND.EX P3, PT, R2, c[0x0][0x1cc], PT, P3 ;  /* 0x0000730002007a0c */ /* 0x000fc40003f66330 */
[C---:B------:R-:W-:Y:S02]  /*1930*/  ISETP.GT.U32.OR P2, PT, R20.reuse, 0x27f, P2 ;  /* 0x0000027f1400780c */ /* 0x040fe40001744470 */
[----:B------:R-:W-:Y:S01]  /*1940*/  ISETP.GT.U32.OR P3, PT, R20, 0x27f, P3 ;  /* 0x0000027f1400780c */ /* 0x000fe20001f64470 */
[----:B---3--:R-:W-:-:S04]  /*1950*/  FMUL.FTZ R12, R12, c[0x0][0x1f4] ;  /* 0x00007d000c0c7a20 */ /* 0x008fc80000410000 */
[----:B------:R-:W-:Y:S02]  /*1960*/  FMUL.FTZ R38, R12, R12 ;  /* 0x0000000c0c267220 */ /* 0x000fe40000410000 */
[----:B------:R-:W-:Y:S02]  /*1970*/  FADD.FTZ R16, R15, -R12 ;  /* 0x8000000c0f107221 */ /* 0x000fe40000010000 */
[----:B------:R-:W-:Y:S02]  /*1980*/  FFMA.FTZ R13, R13, c[0x0][0x1f4], -R38 ;  /* 0x00007d000d0d7a23 */ /* 0x000fe40000010826 */
[--C-:B------:R-:W-:Y:S02]  /*1990*/  FADD.FTZ R22, R17, -R12.reuse ;  /* 0x8000000c11167221 */ /* 0x100fe40000010000 */
[--C-:B------:R-:W-:Y:S01]  /*19a0*/  FADD.FTZ R38, R33, -R12.reuse ;  /* 0x8000000c21267221 */ /* 0x100fe20000010000 */
[----:B------:R-:W-:Y:S01]  /*19b0*/  FSETP.GTU.FTZ.AND P1, PT, R13, RZ, PT ;  /* 0x000000ff0d00720b */ /* 0x000fe20003f3c000 */
[----:B------:R-:W-:-:S02]  /*19c0*/  FADD.FTZ R40, R23, -R12 ;  /* 0x8000000c17287221 */ /* 0x000fc40000010000 */
[----:B------:R-:W-:-:S10]  /*19d0*/  FADD.FTZ R42, R39, -R12 ;  /* 0x8000000c272a7221 */ /* 0x000fd40000010000 */
[----:B------:R-:W-:-:S04]  /*19e0*/  @P1 FADD.FTZ R13, R13, c[0x0][0x188] ;  /* 0x000062000d0d1621 */ /* 0x000fc80000010000 */
[----:B------:R0:W1:Y:S01]  /*19f0*/  @P1 MUFU.RSQ R3, R13 ;  /* 0x0000000d00031308 */ /* 0x0000620000001400 */
[----:B------:R-:W-:-:S04]  /*1a00*/  ISETP.GE.U32.AND P1, PT, R27, c[0x0][0x1c8], PT ;  /* 0x000072001b007a0c */ /* 0x000fc80003f26070 */
[----:B------:R-:W-:Y:S02]  /*1a10*/  ISETP.GE.AND.EX P1, PT, R0, c[0x0][0x1cc], PT, P1 ;  /* 0x0000730000007a0c */ /* 0x000fe40003f26310 */
[----:B0-----:R-:W-:Y:S01]  /*1a20*/  PRMT R13, RZ, 0x5410, R24 ;  /* 0x00005410ff0d7816 */ /* 0x001fe20000000018 */
[----:B------:R-:W-:Y:S01]  /*1a30*/  FADD.FTZ R24, R19, -R12 ;  /* 0x8000000c13187221 */ /* 0x000fe20000010000 */
[----:B------:R-:W-:-:S03]  /*1a40*/  ISETP.GT.U32.OR P1, PT, R20, 0x27f, P1 ;  /* 0x0000027f1400780c */ /* 0x000fc60000f24470 */
[--C-:B------:R-:W-:Y:S02]  /*1a50*/  FADD.FTZ R14, R13, -R12.reuse ;  /* 0x8000000c0d0e7221 */ /* 0x100fe40000010000 */
[----:B------:R-:W-:Y:S02]  /*1a60*/  FADD.FTZ R12, R21, -R12 ;  /* 0x8000000c150c7221 */ /* 0x000fe40000010000 */
[-C--:B-1----:R-:W-:Y:S02]  /*1a70*/  FMUL.FTZ R15, R22, R3.reuse ;  /* 0x00000003160f7220 */ /* 0x082fe40000410000 */
[-C--:B------:R-:W-:Y:S02]  /*1a80*/  FMUL.FTZ R13, R38, R3.reuse ;  /* 0x00000003260d7220 */ /* 0x080fe40000410000 */
[-C--:B------:R-:W-:Y:S02]  /*1a90*/  FMUL.FTZ R17, R14, R3.reuse ;  /* 0x000000030e117220 */ /* 0x080fe40000410000 */
[----:B------:R-:W-:-:S02]  /*1aa0*/  FMUL.FTZ R18, R16, R3 ;  /* 0x0000000310127220 */ /* 0x000fc40000410000 */
[-C--:B------:R-:W-:Y:S02]  /*1ab0*/  FMUL.FTZ R24, R24, R3.reuse ;  /* 0x0000000318187220 */ /* 0x080fe40000410000 */
[-C--:B------:R-:W-:Y:S02]  /*1ac0*/  FMUL.FTZ R40, R40, R3.reuse ;  /* 0x0000000328287220 */ /* 0x080fe40000410000 */
[-C--:B------:R-:W-:Y:S02]  /*1ad0*/  FMUL.FTZ R19, R42, R3.reuse ;  /* 0x000000032a137220 */ /* 0x080fe40000410000 */
[----:B------:R-:W-:Y:S02]  /*1ae0*/  FMUL.FTZ R22, R12, R3 ;  /* 0x000000030c167220 */ /* 0x000fe40000410000 */
[C-C-:B--2---:R-:W-:Y:S02]  /*1af0*/  FFMA.FTZ R3, R8.reuse, R13, R10.reuse ;  /* 0x0000000d08037223 */ /* 0x144fe4000001000a */
[----:B------:R-:W-:-:S02]  /*1b00*/  FFMA.FTZ R17, R8, R17, R10 ;  /* 0x0000001108117223 */ /* 0x000fc4000001000a */
[C-C-:B------:R-:W-:Y:S02]  /*1b10*/  FFMA.FTZ R15, R8.reuse, R15, R10.reuse ;  /* 0x0000000f080f7223 */ /* 0x140fe4000001000a */
[----:B------:R-:W-:Y:S02]  /*1b20*/  FFMA.FTZ R12, R8, R19, R10 ;  /* 0x00000013080c7223 */ /* 0x000fe4000001000a */
[C-C-:B------:R-:W-:Y:S02]  /*1b30*/  FFMA.FTZ R16, R9.reuse, R24, R11.reuse ;  /* 0x0000001809107223 */ /* 0x140fe4000001000b */
[C-C-:B------:R-:W-:Y:S02]  /*1b40*/  FFMA.FTZ R14, R9.reuse, R40, R11.reuse ;  /* 0x00000028090e7223 */ /* 0x140fe4000001000b */
[C-C-:B------:R-:W-:Y:S02]  /*1b50*/  FFMA.FTZ R13, R9.reuse, R22, R11.reuse ;  /* 0x00000016090d7223 */ /* 0x140fe4000001000b */
        /* <DEDUP_REMOVED lines=12> */
.L_x_2044:
        /* <DEDUP_REMOVED lines=12> */
.L_x_2046:
[----:B------:R-:W-:Y:S05]  /*1ce0*/  BSYNC B0 ;  /* 0x0000000000007941 */ /* 0x000fea0003800000 */
.L_x_2045:
[----:B------:R-:W-:Y:S05]  /*1cf0*/  @!P4 BRA `(.L_x_2047) ;  /* 0x000000a00000c947 */ /* 0x000fea0003800000 */
        /* <DEDUP_REMOVED lines=10> */
.L_x_2047:
[----:B------:R-:W-:Y:S01]  /*1da0*/  BSSY B0, `(.L_x_2048) ;  /* 0x000000c000007945 */ /* 0x000fe20003800000 */
[----:B------:R-:W-:Y:S05]  /*1db0*/  @P2 BRA `(.L_x_2049) ;  /* 0x000000a000002947 */ /* 0x000fea0003800000 */
[----:B------:R-:W-:Y:S01]  /*1dc0*/  MOV R8, R36 ;  /* 0x0000002400087202 */ /* 0x000fe20000000f00 */
[----:B------:R-:W-:Y:S01]  /*1dd0*/  IMAD R4, R4, c[0x0][0x1c0], RZ ;  /* 0x0000700004047a24 */ /* 0x000fe200078e02ff */
[----:B------:R-:W-:Y:S02]  /*1de0*/  MOV R9, R35 ;  /* 0x0000002300097202 */ /* 0x000fe40000000f00 */
[----:B------:R-:W-:Y:S01]  /*1df0*/  F2FP.BF16.PACK_AB R15, R16, R15 ;  /* 0x0000000f100f723e */ /* 0x000fe200000010ff */
[C---:B0-----:R-:W-:Y:S02]  /*1e00*/  IMAD R11, R29.reuse, c[0x0][0x1c4], R4 ;  /* 0x000071001d0b7a24 */ /* 0x041fe400078e0204 */
[----:B------:R-:W-:-:S05]  /*1e10*/  IMAD.WIDE.U32 R8, R29, c[0x0][0x1c0], R8 ;  /* 0x000070001d087a25 */ /* 0x000fca00078e0008 */
[----:B------:R-:W-:Y:S02]  /*1e20*/  IADD3 R11, R9, R11, RZ ;  /* 0x0000000b090b7210 */ /* 0x000fe40007ffe0ff */
[----:B------:R-:W-:-:S04]  /*1e30*/  LEA R10, P2, R8, c[0x0][0x160], 0x1 ;  /* 0x00005800080a7a11 */ /* 0x000fc800078408ff */
[----:B------:R-:W-:-:S05]  /*1e40*/  LEA.HI.X R11, R8, c[0x0][0x164], R11, 0x1, P2 ;  /* 0x00005900080b7a11 */ /* 0x000fca00010f0c0b */
[----:B------:R0:W-:Y:S04]  /*1e50*/  STG.E [R10.64], R15 ;  /* 0x0000000f0a007986 */ /* 0x0001e8000c101906 */
.L_x_2049:
[----:B------:R-:W-:Y:S05]  /*1e60*/  BSYNC B0 ;  /* 0x0000000000007941 */ /* 0x000fea0003800000 */
.L_x_2048:
[----:B------:R-:W-:Y:S05]  /*1e70*/  @!P4 BRA `(.L_x_2050) ;  /* 0x000000a00000c947 */ /* 0x000fea0003800000 */
        /* <DEDUP_REMOVED lines=8> */
[----:B-1----:R-:W-:Y:S02]  /*1f00*/  FMUL.FTZ R3, R3, R8 ;  /* 0x0000000803037220 */ /* 0x002fe40000410000 */
[----:B0-----:R-:W-:-:S05]  /*1f10*/  FMUL.FTZ R14, R14, R11 ;  /* 0x0000000b0e0e7220 */ /* 0x001fca0000410000 */
.L_x_2050:
[----:B------:R-:W-:Y:S01]  /*1f20*/  BSSY B0, `(.L_x_2051) ;  /* 0x000000c000007945 */ /* 0x000fe20003800000 */
[----:B------:R-:W-:Y:S05]  /*1f30*/  @P3 BRA `(.L_x_2052) ;  /* 0x000000a000003947 */ /* 0x000fea0003800000 */
[----:B------:R-:W-:Y:S01]  /*1f40*/  MOV R8, R36 ;  /* 0x0000002400087202 */ /* 0x000fe20000000f00 */
[----:B0-----:R-:W-:Y:S01]  /*1f50*/  IMAD R11, R2, c[0x0][0x1c0], RZ ;  /* 0x00007000020b7a24 */ /* 0x001fe200078e02ff */
        /* <DEDUP_REMOVED lines=8> */
.L_x_2052:
[----:B------:R-:W-:Y:S05]  /*1fe0*/  BSYNC B0 ;  /* 0x0000000000007941 */ /* 0x000fea0003800000 */
.L_x_2051:
[----:B------:R-:W-:Y:S05]  /*1ff0*/  @!P4 BRA `(.L_x_2053) ;  /* 0x000000a00000c947 */ /* 0x000fea0003800000 */
[----:B------:R-:W-:Y:S02]  /*2000*/  FMUL.FTZ R2, R12, -1.4426950216293334961 ;  /* 0xbfb8aa3b0c027820 */ /* 0x000fe40000410000 */
[----:B------:R-:W-:-:S04]  /*2010*/  FMUL.FTZ R4, R13, -1.4426950216293334961 ;  /* 0xbfb8aa3b0d047820 */ /* 0x000fc80000410000 */
[----:B------:R-:W1:Y:S08]  /*2020*/  MUFU.EX2 R2, R2 ;  /* 0x0000000200027308 */ /* 0x000e700000000800 */
[----:B------:R-:W2:Y:S01]  /*2030*/  MUFU.EX2 R4, R4 ;  /* 0x0000000400047308 */ /* 0x000ea20000000800 */
[----:B01----:R-:W-:-:S07]  /*2040*/  FADD.FTZ R3, R2, 1 ;  /* 0x3f80000002037421 */ /* 0x003fce0000010000 */
[----:B------:R-:W0:Y:S01]  /*2050*/  MUFU.RCP R3, R3 ;  /* 0x0000000300037308 */ /* 0x000e220000001000 */
[----:B--2---:R-:W-:-:S07]  /*2060*/  FADD.FTZ R8, R4, 1 ;  /* 0x3f80000004087421 */ /* 0x004fce0000010000 */
[----:B------:R-:W1:Y:S01]  /*2070*/  MUFU.RCP R8, R8 ;  /* 0x0000000800087308 */ /* 0x000e620000001000 */
[----:B0-----:R-:W-:Y:S02]  /*2080*/  FMUL.FTZ R12, R12, R3 ;  /* 0x000000030c0c7220 */ /* 0x001fe40000410000 */
[----:B-1----:R-:W-:-:S05]  /*2090*/  FMUL.FTZ R13, R13, R8 ;  /* 0x000000080d0d7220 */ /* 0x002fca0000410000 */
.L_x_2053:
[----:B------:R-:W-:Y:S01]  /*20a0*/  BSSY B0, `(.L_x_2054) ;  /* 0x000000b000007945 */ /* 0x000fe20003800000 */
[----:B------:R-:W-:Y:S05]  /*20b0*/  @P1 BRA `(.L_x_2055) ;  /* 0x0000009000001947 */ /* 0x000fea0003800000 */
[----:B------:R-:W-:Y:S01]  /*20c0*/  MOV R34, R36 ;  /* 0x0000002400227202 */ /* 0x000fe20000000f00 */
[----:B------:R-:W-:Y:S01]  /*20d0*/  IMAD R0, R0, c[0x0][0x1c0], RZ ;  /* 0x0000700000007a24 */ /* 0x000fe200078e02ff */
[----:B------:R-:W-:-:S03]  /*20e0*/  F2FP.BF16.PACK_AB R13, R13, R12 ;  /* 0x0000000c0d0d723e */ /* 0x000fc600000010ff */
[----:B------:R-:W-:-:S04]  /*20f0*/  IMAD.WIDE.U32 R34, R27, c[0x0][0x1c0], R34 ;  /* 0x000070001b227a25 */ /* 0x000fc800078e0022 */
[----:B0-----:R-:W-:Y:S01]  /*2100*/  IMAD R3, R27, c[0x0][0x1c4], R0 ;  /* 0x000071001b037a24 */ /* 0x001fe200078e0200 */
[----:B------:R-:W-:-:S04]  /*2110*/  LEA R2, P1, R34, c[0x0][0x160], 0x1 ;  /* 0x0000580022027a11 */ /* 0x000fc800078208ff */
[----:B------:R-:W-:-:S04]  /*2120*/  IADD3 R3, R35, R3, RZ ;  /* 0x0000000323037210 */ /* 0x000fc80007ffe0ff */
[----:B------:R-:W-:-:S05]  /*2130*/  LEA.HI.X R3, R34, c[0x0][0x164], R3, 0x1, P1 ;  /* 0x0000590022037a11 */ /* 0x000fca00008f0c03 */
[----:B------:R0:W-:Y:S02]  /*2140*/  STG.E [R2.64], R13 ;  /* 0x0000000d02007986 */ /* 0x0001e4000c101906 */
.L_x_2055:
[----:B------:R-:W-:Y:S05]  /*2150*/  BSYNC B0 ;  /* 0x0000000000007941 */ /* 0x000fea0003800000 */
.L_x_2054:
[----:B------:R-:W-:Y:S02]  /*2160*/  IADD3 R31, R31, c[0x0][0x10], RZ ;  /* 0x000004001f1f7a10 */ /* 0x000fe40007ffe0ff */
[----:B------:R-:W-:Y:S02]  /*2170*/  IADD3 R25, R25, 0x1, RZ ;  /* 0x0000000119197810 */ /* 0x000fe40007ffe0ff */
[----:B------:R-:W-:-:S13]  /*2180*/  ISETP.GE.AND P1, PT, R31, UR4, PT ;  /* 0x000000041f007c0c */ /* 0x000fda000bf26270 */
[----:B------:R-:W-:Y:S01]  /*2190*/  @P1 CALL.REL.NOINC `(.L_x_2056) ;  /* 0x0000001000001944 */ /* 0x000fe20003c00000 */
[----:B------:R-:W-:Y:S05]  /*21a0*/  BRA `(.L_x_2057) ;  /* 0xffffe01000007947 */ /* 0x000fea000383ffff */
.L_x_2056:
[----:B------:R-:W-:Y:S05]  /*21b0*/  EXIT ;  /* 0x000000000000794d */ /* 0x000fea0003800000 */
.L_x_2058:
        /* <DEDUP_REMOVED lines=12> */
.L_x_3297:


//--------------------- .text._Z35group_norm_nhwc_fwd_one_pass_kernelI11Bf16IOFp32WLi256ELi40ELi640EEv26Group_norm_nhwc_fwd_params --------------------------
	.section	.text._Z35group_norm_nhwc_fwd_one_pass_kernelI11Bf16IOFp32WLi256ELi40ELi640EEv26Group_norm_nhwc_fwd_params,"ax",@progbits
	.sectioninfo	@"SHI_REGISTERS=48"
	.align	128
        .global         _Z35group_norm_nhwc_fwd_one_pass_kernelI11Bf16IOFp32WLi256ELi40ELi640EEv26Group_norm_nhwc_fwd_params
        .type           _Z35group_norm_nhwc_fwd_one_pass_kernelI11Bf16IOFp32WLi256ELi40ELi640EEv26Group_norm_nhwc_fwd_params,@function
        .size           _Z35group_norm_nhwc_fwd_one_pass_kernelI11Bf16IOFp32WLi256ELi40ELi640EEv26Group_norm_nhwc_fwd_params,(.L_x_3298 - _Z35group_norm_nhwc_fwd_one_pass_kernelI11Bf16IOFp32WLi256ELi40ELi640EEv26Group_norm_nhwc_fwd_params)
        .other          _Z35group_norm_nhwc_fwd_one_pass_kernelI11Bf16IOFp32WLi256ELi40ELi640EEv26Group_norm_nhwc_fwd_params,@"STO_CUDA_ENTRY STV_DEFAULT"
_Z35group_norm_nhwc_fwd_one_pass_kernelI11Bf16IOFp32WLi256ELi40ELi640EEv26Group_norm_nhwc_fwd_params:
.text._Z35group_norm_nhwc_fwd_one_pass_kernelI11Bf16IOFp32WLi256ELi40ELi640EEv26Group_norm_nhwc_fwd_params:
        /* <DEDUP_REMOVED lines=8> */
[----:B------:R-:W-:Y:S02]  /*0080*/  ULDC.U8 UR5, c[0x0][0x1dc] ;  /* 0x0000770000057ab9 */ /* 0x000fe40000000000 */
[----:B------:R-:W-:Y:S01]  /*0090*/  ULDC.64 UR6, c[0x0][0x118] ;  /* 0x0000460000067ab9 */ /* 0x000fe20000000a00 */
[----:B------:R-:W1:Y:S01]  /*00a0*/  S2R R42, SR_CTAID.X ;  /* 0x00000000002a7919 */ /* 0x000e620000002500 */
[----:B0-----:R-:W-:Y:S01]  /*00b0*/  IMAD.WIDE.U32 R2, R43, -0x33333333, RZ ;  /* 0xcccccccd2b027825 */ /* 0x001fe200078e00ff */
[----:B------:R-:W-:Y:S02]  /*00c0*/  SHF.R.S32.HI R4, RZ, 0x1f, R43 ;  /* 0x0000001fff047819 */ /* 0x000fe4000001142b */
[----:B------:R-:W-:Y:S02]  /*00d0*/  MOV R2, R5 ;  /* 0x0000000500027202 */ /* 0x000fe40000000f00 */
[----:B------:R-:W-:-:S02]  /*00e0*/  SHF.R.U32.HI R3, RZ, 0x4, R3 ;  /* 0x00000004ff037819 */ /* 0x000fc40000011603 */
[----:B------:R-:W-:-:S03]  /*00f0*/  LEA.HI R4, R4, R43, RZ, 0x5 ;  /* 0x0000002b04047211 */ /* 0x000fc600078f28ff */
[----:B-1----:R-:W-:Y:S01]  /*0100*/  IMAD R0, R42, c[0x0][0x1e4], R3 ;  /* 0x000079002a007a24 */ /* 0x002fe200078e0203 */
[----:B------:R-:W-:Y:S01]  /*0110*/  SHF.R.S32.HI R41, RZ, 0x5, R4 ;  /* 0x00000005ff297819 */ /* 0x000fe20000011404 */
[----:B------:R-:W-:Y:S01]  /*0120*/  IMAD R25, R3, -0x14, R43 ;  /* 0xffffffec03197824 */ /* 0x000fe200078e022b */
[----:B------:R-:W-:Y:S02]  /*0130*/  HFMA2.MMA R3, -RZ, RZ, 0, 0 ;  /* 0x00000000ff037435 */ /* 0x000fe400000001ff */
[----:B------:R-:W-:Y:S02]  /*0140*/  ISETP.GE.U32.AND P0, PT, R0, c[0x0][0x1c8], PT ;  /* 0x0000720000007a0c */ /* 0x000fe40003f06070 */
[----:B------:R-:W-:Y:S02]  /*0150*/  SHF.R.S32.HI R44, RZ, 0x1f, R0 ;  /* 0x0000001fff2c7819 */ /* 0x000fe40000011400 */
[----:B------:R-:W-:Y:S02]  /*0160*/  SHF.L.U32 R25, R25, 0x1, RZ ;  /* 0x0000000119197819 */ /* 0x000fe400000006ff */
[----:B------:R-:W-:-:S02]  /*0170*/  ISETP.GE.AND.EX P0, PT, R44, c[0x0][0x1cc], PT, P0 ;  /* 0x000073002c007a0c */ /* 0x000fc40003f06300 */
[C---:B------:R-:W-:Y:S02]  /*0180*/  IADD3 R32, R0.reuse, 0x20, RZ ;  /* 0x0000002000207810 */ /* 0x040fe40007ffe0ff */
[----:B------:R-:W-:Y:S02]  /*0190*/  ISETP.LT.U32.AND P0, PT, R43, 0x280, !P0 ;  /* 0x000002802b00780c */ /* 0x000fe40004701070 */
[C---:B------:R-:W-:Y:S02]  /*01a0*/  IADD3 R31, R0.reuse, 0x40, RZ ;  /* 0x00000040001f7810 */ /* 0x040fe40007ffe0ff */
[C---:B------:R-:W-:Y:S02]  /*01b0*/  IADD3 R30, R0.reuse, 0x60, RZ ;  /* 0x00000060001e7810 */ /* 0x040fe40007ffe0ff */
[C---:B------:R-:W-:Y:S02]  /*01c0*/  IADD3 R29, R0.reuse, 0x80, RZ ;  /* 0x00000080001d7810 */ /* 0x040fe40007ffe0ff */
[----:B------:R-:W-:-:S02]  /*01d0*/  IADD3 R28, R0, 0xa0, RZ ;  /* 0x000000a0001c7810 */ /* 0x000fc40007ffe0ff */
[C---:B------:R-:W-:Y:S02]  /*01e0*/  IADD3 R27, R0.reuse, 0xc0, RZ ;  /* 0x000000c0001b7810 */ /* 0x040fe40007ffe0ff */
[----:B------:R-:W-:Y:S02]  /*01f0*/  IADD3 R26, R0, 0xe0, RZ ;  /* 0x000000e0001a7810 */ /* 0x000fe40007ffe0ff */
.L_x_2093:
[----:B0-----:R-:W-:Y:S01]  /*0200*/  IABS R7, c[0x0][0x1d8] ;  /* 0x0000760000077a13 */ /* 0x001fe20000000000 */
[----:B------:R-:W-:Y:S01]  /*0210*/  CS2R R22, SRZ ;  /* 0x0000000000167805 */ /* 0x000fe2000001ff00 */
[----:B------:R-:W-:Y:S02]  /*0220*/  ISETP.GE.U32.AND P4, PT, R32, c[0x0][0x1c8], PT ;  /* 0x0000720020007a0c */ /* 0x000fe40003f86070 */
[----:B------:R-:W0:Y:S01]  /*0230*/  I2F.RP R6, R7 ;  /* 0x0000000700067306 */ /* 0x000e220000209400 */
[----:B------:R-:W-:Y:S02]  /*0240*/  SHF.R.S32.HI R35, RZ, 0x1f, R32 ;  /* 0x0000001fff237819 */ /* 0x000fe40000011420 */
[----:B------:R-:W-:Y:S02]  /*0250*/  SHF.R.S32.HI R36, RZ, 0x1f, R31 ;  /* 0x0000001fff247819 */ /* 0x000fe4000001141f */
[----:B------:R-:W-:-:S02]  /*0260*/  ISETP.GE.AND.EX P4, PT, R35, c[0x0][0x1cc], PT, P4 ;  /* 0x0000730023007a0c */ /* 0x000fc40003f86340 */
[----:B------:R-:W-:Y:S02]  /*0270*/  SHF.R.S32.HI R40, RZ, 0x1f, R30 ;  /* 0x0000001fff287819 */ /* 0x000fe4000001141e */
[----:B------:R-:W-:Y:S02]  /*0280*/  ISETP.GT.U32.OR P4, PT, R43, 0x27f, P4 ;  /* 0x0000027f2b00780c */ /* 0x000fe40002784470 */
[----:B------:R-:W-:Y:S01]  /*0290*/  SHF.R.S32.HI R39, RZ, 0x1f, R29 ;  /* 0x0000001fff277819 */ /* 0x000fe2000001141d */
        /* <DEDUP_REMOVED lines=16> */
[----:B------:R-:W-:Y:S02]  /*03a0*/  ISETP.GE.U32.AND P1, PT, R6, R7, PT ;  /* 0x000000070600720c */ /* 0x000fe40003f26070 */
[----:B------:R-:W-:-:S11]  /*03b0*/  ISETP.NE.AND P2, PT, RZ, c[0x0][0x1d8], PT ;  /* 0x00007600ff007a0c */ /* 0x000fd60003f45270 */
[----:B------:R-:W-:-:S04]  /*03c0*/  @P1 IADD3 R5, R5, 0x1, RZ ;  /* 0x0000000105051810 */ /* 0x000fc80007ffe0ff */
[----:B------:R-:W-:Y:S02]  /*03d0*/  @!P3 IADD3 R5, -R5, RZ, RZ ;  /* 0x000000ff0505b210 */ /* 0x000fe40007ffe1ff */
[----:B------:R-:W-:Y:S02]  /*03e0*/  @!P2 LOP3.LUT R5, RZ, c[0x0][0x1d8], RZ, 0x33, !PT ;  /* 0x00007600ff05aa12 */ /* 0x000fe400078e33ff */
[----:B------:R-:W-:Y:S02]  /*03f0*/  ISETP.GE.U32.AND P3, PT, R31, c[0x0][0x1c8], PT ;  /* 0x000072001f007a0c */ /* 0x000fe40003f66070 */
[----:B------:R-:W-:Y:S02]  /*0400*/  IADD3 R7, -R5, RZ, RZ ;  /* 0x000000ff05077210 */ /* 0x000fe40007ffe1ff */
[----:B------:R-:W-:Y:S02]  /*0410*/  SHF.R.S32.HI R4, RZ, 0x1f, R5 ;  /* 0x0000001fff047819 */ /* 0x000fe40000011405 */
[----:B------:R-:W-:Y:S01]  /*0420*/  ISETP.GE.AND.EX P3, PT, R36, c[0x0][0x1cc], PT, P3 ;  /* 0x0000730024007a0c */ /* 0x000fe20003f66330 */
[----:B------:R-:W-:Y:S01]  /*0430*/  IMAD R24, R7, c[0x0][0x1d8], R2 ;  /* 0x0000760007187a24 */ /* 0x000fe200078e0202 */
[----:B------:R-:W-:Y:S01]  /*0440*/  SHF.R.S32.HI R7, RZ, 0x1f, R25 ;  /* 0x0000001fff077819 */ /* 0x000fe20000011419 */
[----:B------:R-:W-:Y:S01]  /*0450*/  IMAD R4, R4, c[0x0][0x1d0], RZ ;  /* 0x0000740004047a24 */ /* 0x000fe200078e02ff */
[----:B------:R-:W-:Y:S01]  /*0460*/  ISETP.GT.U32.OR P3, PT, R43, 0x27f, P3 ;  /* 0x0000027f2b00780c */ /* 0x000fe20001f64470 */
[----:B------:R-:W-:-:S02]  /*0470*/  IMAD R24, R24, 0x28, RZ ;  /* 0x0000002818187824 */ /* 0x000fc400078e02ff */
[----:B------:R-:W-:-:S03]  /*0480*/  IMAD R11, R5, c[0x0][0x1d4], R4 ;  /* 0x00007500050b7a24 */ /* 0x000fc600078e0204 */
[----:B------:R-:W-:-:S04]  /*0490*/  IADD3 R8, P1, R25, R24, RZ ;  /* 0x0000001819087210 */ /* 0x000fc80007f3e0ff */
[----:B------:R-:W-:Y:S01]  /*04a0*/  LEA.HI.X.SX32 R9, R24, R7, 0x1, P1 ;  /* 0x0000000718097211 */ /* 0x000fe200008f0eff */
[----:B------:R-:W-:Y:S01]  /*04b0*/  @!P4 IMAD R7, R35, c[0x0][0x1c0], RZ ;  /* 0x000070002307ca24 */ /* 0x000fe200078e02ff */
[----:B------:R-:W-:Y:S01]  /*04c0*/  ISETP.GE.U32.AND P1, PT, R30, c[0x0][0x1c8], PT ;  /* 0x000072001e007a0c */ /* 0x000fe20003f26070 */
[----:B------:R-:W-:Y:S02]  /*04d0*/  @!P3 IMAD R4, R36, c[0x0][0x1c0], RZ ;  /* 0x000070002404ba24 */ /* 0x000fe400078e02ff */
[----:B------:R-:W-:Y:S01]  /*04e0*/  IMAD.WIDE.U32 R8, R5, c[0x0][0x1d0], R8 ;  /* 0x0000740005087a25 */ /* 0x000fe200078e0008 */
[----:B------:R-:W-:-:S03]  /*04f0*/  ISETP.GE.AND.EX P1, PT, R40, c[0x0][0x1cc], PT, P1 ;  /* 0x0000730028007a0c */ /* 0x000fc60003f26310 */
[----:B------:R-:W-:Y:S01]  /*0500*/  @P0 IMAD R5, R44, c[0x0][0x1c0], RZ ;  /* 0x000070002c050a24 */ /* 0x000fe200078e02ff */
[----:B------:R-:W-:Y:S02]  /*0510*/  IADD3 R11, R9, R11, RZ ;  /* 0x0000000b090b7210 */ /* 0x000fe40007ffe0ff */
[-C--:B------:R-:W-:Y:S01]  /*0520*/  @P0 MOV R18, R8.reuse ;  /* 0x0000000800120202 */ /* 0x080fe20000000f00 */
[----:B------:R-:W-:Y:S01]  /*0530*/  @P0 IMAD R13, R0, c[0x0][0x1c4], R5 ;  /* 0x00007100000d0a24 */ /* 0x000fe200078e0205 */
[----:B------:R-:W-:Y:S01]  /*0540*/  @P0 MOV R19, R11 ;  /* 0x0000000b00130202 */ /* 0x000fe20000000f00 */
[----:B------:R-:W-:Y:S01]  /*0550*/  @!P4 IMAD R5, R32, c[0x0][0x1c4], R7 ;  /* 0x000071002005ca24 */ /* 0x000fe200078e0207 */
[----:B------:R-:W-:Y:S01]  /*0560*/  ISETP.GT.U32.OR P1, PT, R43, 0x27f, P1 ;  /* 0x0000027f2b00780c */ /* 0x000fe20000f24470 */
[----:B------:R-:W-:Y:S01]  /*0570*/  @!P3 IMAD R7, R31, c[0x0][0x1c4], R4 ;  /* 0x000071001f07ba24 */ /* 0x000fe200078e0204 */
[-C--:B------:R-:W-:Y:S01]  /*0580*/  @!P4 MOV R10, R8.reuse ;  /* 0x00000008000ac202 */ /* 0x080fe20000000f00 */
[----:B------:R-:W-:Y:S01]  /*0590*/  @P0 IMAD.WIDE.U32 R18, R0, c[0x0][0x1c0], R18 ;  /* 0x0000700000120a25 */ /* 0x000fe200078e0012 */
[----:B------:R-:W-:-:S02]  /*05a0*/  @!P3 MOV R14, R8 ;  /* 0x00000008000eb202 */ /* 0x000fc40000000f00 */
[----:B------:R-:W-:Y:S01]  /*05b0*/  @!P3 MOV R15, R11 ;  /* 0x0000000b000fb202 */ /* 0x000fe20000000f00 */
[----:B------:R-:W-:Y:S01]  /*05c0*/  @!P4 IMAD.WIDE.U32 R16, R32, c[0x0][0x1c0], R10 ;  /* 0x000070002010ca25 */ /* 0x000fe200078e000a */
[----:B------:R-:W-:Y:S02]  /*05d0*/  @P0 IADD3 R13, R19, R13, RZ ;  /* 0x0000000d130d0210 */ /* 0x000fe40007ffe0ff */
[C---:B------:R-:W-:Y:S01]  /*05e0*/  @P0 LEA R12, P2, R18.reuse, c[0x0][0x170], 0x1 ;  /* 0x00005c00120c0a11 */ /* 0x040fe200078408ff */
[----:B------:R-:W-:Y:S01]  /*05f0*/  @!P3 IMAD.WIDE.U32 R14, R31, c[0x0][0x1c0], R14 ;  /* 0x000070001f0eba25 */ /* 0x000fe200078e000e */
[----:B------:R-:W-:Y:S02]  /*0600*/  @!P4 IADD3 R5, R17, R5, RZ ;  /* 0x000000051105c210 */ /* 0x000fe40007ffe0ff */
[----:B------:R-:W-:Y:S02]  /*0610*/  @P0 LEA.HI.X R13, R18, c[0x0][0x174], R13, 0x1, P2 ;  /* 0x00005d00120d0a11 */ /* 0x000fe400010f0c0d */
[----:B------:R-:W-:-:S02]  /*0620*/  ISETP.GE.U32.AND P2, PT, R29, c[0x0][0x1c8], PT ;  /* 0x000072001d007a0c */ /* 0x000fc40003f46070 */
[----:B------:R-:W-:Y:S01]  /*0630*/  @!P4 LEA R4, P5, R16, c[0x0][0x170], 0x1 ;  /* 0x00005c001004ca11 */ /* 0x000fe200078a08ff */
[----:B------:R0:W2:Y:S01]  /*0640*/  @P0 LDG.E R23, [R12.64] ;  /* 0x000000060c170981 */ /* 0x0000a2000c1e1900 */
[----:B------:R-:W-:Y:S02]  /*0650*/  ISETP.GE.AND.EX P2, PT, R39, c[0x0][0x1cc], PT, P2 ;  /* 0x0000730027007a0c */ /* 0x000fe40003f46320 */
[----:B------:R-:W-:Y:S01]  /*0660*/  @!P3 IADD3 R7, R15, R7, RZ ;  /* 0x000000070f07b210 */ /* 0x000fe20007ffe0ff */
[----:B------:R-:W-:Y:S01]  /*0670*/  @!P1 IMAD R15, R40, c[0x0][0x1c0], RZ ;  /* 0x00007000280f9a24 */ /* 0x000fe200078e02ff */
[----:B------:R-:W-:Y:S01]  /*0680*/  ISETP.GT.U32.OR P2, PT, R43, 0x27f, P2 ;  /* 0x0000027f2b00780c */ /* 0x000fe20001744470 */
[----:B------:R-:W-:Y:S01]  /*0690*/  CS2R R20, SRZ ;  /* 0x0000000000147805 */ /* 0x000fe2000001ff00 */
[----:B------:R-:W-:Y:S02]  /*06a0*/  @!P4 LEA.HI.X R5, R16, c[0x0][0x174], R5, 0x1, P5 ;  /* 0x00005d001005ca11 */ /* 0x000fe400028f0c05 */
[----:B------:R-:W-:-:S02]  /*06b0*/  SHF.R.S32.HI R38, RZ, 0x1f, R28 ;  /* 0x0000001fff267819 */ /* 0x000fc4000001141c */
[----:B0-----:R-:W-:Y:S02]  /*06c0*/  @!P1 MOV R12, R8 ;  /* 0x00000008000c9202 */ /* 0x001fe40000000f00 */
[----:B------:R-:W-:Y:S01]  /*06d0*/  @!P1 MOV R13, R11 ;  /* 0x0000000b000d9202 */ /* 0x000fe20000000f00 */
[----:B------:R-:W-:Y:S01]  /*06e0*/  @!P1 IMAD R15, R30, c[0x0][0x1c4], R15 ;  /* 0x000071001e0f9a24 */ /* 0x000fe200078e020f */
[----:B------:R-:W-:Y:S01]  /*06f0*/  ISETP.GE.U32.AND P5, PT, R28, c[0x0][0x1c8], PT ;  /* 0x000072001c007a0c */ /* 0x000fe20003fa6070 */
[----:B------:R0:W3:Y:S01]  /*0700*/  @!P4 LDG.E R21, [R4.64] ;  /* 0x000000060415c981 */ /* 0x0000e2000c1e1900 */
[----:B------:R-:W-:Y:S01]  /*0710*/  @!P3 LEA R6, P6, R14, c[0x0][0x170], 0x1 ;  /* 0x00005c000e06ba11 */ /* 0x000fe200078c08ff */
[----:B------:R-:W-:Y:S01]  /*0720*/  @!P1 IMAD.WIDE.U32 R12, R30, c[0x0][0x1c0], R12 ;  /* 0x000070001e0c9a25 */ /* 0x000fe200078e000c */
[----:B------:R-:W-:Y:S02]  /*0730*/  ISETP.GE.AND.EX P5, PT, R38, c[0x0][0x1cc], PT, P5 ;  /* 0x0000730026007a0c */ /* 0x000fe40003fa6350 */
[----:B------:R-:W-:-:S02]  /*0740*/  @!P3 LEA.HI.X R7, R14, c[0x0][0x174], R7, 0x1, P6 ;  /* 0x00005d000e07ba11 */ /* 0x000fc400030f0c07 */
[----:B------:R-:W-:Y:S02]  /*0750*/  @!P1 IADD3 R13, R13, R15, RZ ;  /* 0x0000000f0d0d9210 */ /* 0x000fe40007ffe0ff */
[C---:B0-----:R-:W-:Y:S01]  /*0760*/  @!P1 LEA R4, P6, R12.reuse, c[0x0][0x170], 0x1 ;  /* 0x00005c000c049a11 */ /* 0x041fe200078c08ff */
[----:B------:R0:W4:Y:S01]  /*0770*/  @!P3 LDG.E R22, [R6.64] ;  /* 0x000000060616b981 */ /* 0x000122000c1e1900 */
[----:B------:R-:W-:Y:S02]  /*0780*/  ISETP.GT.U32.OR P5, PT, R43, 0x27f, P5 ;  /* 0x0000027f2b00780c */ /* 0x000fe40002fa4470 */
[----:B------:R-:W-:Y:S01]  /*0790*/  @!P1 LEA.HI.X R5, R12, c[0x0][0x174], R13, 0x1, P6 ;  /* 0x00005d000c059a11 */ /* 0x000fe200030f0c0d */
[----:B------:R-:W-:Y:S01]  /*07a0*/  @!P2 IMAD R12, R39, c[0x0][0x1c0], RZ ;  /* 0x00007000270caa24 */ /* 0x000fe200078e02ff */
[----:B------:R-:W-:-:S03]  /*07b0*/  @!P2 MOV R13, R11 ;  /* 0x0000000b000da202 */ /* 0x000fc60000000f00 */
[----:B------:R-:W-:Y:S01]  /*07c0*/  @!P2 IMAD R17, R29, c[0x0][0x1c4], R12 ;  /* 0x000071001d11aa24 */ /* 0x000fe200078e020c */
[----:B------:R-:W-:Y:S02]  /*07d0*/  @!P2 MOV R12, R8 ;  /* 0x00000008000ca202 */ /* 0x000fe40000000f00 */
[----:B0-----:R-:W-:-:S03]  /*07e0*/  MOV R7, RZ ;  /* 0x000000ff00077202 */ /* 0x001fc60000000f00 */
[----:B------:R-:W-:Y:S02]  /*07f0*/  @!P5 IMAD R15, R38, c[0x0][0x1c0], RZ ;  /* 0x00007000260fda24 */ /* 0x000fe400078e02ff */
[----:B------:R-:W-:Y:S01]  /*0800*/  @!P2 IMAD.WIDE.U32 R12, R29, c[0x0][0x1c0], R12 ;  /* 0x000070001d0caa25 */ /* 0x000fe200078e000c */
[----:B------:R0:W5:Y:S01]  /*0810*/  @!P1 LDG.E R7, [R4.64] ;  /* 0x0000000604079981 */ /* 0x000162000c1e1900 */
[----:B------:R-:W-:Y:S02]  /*0820*/  @!P5 MOV R14, R8 ;  /* 0x00000008000ed202 */ /* 0x000fe40000000f00 */
[----:B------:R-:W-:Y:S01]  /*0830*/  @!P5 IMAD R19, R28, c[0x0][0x1c4], R15 ;  /* 0x000071001c13da24 */ /* 0x000fe200078e020f */
[----:B------:R-:W-:Y:S02]  /*0840*/  @!P5 MOV R15, R11 ;  /* 0x0000000b000fd202 */ /* 0x000fe40000000f00 */
[----:B------:R-:W-:Y:S02]  /*0850*/  @!P2 IADD3 R13, R13, R17, RZ ;  /* 0x000000110d0da210 */ /* 0x000fe40007ffe0ff */
[----:B0-----:R-:W-:Y:S01]  /*0860*/  @!P2 LEA R4, P1, R12, c[0x0][0x170], 0x1 ;  /* 0x00005c000c04aa11 */ /* 0x001fe200078208ff */
[----:B------:R-:W-:-:S03]  /*0870*/  @!P5 IMAD.WIDE.U32 R14, R28, c[0x0][0x1c0], R14 ;  /* 0x000070001c0eda25 */ /* 0x000fc600078e000e */
[----:B------:R-:W-:Y:S02]  /*0880*/  @!P2 LEA.HI.X R5, R12, c[0x0][0x174], R13, 0x1, P1 ;  /* 0x00005d000c05aa11 */ /* 0x000fe400008f0c0d */
[----:B------:R-:W-:Y:S02]  /*0890*/  @!P5 IADD3 R13, R15, R19, RZ ;  /* 0x000000130f0dd210 */ /* 0x000fe40007ffe0ff */
[C---:B------:R-:W-:Y:S01]  /*08a0*/  @!P5 LEA R12, P1, R14.reuse, c[0x0][0x170], 0x1 ;  /* 0x00005c000e0cda11 */ /* 0x040fe200078208ff */
[----:B------:R0:W5:Y:S03]  /*08b0*/  @!P2 LDG.E R20, [R4.64] ;  /* 0x000000060414a981 */ /* 0x000166000c1e1900 */
[----:B------:R-:W-:Y:S01]  /*08c0*/  @!P5 LEA.HI.X R13, R14, c[0x0][0x174], R13, 0x1, P1 ;  /* 0x00005d000e0dda11 */ /* 0x000fe200008f0c0d */
[----:B0-----:R-:W-:-:S06]  /*08d0*/  CS2R R4, SRZ ;  /* 0x0000000000047805 */ /* 0x001fcc000001ff00 */
[----:B------:R0:W5:Y:S01]  /*08e0*/  @!P5 LDG.E R4, [R12.64] ;  /* 0x000000060c04d981 */ /* 0x000162000c1e1900 */
        /* <DEDUP_REMOVED lines=8> */
[----:B------:R-:W-:-:S05]  /*0970*/  @!P3 IMAD.WIDE.U32 R14, R27, c[0x0][0x1c0], R14 ;  /* 0x000070001b0eba25 */ /* 0x000fca00078e000e */
[----:B------:R-:W-:Y:S02]  /*0980*/  @!P3 IADD3 R15, R15, R17, RZ ;  /* 0x000000110f0fb210 */ /* 0x000fe40007ffe0ff */
[----:B0-----:R-:W-:-:S04]  /*0990*/  @!P3 LEA R12, P1, R14, c[0x0][0x170], 0x1 ;  /* 0x00005c000e0cba11 */ /* 0x001fc800078208ff */
[----:B------:R-:W-:-:S05]  /*09a0*/  @!P3 LEA.HI.X R13, R14, c[0x0][0x174], R15, 0x1, P1 ;  /* 0x00005d000e0dba11 */ /* 0x000fca00008f0c0f */
[----:B------:R2:W5:Y:S01]  /*09b0*/  @!P3 LDG.E R5, [R12.64] ;  /* 0x000000060c05b981 */ /* 0x000562000c1e1900 */
[----:B------:R-:W-:Y:S02]  /*09c0*/  ISETP.GE.U32.AND P1, PT, R26, c[0x0][0x1c8], PT ;  /* 0x000072001a007a0c */ /* 0x000fe40003f26070 */
[----:B------:R-:W-:-:S04]  /*09d0*/  SHF.R.S32.HI R34, RZ, 0x1f, R26 ;  /* 0x0000001fff227819 */ /* 0x000fc8000001141a */
[----:B------:R-:W-:-:S04]  /*09e0*/  ISETP.GE.AND.EX P1, PT, R34, c[0x0][0x1cc], PT, P1 ;  /* 0x0000730022007a0c */ /* 0x000fc80003f26310 */
[----:B------:R-:W-:Y:S02]  /*09f0*/  ISETP.GT.U32.OR P1, PT, R43, 0x27f, P1 ;  /* 0x0000027f2b00780c */ /* 0x000fe40000f24470 */
[--C-:B--2---:R-:W-:Y:S02]  /*0a00*/  PRMT R13, RZ, 0x7610, R23.reuse ;  /* 0x00007610ff0d7816 */ /* 0x104fe40000000017 */
[----:B------:R-:W-:-:S03]  /*0a10*/  PRMT R6, RZ, 0x5410, R23 ;  /* 0x00005410ff067816 */ /* 0x000fc60000000017 */
[----:B------:R-:W-:Y:S02]  /*0a20*/  FMUL.FTZ R15, R13, R13 ;  /* 0x0000000d0d0f7220 */ /* 0x000fe40000410000 */
[C---:B------:R-:W-:Y:S02]  /*0a30*/  FADD.FTZ R14, R6.reuse, R13 ;  /* 0x0000000d060e7221 */ /* 0x040fe40000010000 */
[----:B------:R-:W-:Y:S01]  /*0a40*/  FFMA.FTZ R15, R6, R6, R15 ;  /* 0x00000006060f7223 */ /* 0x000fe2000001000f */
[--C-:B---3--:R-:W-:Y:S02]  /*0a50*/  PRMT R6, RZ, 0x5410, R21.reuse ;  /* 0x00005410ff067816 */ /* 0x108fe40000000015 */
[----:B------:R-:W-:Y:S01]  /*0a60*/  PRMT R13, RZ, 0x7610, R21 ;  /* 0x00007610ff0d7816 */ /* 0x000fe20000000015 */
[----:B------:R-:W-:-:S04]  /*0a70*/  FADD.FTZ R14, RZ, R14 ;  /* 0x0000000eff0e7221 */ /* 0x000fc80000010000 */
[----:B------:R-:W-:Y:S02]  /*0a80*/  FMUL.FTZ R19, R13, R13 ;  /* 0x0000000d0d137220 */ /* 0x000fe40000410000 */
[C---:B------:R-:W-:Y:S01]  /*0a90*/  FADD.FTZ R17, R6.reuse, R13 ;  /* 0x0000000d06117221 */ /* 0x040fe20000010000 */
[--C-:B----4-:R-:W-:Y:S01]  /*0aa0*/  PRMT R13, RZ, 0x7610, R22.reuse ;  /* 0x00007610ff0d7816 */ /* 0x110fe20000000016 */
[----:B------:R-:W-:Y:S01]  /*0ab0*/  FFMA.FTZ R6, R6, R6, R19 ;  /* 0x0000000606067223 */ /* 0x000fe20000010013 */
[----:B------:R-:W-:Y:S01]  /*0ac0*/  PRMT R12, RZ, 0x5410, R22 ;  /* 0x00005410ff0c7816 */ /* 0x000fe20000000016 */
[----:B------:R-:W-:Y:S02]  /*0ad0*/  FADD.FTZ R14, R14, R17 ;  /* 0x000000110e0e7221 */ /* 0x000fe40000010000 */
[----:B------:R-:W-:Y:S02]  /*0ae0*/  FADD.FTZ R15, RZ, R15 ;  /* 0x0000000fff0f7221 */ /* 0x000fe40000010000 */
[----:B------:R-:W-:-:S02]  /*0af0*/  FMUL.FTZ R17, R13, R13 ;  /* 0x0000000d0d117220 */ /* 0x000fc40000410000 */
[----:B------:R-:W-:Y:S02]  /*0b00*/  FADD.FTZ R6, R15, R6 ;  /* 0x000000060f067221 */ /* 0x000fe40000010000 */
[C---:B------:R-:W-:Y:S02]  /*0b10*/  FADD.FTZ R13, R12.reuse, R13 ;  /* 0x0000000d0c0d7221 */ /* 0x040fe40000010000 */
[----:B------:R-:W-:Y:S01]  /*0b20*/  FFMA.FTZ R17, R12, R12, R17 ;  /* 0x0000000c0c117223 */ /* 0x000fe20000010011 */
[--C-:B-----5:R-:W-:Y:S02]  /*0b30*/  PRMT R12, RZ, 0x5410, R7.reuse ;  /* 0x00005410ff0c7816 */ /* 0x120fe40000000007 */
[----:B------:R-:W-:Y:S01]  /*0b40*/  PRMT R15, RZ, 0x7610, R7 ;  /* 0x00007610ff0f7816 */ /* 0x000fe20000000007 */
[----:B------:R-:W-:Y:S02]  /*0b50*/  FADD.FTZ R13, R14, R13 ;  /* 0x0000000d0e0d7221 */ /* 0x000fe40000010000 */
[----:B------:R-:W-:-:S02]  /*0b60*/  FADD.FTZ R6, R6, R17 ;  /* 0x0000001106067221 */ /* 0x000fc40000010000 */
[----:B------:R-:W-:Y:S02]  /*0b70*/  FMUL.FTZ R17, R15, R15 ;  /* 0x0000000f0f117220 */ /* 0x000fe40000410000 */
[C---:B------:R-:W-:Y:S02]  /*0b80*/  FADD.FTZ R14, R12.reuse, R15 ;  /* 0x0000000f0c0e7221 */ /* 0x040fe40000010000 */
[----:B------:R-:W-:Y:S01]  /*0b90*/  FFMA.FTZ R17, R12, R12, R17 ;  /* 0x0000000c0c117223 */ /* 0x000fe20000010011 */
[--C-:B------:R-:W-:Y:S02]  /*0ba0*/  PRMT R15, RZ, 0x7610, R20.reuse ;  /* 0x00007610ff0f7816 */ /* 0x100fe40000000014 */
[----:B------:R-:W-:-:S03]  /*0bb0*/  PRMT R12, RZ, 0x5410, R20 ;  /* 0x00005410ff0c7816 */ /* 0x000fc60000000014 */
[----:B------:R-:W-:Y:S02]  /*0bc0*/  FMUL.FTZ R19, R15, R15 ;  /* 0x0000000f0f137220 */ /* 0x000fe40000410000 */
[----:B------:R-:W-:Y:S02]  /*0bd0*/  FADD.FTZ R13, R13, R14 ;  /* 0x0000000e0d0d7221 */ /* 0x000fe40000010000 */
[C---:B------:R-:W-:Y:S02]  /*0be0*/  FADD.FTZ R14, R12.reuse, R15 ;  /* 0x0000000f0c0e7221 */ /* 0x040fe40000010000 */
[----:B------:R-:W-:Y:S01]  /*0bf0*/  FFMA.FTZ R19, R12, R12, R19 ;  /* 0x0000000c0c137223 */ /* 0x000fe20000010013 */
[--C-:B------:R-:W-:Y:S02]  /*0c00*/  PRMT R15, RZ, 0x7610, R4.reuse ;  /* 0x00007610ff0f7816 */ /* 0x100fe40000000004 */
[----:B------:R-:W-:Y:S01]  /*0c10*/  PRMT R12, RZ, 0x5410, R4 ;  /* 0x00005410ff0c7816 */ /* 0x000fe20000000004 */
[----:B------:R-:W-:-:S02]  /*0c20*/  FADD.FTZ R6, R6, R17 ;  /* 0x0000001106067221 */ /* 0x000fc40000010000 */
[----:B------:R-:W-:Y:S02]  /*0c30*/  FADD.FTZ R13, R13, R14 ;  /* 0x0000000e0d0d7221 */ /* 0x000fe40000010000 */
[----:B------:R-:W-:Y:S02]  /*0c40*/  FMUL.FTZ R17, R15, R15 ;  /* 0x0000000f0f117220 */ /* 0x000fe40000410000 */
[----:B------:R-:W-:Y:S02]  /*0c50*/  FADD.FTZ R16, R12, R15 ;  /* 0x0000000f0c107221 */ /* 0x000fe40000010000 */
[----:B------:R-:W-:Y:S02]  /*0c60*/  @!P1 IMAD R15, R34, c[0x0][0x1c0], RZ ;  /* 0x00007000220f9a24 */ /* 0x000fe400078e02ff */
[----:B------:R-:W-:Y:S01]  /*0c70*/  FADD.FTZ R16, R13, R16 ;  /* 0x000000100d107221 */ /* 0x000fe20000010000 */
[----:B------:R-:W-:Y:S01]  /*0c80*/  @!P1 MOV R14, R8 ;  /* 0x00000008000e9202 */ /* 0x000fe20000000f00 */
[----:B------:R-:W-:Y:S01]  /*0c90*/  @!P1 IMAD R13, R26, c[0x0][0x1c4], R15 ;  /* 0x000071001a0d9a24 */ /* 0x000fe200078e020f */
[----:B------:R-:W-:Y:S01]  /*0ca0*/  @!P1 MOV R15, R11 ;  /* 0x0000000b000f9202 */ /* 0x000fe20000000f00 */
[----:B------:R-:W-:-:S04]  /*0cb0*/  FADD.FTZ R6, R6, R19 ;  /* 0x0000001306067221 */ /* 0x000fc80000010000 */
[----:B------:R-:W-:-:S04]  /*0cc0*/  @!P1 IMAD.WIDE.U32 R14, R26, c[0x0][0x1c0], R14 ;  /* 0x000070001a0e9a25 */ /* 0x000fc800078e000e */
[----:B------:R-:W-:Y:S01]  /*0cd0*/  FFMA.FTZ R17, R12, R12, R17 ;  /* 0x0000000c0c117223 */ /* 0x000fe20000010011 */
[----:B------:R-:W-:Y:S02]  /*0ce0*/  @!P1 IADD3 R13, R15, R13, RZ ;  /* 0x0000000d0f0d9210 */ /* 0x000fe40007ffe0ff */
[----:B------:R-:W-:Y:S01]  /*0cf0*/  @!P1 LEA R12, P2, R14, c[0x0][0x170], 0x1 ;  /* 0x00005c000e0c9a11 */ /* 0x000fe200078408ff */
[----:B------:R-:W-:Y:S01]  /*0d00*/  FADD.FTZ R17, R6, R17 ;  /* 0x0000001106117221 */ /* 0x000fe20000010000 */
[----:B------:R-:W-:Y:S02]  /*0d10*/  MOV R6, RZ ;  /* 0x000000ff00067202 */ /* 0x000fe40000000f00 */
[----:B------:R-:W-:-:S05]  /*0d20*/  @!P1 LEA.HI.X R13, R14, c[0x0][0x174], R13, 0x1, P2 ;  /* 0x00005d000e0d9a11 */ /* 0x000fca00010f0c0d */
[----:B------:R-:W2:Y:S01]  /*0d30*/  @!P1 LDG.E R6, [R12.64] ;  /* 0x000000060c069981 */ /* 0x000ea2000c1e1900 */
[--C-:B------:R-:W-:Y:S02]  /*0d40*/  PRMT R19, RZ, 0x7610, R5.reuse ;  /* 0x00007610ff137816 */ /* 0x100fe40000000005 */
[----:B------:R-:W-:-:S03]  /*0d50*/  PRMT R18, RZ, 0x5410, R5 ;  /* 0x00005410ff127816 */ /* 0x000fc60000000005 */
[----:B------:R-:W-:Y:S02]  /*0d60*/  FMUL.FTZ R33, R19, R19 ;  /* 0x0000001313217220 */ /* 0x000fe40000410000 */
[C---:B------:R-:W-:Y:S01]  /*0d70*/  FADD.FTZ R19, R18.reuse, R19 ;  /* 0x0000001312137221 */ /* 0x040fe20000010000 */
[----:B------:R-:W0:Y:S01]  /*0d80*/  S2R R45, SR_LANEID ;  /* 0x00000000002d7919 */ /* 0x000e220000000000 */
[----:B------:R-:W-:Y:S02]  /*0d90*/  FFMA.FTZ R18, R18, R18, R33 ;  /* 0x0000001212127223 */ /* 0x000fe40000010021 */
[----:B------:R-:W-:Y:S02]  /*0da0*/  FADD.FTZ R16, R16, R19 ;  /* 0x0000001310107221 */ /* 0x000fe40000010000 */
[----:B------:R-:W-:Y:S01]  /*0db0*/  FADD.FTZ R17, R17, R18 ;  /* 0x0000001211117221 */ /* 0x000fe20000010000 */
[C---:B0-----:R-:W-:Y:S02]  /*0dc0*/  ISETP.GT.AND P1, PT, R45.reuse, 0x1e, PT ;  /* 0x0000001e2d00780c */ /* 0x041fe40003f24270 */
[----:B------:R-:W-:-:S02]  /*0dd0*/  ISETP.NE.AND P2, PT, R45, RZ, PT ;  /* 0x000000ff2d00720c */ /* 0x000fc40003f45270 */
[----:B------:R-:W-:Y:S01]  /*0de0*/  ISETP.NE.AND P3, PT, R43, RZ, PT ;  /* 0x000000ff2b00720c */ /* 0x000fe20003f65270 */
[----:B------:R-:W-:Y:S01]  /*0df0*/  BSSY B0, `(.L_x_2059) ;  /* 0x0000053000007945 */ /* 0x000fe20003800000 */
[--C-:B--2---:R-:W-:Y:S02]  /*0e00*/  PRMT R13, RZ, 0x7610, R6.reuse ;  /* 0x00007610ff0d7816 */ /* 0x104fe40000000006 */
[----:B------:R-:W-:-:S03]  /*0e10*/  PRMT R12, RZ, 0x5410, R6 ;  /* 0x00005410ff0c7816 */ /* 0x000fc60000000006 */
[----:B------:R-:W-:Y:S02]  /*0e20*/  FMUL.FTZ R19, R13, R13 ;  /* 0x0000000d0d137220 */ /* 0x000fe40000410000 */
[C---:B------:R-:W-:Y:S02]  /*0e30*/  FADD.FTZ R15, R12.reuse, R13 ;  /* 0x0000000d0c0f7221 */ /* 0x040fe40000010000 */
[----:B------:R-:W-:Y:S02]  /*0e40*/  FFMA.FTZ R14, R12, R12, R19 ;  /* 0x0000000c0c0e7223 */ /* 0x000fe40000010013 */
        /* <DEDUP_REMOVED lines=29> */
[----:B------:R-:W1:Y:S02]  /*1020*/  LDS.128 R12, [0x20] ;  /* 0x00002000ff0c7984 */ /* 0x000e640000000c00 */
[----:B-1----:R-:W-:-:S02]  /*1030*/  FADD.FTZ R19, R16, R12 ;  /* 0x0000000c10137221 */ /* 0x002fc40000010000 */
[----:B------:R-:W-:Y:S02]  /*1040*/  FADD.FTZ R12, R17, R13 ;  /* 0x0000000d110c7221 */ /* 0x000fe40000010000 */
[----:B------:R-:W-:Y:S02]  /*1050*/  FADD.FTZ R13, R19, R14 ;  /* 0x0000000e130d7221 */ /* 0x000fe40000010000 */
[----:B0-----:R-:W0:Y:S01]  /*1060*/  LDS.128 R16, [0x30] ;  /* 0x00003000ff107984 */ /* 0x001e220000000c00 */
        /* <DEDUP_REMOVED lines=37> */
[----:B------:R-:W0:Y:S01]  /*12c0*/  LDS.64 R16, [0xb0] ;  /* 0x0000b000ff107984 */ /* 0x000e220000000a00 */
[----:B------:R-:W-:Y:S02]  /*12d0*/  FADD.FTZ R18, R18, R13 ;  /* 0x0000000d12127221 */ /* 0x000fe40000010000 */
[----:B------:R-:W-:-:S02]  /*12e0*/  FADD.FTZ R19, R19, R14 ;  /* 0x0000000e13137221 */ /* 0x000fc40000010000 */
[----:B------:R-:W-:Y:S02]  /*12f0*/  FADD.FTZ R18, R18, R15 ;  /* 0x0000000f12127221 */ /* 0x000fe40000010000 */
[----:B0-----:R-:W-:Y:S02]  /*1300*/  FADD.FTZ R16, R19, R16 ;  /* 0x0000001013107221 */ /* 0x001fe40000010000 */
[----:B------:R-:W-:Y:S02]  /*1310*/  FADD.FTZ R17, R18, R17 ;  /* 0x0000001112117221 */ /* 0x000fe40000010000 */
.L_x_2060:
[----:B------:R-:W-:Y:S05]  /*1320*/  BSYNC B0 ;  /* 0x0000000000007941 */ /* 0x000fea0003800000 */
.L_x_2059:
        /* <DEDUP_REMOVED lines=12> */
[----:B-1----:R-:W-:-:S04]  /*13f0*/  IMAD R45, R42, c[0x0][0x10], R14 ;  /* 0x000004002a2d7a24 */ /* 0x002fc800078e020e */
[----:B------:R-:W-:Y:S01]  /*1400*/  IMAD.WIDE.U32 R12, R45, 0x8, R12 ;  /* 0x000000082d0c7825 */ /* 0x000fe200078e000c */
[----:B------:R-:W-:Y:S02]  /*1410*/  IADD3 R45, R33, R14, RZ ;  /* 0x0000000e212d7210 */ /* 0x000fe40007ffe0ff */
[----:B------:R-:W-:Y:S02]  /*1420*/  MOV R33, 0x1 ;  /* 0x0000000100217802 */ /* 0x000fe40000000f00 */
[----:B------:R1:W-:Y:S02]  /*1430*/  STG.E.64 [R12.64], R16 ;  /* 0x000000100c007986 */ /* 0x0003e4000c101b06 */
[----:B------:R-:W-:Y:S01]  /*1440*/  SEL R33, R33, 0xffffffff, !P1 ;  /* 0xffffffff21217807 */ /* 0x000fe20004800000 */
[----:B-1----:R-:W-:Y:S01]  /*1450*/  IMAD.WIDE.U32 R12, R45, R18, c[0x0][0x190] ;  /* 0x000064002d0c7625 */ /* 0x002fe200078e0012 */
[----:B------:R-:W-:Y:S06]  /*1460*/  MEMBAR.ALL.GPU ;  /* 0x0000000000007992 */ /* 0x000fec000000a000 */
[----:B------:R-:W-:-:S00]  /*1470*/  ERRBAR ;  /* 0x00000000000079ab */ /* 0x000fc00000000000 */
[----:B------:R-:W-:Y:S01]  /*1480*/  SEL R45, RZ, c[0x0][0xc], P1 ;  /* 0x00000300ff2d7a07 */ /* 0x000fe20000800000 */
[----:B------:R1:W-:Y:S03]  /*1490*/  RED.E.ADD.S32.STRONG.GPU [R12.64], R33 ;  /* 0x000000210c00798e */ /* 0x0003e6000c10e386 */
[----:B------:R-:W-:-:S13]  /*14a0*/  ISETP.NE.AND P1, PT, R45, -0x1, PT ;  /* 0xffffffff2d00780c */ /* 0x000fda0003f25270 */
[----:B------:R-:W-:Y:S05]  /*14b0*/  @!P1 BRA `(.L_x_2062) ;  /* 0x0000007000009947 */ /* 0x000fea0003800000 */
[----:B-1----:R-:W-:-:S04]  /*14c0*/  IMAD R13, R15, c[0x0][0x10], R14 ;  /* 0x000004000f0d7a24 */ /* 0x002fc800078e020e */
[----:B------:R-:W-:-:S05]  /*14d0*/  IMAD.WIDE.U32 R12, R13, R18, c[0x0][0x190] ;  /* 0x000064000d0c7625 */ /* 0x000fca00078e0012 */
.L_x_2063:
[----:B------:R-:W2:Y:S01]  /*14e0*/  LDG.E.STRONG.GPU R14, [R12.64] ;  /* 0x000000060c0e7981 */ /* 0x000ea2000c1ef900 */
[----:B------:R-:W-:Y:S01]  /*14f0*/  YIELD ;  /* 0x0000000000007946 */ /* 0x000fe20003800000 */
[----:B--2---:R-:W-:Y:S01]  /*1500*/  ISETP.NE.AND P1, PT, R14, R45, PT ;  /* 0x0000002d0e00720c */ /* 0x004fe20003f25270 */
[----:B------:R-:W-:-:S12]  /*1510*/  CCTL.IVALL ;  /* 0x00000000ff00798f */ /* 0x000fd80002000000 */
[----:B------:R-:W-:Y:S05]  /*1520*/  @P1 BRA `(.L_x_2063) ;  /* 0xffffffb000001947 */ /* 0x000fea000383ffff */
.L_x_2062:
        /* <DEDUP_REMOVED lines=11> */
.L_x_2065:
        /* <DEDUP_REMOVED lines=11> */
[----:B------:R-:W-:-:S04]  /*1690*/  IADD3 R19, R13, 0x1, RZ ;  /* 0x000000010d137810 */ /* 0x000fc80007ffe0ff */
[----:B------:R-:W-:-:S13]  /*16a0*/  ISETP.EQ.OR P2, PT, R19, R42, P3 ;  /* 0x0000002a1300720c */ /* 0x000fda0001f42670 */
[----:B------:R-:W1:Y:S01]  /*16b0*/  @!P2 S2R R18, SR_CTAID.Y ;  /* 0x000000000012a919 */ /* 0x000e620000002600 */
[----:B------:R-:W-:-:S05]  /*16c0*/  @!P2 LOP3.LUT R33, R3, 0x1, RZ, 0xc0, !PT ;  /* 0x000000010321a812 */ /* 0x000fca00078ec0ff */
[----:B------:R-:W-:-:S04]  /*16d0*/  @!P2 IMAD R33, R33, c[0x0][0x10], RZ ;  /* 0x000004002121aa24 */ /* 0x000fc800078e02ff */
[----:B------:R-:W-:-:S05]  /*16e0*/  @!P2 IMAD R33, R33, c[0x0][0xc], RZ ;  /* 0x000003002121aa24 */ /* 0x000fca00078e02ff */
[----:B------:R-:W-:Y:S01]  /*16f0*/  @!P2 SHF.L.U32 R33, R33, 0x1, RZ ;  /* 0x000000012121a819 */ /* 0x000fe200000006ff */
[----:B-1----:R-:W-:Y:S02]  /*1700*/  @!P2 IMAD R19, R19, c[0x0][0x10], R18 ;  /* 0x000004001313aa24 */ /* 0x002fe400078e0212 */
[----:B0-2---:R-:W-:Y:S01]  /*1710*/  @!P1 FADD.FTZ R16, R16, R14 ;  /* 0x0000000e10109221 */ /* 0x005fe20000010000 */
[----:B------:R-:W-:Y:S01]  /*1720*/  @!P2 MOV R14, 0x4 ;  /* 0x00000004000ea802 */ /* 0x000fe20000000f00 */
[----:B------:R-:W-:-:S04]  /*1730*/  @!P1 FADD.FTZ R17, R17, R15 ;  /* 0x0000000f11119221 */ /* 0x000fc80000010000 */
[----:B------:R-:W-:-:S06]  /*1740*/  @!P2 IMAD.WIDE R14, R33, R14, c[0x0][0x198] ;  /* 0x00006600210ea625 */ /* 0x000fcc00078e020e */
[----:B------:R-:W-:-:S06]  /*1750*/  @!P2 IMAD.WIDE.U32 R14, R19, 0x8, R14 ;  /* 0x00000008130ea825 */ /* 0x000fcc00078e000e */
[----:B------:R-:W2:Y:S01]  /*1760*/  @!P2 LDG.E.64 R14, [R14.64] ;  /* 0x000000060e0ea981 */ /* 0x000ea2000c1e1b00 */
[----:B------:R-:W-:-:S04]  /*1770*/  IADD3 R19, R13, 0x2, RZ ;  /* 0x000000020d137810 */ /* 0x000fc80007ffe0ff */
[----:B------:R-:W-:-:S13]  /*1780*/  ISETP.EQ.OR P1, PT, R19, R42, P3 ;  /* 0x0000002a1300720c */ /* 0x000fda0001f22670 */
[----:B------:R-:W0:Y:S01]  /*1790*/  @!P1 S2R R18, SR_CTAID.Y ;  /* 0x0000000000129919 */ /* 0x000e220000002600 */
[----:B------:R-:W-:-:S05]  /*17a0*/  @!P1 LOP3.LUT R33, R3, 0x1, RZ, 0xc0, !PT ;  /* 0x0000000103219812 */ /* 0x000fca00078ec0ff */
[----:B------:R-:W-:-:S04]  /*17b0*/  @!P1 IMAD R33, R33, c[0x0][0x10], RZ ;  /* 0x0000040021219a24 */ /* 0x000fc800078e02ff */
[----:B------:R-:W-:-:S05]  /*17c0*/  @!P1 IMAD R33, R33, c[0x0][0xc], RZ ;  /* 0x0000030021219a24 */ /* 0x000fca00078e02ff */
[----:B------:R-:W-:Y:S01]  /*17d0*/  @!P1 SHF.L.U32 R33, R33, 0x1, RZ ;  /* 0x0000000121219819 */ /* 0x000fe200000006ff */
[----:B0-----:R-:W-:Y:S02]  /*17e0*/  @!P1 IMAD R19, R19, c[0x0][0x10], R18 ;  /* 0x0000040013139a24 */ /* 0x001fe400078e0212 */
[----:B--2---:R-:W-:Y:S01]  /*17f0*/  @!P2 FADD.FTZ R16, R16, R14 ;  /* 0x0000000e1010a221 */ /* 0x004fe20000010000 */
        /* <DEDUP_REMOVED lines=19> */
[----:B------:R-:W-:Y:S02]  /*1930*/  IADD3 R12, R12, -0x4, RZ ;  /* 0xfffffffc0c0c7810 */ /* 0x000fe40007ffe0ff */
[----:B------:R-:W-:Y:S02]  /*1940*/  IADD3 R13, R13, 0x4, RZ ;  /* 0x000000040d0d7810 */ /* 0x000fe40007ffe0ff */
[----:B------:R-:W-:Y:S01]  /*1950*/  ISETP.NE.AND P1, PT, R12, RZ, PT ;  /* 0x000000ff0c00720c */ /* 0x000fe20003f25270 */
[----:B--2---:R-:W-:Y:S02]  /*1960*/  @!P2 FADD.FTZ R16, R16, R14 ;  /* 0x0000000e1010a221 */ /* 0x004fe40000010000 */
[----:B------:R-:W-:-:S10]  /*1970*/  @!P2 FADD.FTZ R17, R17, R15 ;  /* 0x0000000f1111a221 */ /* 0x000fd40000010000 */
[----:B------:R-:W-:Y:S05]  /*1980*/  @P1 BRA `(.L_x_2065) ;  /* 0xfffffc5000001947 */ /* 0x000fea000383ffff */
.L_x_2064:
        /* <DEDUP_REMOVED lines=19> */
.L_x_2067:
[----:B------:R-:W-:Y:S05]  /*1ac0*/  BSYNC B0 ;  /* 0x0000000000007941 */ /* 0x000fea0003800000 */
.L_x_2066:
[----:B------:R-:W-:Y:S05]  /*1ad0*/  @!P2 BRA `(.L_x_2061) ;  /* 0x000001d00000a947 */ /* 0x000fea0003800000 */
[C---:B------:R-:W-:Y:S02]  /*1ae0*/  IADD3 R15, R13.reuse, 0x1, RZ ;  /* 0x000000010d0f7810 */ /* 0x040fe40007ffe0ff */
[----:B------:R-:W-:Y:S02]  /*1af0*/  IADD3 R13, R13, 0x2, RZ ;  /* 0x000000020d0d7810 */ /* 0x000fe40007ffe0ff */
[-C--:B------:R-:W-:Y:S02]  /*1b00*/  ISETP.EQ.OR P2, PT, R15, R42.reuse, P3 ;  /* 0x0000002a0f00720c */ /* 0x080fe40001f42670 */
[----:B------:R-:W-:-:S04]  /*1b10*/  ISETP.EQ.OR P1, PT, R13, R42, P3 ;  /* 0x0000002a0d00720c */ /* 0x000fc80001f22670 */
[----:B------:R-:W-:-:S07]  /*1b20*/  ISETP.EQ.OR P1, PT, R12, 0x2, P1 ;  /* 0x000000020c00780c */ /* 0x000fce0000f22670 */
[----:B------:R-:W1:Y:S01]  /*1b30*/  @!P2 S2R R14, SR_CTAID.Y ;  /* 0x00000000000ea919 */ /* 0x000e620000002600 */
[----:B------:R-:W-:-:S05]  /*1b40*/  @!P2 LOP3.LUT R12, R3, 0x1, RZ, 0xc0, !PT ;  /* 0x00000001030ca812 */ /* 0x000fca00078ec0ff */
[----:B------:R-:W-:Y:S01]  /*1b50*/  @!P2 IMAD R12, R12, c[0x0][0x10], RZ ;  /* 0x000004000c0caa24 */ /* 0x000fe200078e02ff */
[----:B------:R-:W-:-:S03]  /*1b60*/  @!P1 LOP3.LUT R18, R3, 0x1, RZ, 0xc0, !PT ;  /* 0x0000000103129812 */ /* 0x000fc600078ec0ff */
[----:B------:R-:W-:Y:S02]  /*1b70*/  @!P2 IMAD R12, R12, c[0x0][0xc], RZ ;  /* 0x000003000c0caa24 */ /* 0x000fe400078e02ff */
[----:B------:R-:W-:-:S04]  /*1b80*/  @!P1 IMAD R18, R18, c[0x0][0x10], RZ ;  /* 0x0000040012129a24 */ /* 0x000fc800078e02ff */
[----:B------:R-:W-:Y:S02]  /*1b90*/  @!P1 IMAD R18, R18, c[0x0][0xc], RZ ;  /* 0x0000030012129a24 */ /* 0x000fe400078e02ff */
[----:B-1----:R-:W-:Y:S01]  /*1ba0*/  @!P2 IMAD R19, R15, c[0x0][0x10], R14 ;  /* 0x000004000f13aa24 */ /* 0x002fe200078e020e */
[----:B------:R-:W-:Y:S02]  /*1bb0*/  @!P2 SHF.L.U32 R14, R12, 0x1, RZ ;  /* 0x000000010c0ea819 */ /* 0x000fe400000006ff */
[----:B------:R-:W1:Y:S01]  /*1bc0*/  @!P1 S2R R12, SR_CTAID.Y ;  /* 0x00000000000c9919 */ /* 0x000e620000002600 */
[----:B------:R-:W-:-:S05]  /*1bd0*/  @!P2 MOV R15, 0x4 ;  /* 0x00000004000fa802 */ /* 0x000fca0000000f00 */
[----:B------:R-:W-:-:S06]  /*1be0*/  @!P2 IMAD.WIDE R14, R14, R15, c[0x0][0x198] ;  /* 0x000066000e0ea625 */ /* 0x000fcc00078e020f */
[----:B------:R-:W-:-:S06]  /*1bf0*/  @!P2 IMAD.WIDE.U32 R14, R19, 0x8, R14 ;  /* 0x00000008130ea825 */ /* 0x000fcc00078e000e */
[----:B------:R-:W2:Y:S01]  /*1c00*/  @!P2 LDG.E.64 R14, [R14.64] ;  /* 0x000000060e0ea981 */ /* 0x000ea2000c1e1b00 */
[----:B-1----:R-:W-:Y:S01]  /*1c10*/  @!P1 IMAD R19, R13, c[0x0][0x10], R12 ;  /* 0x000004000d139a24 */ /* 0x002fe200078e020c */
[----:B------:R-:W-:Y:S02]  /*1c20*/  @!P1 SHF.L.U32 R12, R18, 0x1, RZ ;  /* 0x00000001120c9819 */ /* 0x000fe400000006ff */
[----:B------:R-:W-:-:S05]  /*1c30*/  @!P1 MOV R13, 0x4 ;  /* 0x00000004000d9802 */ /* 0x000fca0000000f00 */
[----:B------:R-:W-:-:S06]  /*1c40*/  @!P1 IMAD.WIDE R12, R12, R13, c[0x0][0x198] ;  /* 0x000066000c0c9625 */ /* 0x000fcc00078e020d */
[----:B------:R-:W-:-:S06]  /*1c50*/  @!P1 IMAD.WIDE.U32 R12, R19, 0x8, R12 ;  /* 0x00000008130c9825 */ /* 0x000fcc00078e000c */
[----:B------:R-:W3:Y:S01]  /*1c60*/  @!P1 LDG.E.64 R12, [R12.64] ;  /* 0x000000060c0c9981 */ /* 0x000ee2000c1e1b00 */
[----:B0-2---:R-:W-:Y:S02]  /*1c70*/  @!P2 FADD.FTZ R16, R16, R14 ;  /* 0x0000000e1010a221 */ /* 0x005fe40000010000 */
[----:B------:R-:W-:Y:S02]  /*1c80*/  @!P2 FADD.FTZ R17, R17, R15 ;  /* 0x0000000f1111a221 */ /* 0x000fe40000010000 */
[----:B---3--:R-:W-:Y:S02]  /*1c90*/  @!P1 FADD.FTZ R16, R16, R12 ;  /* 0x0000000c10109221 */ /* 0x008fe40000010000 */
[----:B------:R-:W-:-:S04]  /*1ca0*/  @!P1 FADD.FTZ R17, R17, R13 ;  /* 0x0000000d11119221 */ /* 0x000fc80000010000 */
.L_x_2061:
[----:B------:R-:W-:Y:S01]  /*1cb0*/  LOP3.LUT P1, RZ, R42, R43, RZ, 0xfc, !PT ;  /* 0x0000002b2aff7212 */ /* 0x000fe2000782fcff */
[----:B------:R-:W-:Y:S01]  /*1cc0*/  @!P3 STS.64 [0xc0], R16 ;  /* 0x0000c010ff00b388 */ /* 0x000fe20000000a00 */
[----:B------:R-:W-:Y:S01]  /*1cd0*/  ISETP.EQ.U32.AND P2, PT, RZ, c[0x0][0x168], PT ;  /* 0x00005a00ff007a0c */ /* 0x000fe20003f42070 */
[----:B------:R-:W-:Y:S01]  /*1ce0*/  HFMA2.MMA R19, -RZ, RZ, 0, 2.384185791015625e-07 ;  /* 0x00000004ff137435 */ /* 0x000fe200000001ff */
[----:B------:R-:W-:-:S02]  /*1cf0*/  IADD3 R24, R25, R24, RZ ;  /* 0x0000001819187210 */ /* 0x000fc40007ffe0ff */
[----:B------:R-:W-:-:S13]  /*1d00*/  ISETP.EQ.OR.EX P1, PT, RZ, c[0x0][0x16c], P1, P2 ;  /* 0x00005b00ff007a0c */ /* 0x000fda0000f22720 */
[----:B------:R-:W-:Y:S01]  /*1d10*/  @!P1 MOV R15, 0x8 ;  /* 0x00000008000f9802 */ /* 0x000fe20000000f00 */
[----:B------:R-:W-:Y:S02]  /*1d20*/  @!P1 FMUL.FTZ R13, R17, c[0x0][0x1f4] ;  /* 0x00007d00110d9a20 */ /* 0x000fe40000410000 */
[----:B------:R-:W-:Y:S02]  /*1d30*/  @!P1 FMUL.FTZ R12, R16, c[0x0][0x1f4] ;  /* 0x00007d00100c9a20 */ /* 0x000fe40000410000 */
[----:B------:R-:W-:-:S05]  /*1d40*/  @!P1 IMAD.WIDE R14, R2, R15, c[0x0][0x168] ;  /* 0x00005a00020e9625 */ /* 0x000fca00078e020f */
[----:B------:R1:W-:Y:S04]  /*1d50*/  @!P1 STG.E.64 [R14.64], R12 ;  /* 0x0000000c0e009986 */ /* 0x0003e8000c101b06 */
[----:B------:R-:W-:Y:S01]  /*1d60*/  BAR.SYNC.DEFER_BLOCKING 0x0 ;  /* 0x0000000000007b1d */ /* 0x000fe20000010000 */
[----:B-1----:R-:W-:-:S04]  /*1d70*/  IMAD.WIDE R14, R24, R19, c[0x0][0x178] ;  /* 0x00005e00180e7625 */ /* 0x002fc800078e0213 */
[----:B------:R-:W-:Y:S02]  /*1d80*/  IMAD.WIDE R12, R24, R19, c[0x0][0x180] ;  /* 0x00006000180c7625 */ /* 0x000fe400078e0213 */
[----:B------:R-:W2:Y:S04]  /*1d90*/  LDG.E.64 R14, [R14.64] ;  /* 0x000000060e0e7981 */ /* 0x000ea8000c1e1b00 */
[----:B------:R-:W2:Y:S01]  /*1da0*/  LDG.E.64 R12, [R12.64] ;  /* 0x000000060c0c7981 */ /* 0x000ea2000c1e1b00 */
[----:B------:R-:W-:Y:S02]  /*1db0*/  MOV R33, 0x3f800000 ;  /* 0x3f80000000217802 */ /* 0x000fe40000000f00 */
[----:B------:R-:W-:Y:S01]  /*1dc0*/  ISETP.NE.AND P6, PT, RZ, UR5, PT ;  /* 0x00000005ff007c0c */ /* 0x000fe2000bfc5270 */
[----:B0-----:R-:W0:Y:S02]  /*1dd0*/  LDS.64 R16, [0xc0] ;  /* 0x0000c000ff107984 */ /* 0x001e240000000a00 */
[----:B0-----:R-:W-:-:S04]  /*1de0*/  FMUL.FTZ R24, R16, c[0x0][0x1f4] ;  /* 0x00007d0010187a20 */ /* 0x001fc80000410000 */
[----:B------:R-:W-:-:S04]  /*1df0*/  FMUL.FTZ R18, R24, R24 ;  /* 0x0000001818127220 */ /* 0x000fc80000410000 */
[----:B------:R-:W-:Y:S01]  /*1e00*/  FFMA.FTZ R18, R17, c[0x0][0x1f4], -R18 ;  /* 0x00007d0011127a23 */ /* 0x000fe20000010812 */
[--C-:B------:R-:W-:Y:S02]  /*1e10*/  PRMT R17, RZ, 0x5410, R23.reuse ;  /* 0x00005410ff117816 */ /* 0x100fe40000000017 */
[----:B------:R-:W-:Y:S02]  /*1e20*/  PRMT R23, RZ, 0x7610, R23 ;  /* 0x00007610ff177816 */ /* 0x000fe40000000017 */
[----:B------:R-:W-:Y:S01]  /*1e30*/  FSETP.GTU.FTZ.AND P1, PT, R18, RZ, PT ;  /* 0x000000ff1200720b */ /* 0x000fe20003f3c000 */
[--C-:B------:R-:W-:Y:S02]  /*1e40*/  FADD.FTZ R16, R17, -R24.reuse ;  /* 0x8000001811107221 */ /* 0x100fe40000010000 */
[----:B------:R-:W-:-:S10]  /*1e50*/  FADD.FTZ R17, R23, -R24 ;  /* 0x8000001817117221 */ /* 0x000fd40000010000 */
[----:B------:R-:W-:-:S04]  /*1e60*/  @P1 FADD.FTZ R18, R18, c[0x0][0x188] ;  /* 0x0000620012121621 */ /* 0x000fc80000010000 */
[----:B------:R-:W0:Y:S02]  /*1e70*/  @P1 MUFU.RSQ R33, R18 ;  /* 0x0000001200211308 */ /* 0x000e240000001400 */
[-C--:B0-----:R-:W-:Y:S02]  /*1e80*/  FMUL.FTZ R23, R16, R33.reuse ;  /* 0x0000002110177220 */ /* 0x081fe40000410000 */
[----:B------:R-:W-:Y:S02]  /*1e90*/  FMUL.FTZ R16, R17, R33 ;  /* 0x0000002111107220 */ /* 0x000fe40000410000 */
[----:B--2---:R-:W-:Y:S02]  /*1ea0*/  FFMA.FTZ R23, R14, R23, R12 ;  /* 0x000000170e177223 */ /* 0x004fe4000001000c */
        /* <DEDUP_REMOVED lines=12> */
.L_x_2068:
[----:B------:R-:W-:Y:S01]  /*1f70*/  BSSY B0, `(.L_x_2069) ;  /* 0x000000c000007945 */ /* 0x000fe20003800000 */
[----:B------:R-:W-:Y:S05]  /*1f80*/  @!P0 BRA `(.L_x_2070) ;  /* 0x000000a000008947 */ /* 0x000fea0003800000 */
[----:B------:R-:W-:Y:S01]  /*1f90*/  F2FP.BF16.PACK_AB R23, R16, R23 ;  /* 0x000000171017723e */ /* 0x000fe200000010ff */
[----:B------:R-:W-:Y:S01]  /*1fa0*/  IMAD R18, R44, c[0x0][0x1c0], RZ ;  /* 0x000070002c127a24 */ /* 0x000fe200078e02ff */
[----:B------:R-:W-:Y:S02]  /*1fb0*/  MOV R16, R8 ;  /* 0x0000000800107202 */ /* 0x000fe40000000f00 */
[----:B------:R-:W-:Y:S01]  /*1fc0*/  MOV R17, R11 ;  /* 0x0000000b00117202 */ /* 0x000fe20000000f00 */
[----:B------:R-:W-:-:S04]  /*1fd0*/  IMAD R19, R0, c[0x0][0x1c4], R18 ;  /* 0x0000710000137a24 */ /* 0x000fc800078e0212 */
[----:B------:R-:W-:-:S05]  /*1fe0*/  IMAD.WIDE.U32 R16, R0, c[0x0][0x1c0], R16 ;  /* 0x0000700000107a25 */ /* 0x000fca00078e0010 */
[----:B------:R-:W-:Y:S02]  /*1ff0*/  IADD3 R17, R17, R19, RZ ;  /* 0x0000001311117210 */ /* 0x000fe40007ffe0ff */
[----:B------:R-:W-:-:S04]  /*2000*/  LEA R18, P1, R16, c[0x0][0x160], 0x1 ;  /* 0x0000580010127a11 */ /* 0x000fc800078208ff */
[----:B------:R-:W-:-:S05]  /*2010*/  LEA.HI.X R19, R16, c[0x0][0x164], R17, 0x1, P1 ;  /* 0x0000590010137a11 */ /* 0x000fca00008f0c11 */
[----:B------:R0:W-:Y:S04]  /*2020*/  STG.E [R18.64], R23 ;  /* 0x0000001712007986 */ /* 0x0001e8000c101906 */
.L_x_2070:
[----:B------:R-:W-:Y:S05]  /*2030*/  BSYNC B0 ;  /* 0x0000000000007941 */ /* 0x000fea0003800000 */
.L_x_2069:
[--C-:B------:R-:W-:Y:S02]  /*2040*/  PRMT R17, RZ, 0x5410, R21.reuse ;  /* 0x00005410ff117816 */ /* 0x100fe40000000015 */
[----:B------:R-:W-:Y:S02]  /*2050*/  PRMT R21, RZ, 0x7610, R21 ;  /* 0x00007610ff157816 */ /* 0x000fe40000000015 */
[----:B------:R-:W-:Y:S01]  /*2060*/  ISETP.GE.U32.AND P1, PT, R32, c[0x0][0x1c8], PT ;  /* 0x0000720020007a0c */ /* 0x000fe20003f26070 */
[--C-:B------:R-:W-:Y:S01]  /*2070*/  FADD.FTZ R16, R17, -R24.reuse ;  /* 0x8000001811107221 */ /* 0x100fe20000010000 */
[----:B------:R-:W-:Y:S01]  /*2080*/  ISETP.GE.U32.AND P2, PT, R31, c[0x0][0x1c8], PT ;  /* 0x000072001f007a0c */ /* 0x000fe20003f46070 */
[----:B0-----:R-:W-:Y:S01]  /*2090*/  FADD.FTZ R18, R21, -R24 ;  /* 0x8000001815127221 */ /* 0x001fe20000010000 */
[----:B------:R-:W-:Y:S01]  /*20a0*/  ISETP.GE.AND.EX P1, PT, R35, c[0x0][0x1cc], PT, P1 ;  /* 0x0000730023007a0c */ /* 0x000fe20003f26310 */
[-C--:B------:R-:W-:Y:S02]  /*20b0*/  FMUL.FTZ R21, R16, R33.reuse ;  /* 0x0000002110157220 */ /* 0x080fe40000410000 */
[----:B------:R-:W-:Y:S01]  /*20c0*/  FMUL.FTZ R18, R18, R33 ;  /* 0x0000002112127220 */ /* 0x000fe20000410000 */
[----:B------:R-:W-:Y:S01]  /*20d0*/  ISETP.GT.U32.OR P1, PT, R43, 0x27f, P1 ;  /* 0x0000027f2b00780c */ /* 0x000fe20000f24470 */
[----:B------:R-:W-:-:S02]  /*20e0*/  FFMA.FTZ R21, R14, R21, R12 ;  /* 0x000000150e157223 */ /* 0x000fc4000001000c */
[----:B------:R-:W-:Y:S01]  /*20f0*/  FFMA.FTZ R23, R15, R18, R13 ;  /* 0x000000120f177223 */ /* 0x000fe2000001000d */
[----:B------:R-:W-:Y:S08]  /*2100*/  @!P6 BRA `(.L_x_2071) ;  /* 0x000000a00000e947 */ /* 0x000ff00003800000 */
        /* <DEDUP_REMOVED lines=10> */
.L_x_2071:
[----:B------:R-:W-:Y:S01]  /*21b0*/  BSSY B0, `(.L_x_2072) ;  /* 0x000000c000007945 */ /* 0x000fe20003800000 */
[----:B------:R-:W-:Y:S05]  /*21c0*/  @P1 BRA `(.L_x_2073) ;  /* 0x000000a000001947 */ /* 0x000fea0003800000 */
        /* <DEDUP_REMOVED lines=10> */
.L_x_2073:
[----:B------:R-:W-:Y:S05]  /*2270*/  BSYNC B0 ;  /* 0x0000000000007941 */ /* 0x000fea0003800000 */
.L_x_2072:
[--C-:B------:R-:W-:Y:S02]  /*2280*/  PRMT R17, RZ, 0x5410, R22.reuse ;  /* 0x00005410ff117816 */ /* 0x100fe40000000016 */
[----:B0-----:R-:W-:Y:S02]  /*2290*/  PRMT R19, RZ, 0x7610, R22 ;  /* 0x00007610ff137816 */ /* 0x001fe40000000016 */
[----:B------:R-:W-:Y:S01]  /*22a0*/  ISETP.GE.AND.EX P2, PT, R36, c[0x0][0x1cc], PT, P2 ;  /* 0x0000730024007a0c */ /* 0x000fe20003f46320 */
[--C-:B------:R-:W-:Y:S01]  /*22b0*/  FADD.FTZ R16, R17, -R24.reuse ;  /* 0x8000001811107221 */ /* 0x100fe20000010000 */
[--C-:B------:R-:W-:Y:S01]  /*22c0*/  PRMT R22, RZ, 0x5410, R7.reuse ;  /* 0x00005410ff167816 */ /* 0x100fe20000000007 */
[----:B------:R-:W-:Y:S01]  /*22d0*/  FADD.FTZ R18, R19, -R24 ;  /* 0x8000001813127221 */ /* 0x000fe20000010000 */
[----:B------:R-:W-:Y:S01]  /*22e0*/  ISETP.GT.U32.OR P2, PT, R43, 0x27f, P2 ;  /* 0x0000027f2b00780c */ /* 0x000fe20001744470 */
[-C--:B------:R-:W-:Y:S01]  /*22f0*/  FMUL.FTZ R21, R16, R33.reuse ;  /* 0x0000002110157220 */ /* 0x080fe20000410000 */
[----:B------:R-:W-:Y:S01]  /*2300*/  PRMT R7, RZ, 0x7610, R7 ;  /* 0x00007610ff077816 */ /* 0x000fe20000000007 */
[----:B------:R-:W-:-:S02]  /*2310*/  FMUL.FTZ R18, R18, R33 ;  /* 0x0000002112127220 */ /* 0x000fc40000410000 */
        /* <DEDUP_REMOVED lines=13> */
.L_x_2074:
        /* <DEDUP_REMOVED lines=12> */
.L_x_2076:
[----:B------:R-:W-:Y:S05]  /*24b0*/  BSYNC B0 ;  /* 0x0000000000007941 */ /* 0x000fea0003800000 */
.L_x_2075:
[----:B------:R-:W-:Y:S01]  /*24c0*/  PRMT R17, RZ, 0x5410, R20 ;  /* 0x00005410ff117816 */ /* 0x000fe20000000014 */
[----:B------:R-:W-:Y:S01]  /*24d0*/  FADD.FTZ R22, R22, -R24 ;  /* 0x8000001816167221 */ /* 0x000fe20000010000 */
[----:B0-----:R-:W-:Y:S02]  /*24e0*/  PRMT R19, RZ, 0x5410, R4 ;  /* 0x00005410ff137816 */ /* 0x001fe40000000004 */
[--C-:B------:R-:W-:Y:S01]  /*24f0*/  PRMT R23, RZ, 0x5410, R5.reuse ;  /* 0x00005410ff177816 */ /* 0x100fe20000000005 */
[----:B------:R-:W-:Y:S01]  /*2500*/  FADD.FTZ R16, R17, -R24 ;  /* 0x8000001811107221 */ /* 0x000fe20000010000 */
[----:B------:R-:W-:Y:S02]  /*2510*/  PRMT R45, RZ, 0x7610, R5 ;  /* 0x00007610ff2d7816 */ /* 0x000fe40000000005 */
[----:B------:R-:W-:Y:S01]  /*2520*/  PRMT R21, RZ, 0x7610, R20 ;  /* 0x00007610ff157816 */ /* 0x000fe20000000014 */
[----:B------:R-:W-:Y:S01]  /*2530*/  FADD.FTZ R20, R19, -R24 ;  /* 0x8000001813147221 */ /* 0x000fe20000010000 */
[----:B------:R-:W-:Y:S01]  /*2540*/  PRMT R35, RZ, 0x7610, R4 ;  /* 0x00007610ff237816 */ /* 0x000fe20000000004 */
[----:B------:R-:W-:Y:S01]  /*2550*/  FADD.FTZ R23, R23, -R24 ;  /* 0x8000001817177221 */ /* 0x000fe20000010000 */
[----:B------:R-:W-:Y:S01]  /*2560*/  PRMT R5, RZ, 0x5410, R6 ;  /* 0x00005410ff057816 */ /* 0x000fe20000000006 */
[----:B------:R-:W-:Y:S01]  /*2570*/  FADD.FTZ R4, R7, -R24 ;  /* 0x8000001807047221 */ /* 0x000fe20000010000 */
[----:B------:R-:W-:Y:S01]  /*2580*/  PRMT R6, RZ, 0x7610, R6 ;  /* 0x00007610ff067816 */ /* 0x000fe20000000006 */
[--C-:B------:R-:W-:Y:S01]  /*2590*/  FADD.FTZ R18, R21, -R24.reuse ;  /* 0x8000001815127221 */ /* 0x100fe20000010000 */
[----:B------:R-:W-:Y:S01]  /*25a0*/  ISETP.GE.U32.AND P5, PT, R30, c[0x0][0x1c8], PT ;  /* 0x000072001e007a0c */ /* 0x000fe20003fa6070 */
[--C-:B------:R-:W-:Y:S01]  /*25b0*/  FADD.FTZ R36, R35, -R24.reuse ;  /* 0x8000001823247221 */ /* 0x100fe20000010000 */
[----:B------:R-:W-:Y:S01]  /*25c0*/  ISETP.GE.U32.AND P1, PT, R29, c[0x0][0x1c8], PT ;  /* 0x000072001d007a0c */ /* 0x000fe20003f26070 */
[--C-:B------:R-:W-:Y:S01]  /*25d0*/  FADD.FTZ R45, R45, -R24.reuse ;  /* 0x800000182d2d7221 */ /* 0x100fe20000010000 */
[----:B------:R-:W-:Y:S01]  /*25e0*/  ISETP.GE.U32.AND P2, PT, R28, c[0x0][0x1c8], PT ;  /* 0x000072001c007a0c */ /* 0x000fe20003f46070 */
[--C-:B------:R-:W-:Y:S01]  /*25f0*/  FADD.FTZ R5, R5, -R24.reuse ;  /* 0x8000001805057221 */ /* 0x100fe20000010000 */
[----:B------:R-:W-:Y:S01]  /*2600*/  ISETP.GE.U32.AND P3, PT, R27, c[0x0][0x1c8], PT ;  /* 0x000072001b007a0c */ /* 0x000fe20003f66070 */
[----:B------:R-:W-:Y:S01]  /*2610*/  FADD.FTZ R24, R6, -R24 ;  /* 0x8000001806187221 */ /* 0x000fe20000010000 */
[----:B------:R-:W-:Y:S01]  /*2620*/  ISETP.GE.U32.AND P4, PT, R26, c[0x0][0x1c8], PT ;  /* 0x000072001a007a0c */ /* 0x000fe20003f86070 */
[-C--:B------:R-:W-:Y:S01]  /*2630*/  FMUL.FTZ R21, R22, R33.reuse ;  /* 0x0000002116157220 */ /* 0x080fe20000410000 */
[----:B------:R-:W-:Y:S01]  /*2640*/  ISETP.GE.AND.EX P5, PT, R40, c[0x0][0x1cc], PT, P5 ;  /* 0x0000730028007a0c */ /* 0x000fe20003fa6350 */
        /* <DEDUP_REMOVED lines=9> */
[C---:B------:R-:W-:Y:S01]  /*26e0*/  ISETP.GT.U32.OR P5, PT, R43.reuse, 0x27f, P5 ;  /* 0x0000027f2b00780c */ /* 0x040fe20002fa4470 */
[-C--:B------:R-:W-:Y:S01]  /*26f0*/  FMUL.FTZ R6, R4, R33.reuse ;  /* 0x0000002104067220 */ /* 0x080fe20000410000 */
[C---:B------:R-:W-:Y:S01]  /*2700*/  ISETP.GT.U32.OR P1, PT, R43.reuse, 0x27f, P1 ;  /* 0x0000027f2b00780c */ /* 0x040fe20000f24470 */
[-C--:B------:R-:W-:Y:S01]  /*2710*/  FMUL.FTZ R36, R36, R33.reuse ;  /* 0x0000002124247220 */ /* 0x080fe20000410000 */
[----:B------:R-:W-:Y:S01]  /*2720*/  ISETP.GT.U32.OR P2, PT, R43, 0x27f, P2 ;  /* 0x0000027f2b00780c */ /* 0x000fe20001744470 */
[-C--:B------:R-:W-:Y:S01]  /*2730*/  FMUL.FTZ R16, R45, R33.reuse ;  /* 0x000000212d107220 */ /* 0x080fe20000410000 */
[C---:B------:R-:W-:Y:S01]  /*2740*/  ISETP.GT.U32.OR P3, PT, R43.reuse, 0x27f, P3 ;  /* 0x0000027f2b00780c */ /* 0x040fe20001f64470 */
[----:B------:R-:W-:Y:S01]  /*2750*/  FMUL.FTZ R24, R24, R33 ;  /* 0x0000002118187220 */ /* 0x000fe20000410000 */
[----:B------:R-:W-:Y:S01]  /*2760*/  ISETP.GT.U32.OR P4, PT, R43, 0x27f, P4 ;  /* 0x0000027f2b00780c */ /* 0x000fe20002784470 */
[----:B------:R-:W-:-:S02]  /*2770*/  FFMA.FTZ R21, R14, R21, R12 ;  /* 0x000000150e157223 */ /* 0x000fc4000001000c */
[C-C-:B------:R-:W-:Y:S02]  /*2780*/  FFMA.FTZ R19, R14.reuse, R19, R12.reuse ;  /* 0x000000130e137223 */ /* 0x140fe4000001000c */
[C-C-:B------:R-:W-:Y:S02]  /*2790*/  FFMA.FTZ R5, R14.reuse, R7, R12.reuse ;  /* 0x000000070e057223 */ /* 0x140fe4000001000c */
[C-C-:B------:R-:W-:Y:S02]  /*27a0*/  FFMA.FTZ R4, R14.reuse, R23, R12.reuse ;  /* 0x000000170e047223 */ /* 0x140fe4000001000c */
[----:B------:R-:W-:Y:S02]  /*27b0*/  FFMA.FTZ R12, R14, R17, R12 ;  /* 0x000000110e0c7223 */ /* 0x000fe4000001000c */
[C-C-:B------:R-:W-:Y:S02]  /*27c0*/  FFMA.FTZ R20, R15.reuse, R18, R13.reuse ;  /* 0x000000120f147223 */ /* 0x140fe4000001000d */
[----:B------:R-:W-:-:S02]  /*27d0*/  FFMA.FTZ R18, R15, R36, R13 ;  /* 0x000000240f127223 */ /* 0x000fc4000001000d */
        /* <DEDUP_REMOVED lines=14> */
.L_x_2077:
        /* <DEDUP_REMOVED lines=12> */
.L_x_2079:
[----:B------:R-:W-:Y:S05]  /*2980*/  BSYNC B0 ;  /* 0x0000000000007941 */ /* 0x000fea0003800000 */
.L_x_2078:
        /* <DEDUP_REMOVED lines=11> */
.L_x_2080:
        /* <DEDUP_REMOVED lines=12> */
.L_x_2082:
[----:B------:R-:W-:Y:S05]  /*2b00*/  BSYNC B0 ;  /* 0x0000000000007941 */ /* 0x000fea0003800000 */
.L_x_2081:
        /* <DEDUP_REMOVED lines=11> */
.L_x_2083:
        /* <DEDUP_REMOVED lines=9> */
[----:B0-----:R-:W-:-:S04]  /*2c50*/  LEA R14, P1, R6, c[0x0][0x160], 0x1 ;  /* 0x00005800060e7a11 */ /* 0x001fc800078208ff */
[----:B------:R-:W-:-:S05]  /*2c60*/  LEA.HI.X R15, R6, c[0x0][0x164], R13, 0x1, P1 ;  /* 0x00005900060f7a11 */ /* 0x000fca00008f0c0d */
[----:B------:R0:W-:Y:S04]  /*2c70*/  STG.E [R14.64], R5 ;  /* 0x000000050e007986 */ /* 0x0001e8000c101906 */
.L_x_2085:
[----:B------:R-:W-:Y:S05]  /*2c80*/  BSYNC B0 ;  /* 0x0000000000007941 */ /* 0x000fea0003800000 */
.L_x_2084:
        /* <DEDUP_REMOVED lines=11> */
.L_x_2086:
[----:B------:R-:W-:Y:S01]  /*2d40*/  BSSY B0, `(.L_x_2087) ;  /* 0x000000c000007945 */ /* 0x000fe20003800000 */
[----:B------:R-:W-:Y:S05]  /*2d50*/  @P3 BRA `(.L_x_2088) ;  /* 0x000000a000003947 */ /* 0x000fea0003800000 */
[----:B------:R-:W-:Y:S01]  /*2d60*/  MOV R6, R8 ;  /* 0x0000000800067202 */ /* 0x000fe20000000f00 */
[----:B0-----:R-:W-:Y:S01]  /*2d70*/  IMAD R14, R37, c[0x0][0x1c0], RZ ;  /* 0x00007000250e7a24 */ /* 0x001fe200078e02ff */
[----:B------:R-:W-:-:S03]  /*2d80*/  MOV R7, R11 ;  /* 0x0000000b00077202 */ /* 0x000fc60000000f00 */
[C---:B------:R-:W-:Y:S02]  /*2d90*/  IMAD R5, R27.reuse, c[0x0][0x1c4], R14 ;  /* 0x000071001b057a24 */ /* 0x040fe400078e020e */
[----:B------:R-:W-:-:S05]  /*2da0*/  IMAD.WIDE.U32 R6, R27, c[0x0][0x1c0], R6 ;  /* 0x000070001b067a25 */ /* 0x000fca00078e0006 */
[----:B------:R-:W-:Y:S02]  /*2db0*/  IADD3 R5, R7, R5, RZ ;  /* 0x0000000507057210 */ /* 0x000fe40007ffe0ff */
[----:B------:R-:W-:-:S04]  /*2dc0*/  LEA R14, P1, R6, c[0x0][0x160], 0x1 ;  /* 0x00005800060e7a11 */ /* 0x000fc800078208ff */
[----:B------:R-:W-:Y:S02]  /*2dd0*/  LEA.HI.X R15, R6, c[0x0][0x164], R5, 0x1, P1 ;  /* 0x00005900060f7a11 */ /* 0x000fe400008f0c05 */
[----:B------:R-:W-:-:S05]  /*2de0*/  F2FP.BF16.PACK_AB R5, R16, R4 ;  /* 0x000000041005723e */ /* 0x000fca00000010ff */
[----:B------:R0:W-:Y:S02]  /*2df0*/  STG.E [R14.64], R5 ;  /* 0x000000050e007986 */ /* 0x0001e4000c101906 */
.L_x_2088:
[----:B------:R-:W-:Y:S05]  /*2e00*/  BSYNC B0 ;  /* 0x0000000000007941 */ /* 0x000fea0003800000 */
.L_x_2087:
        /* <DEDUP_REMOVED lines=11> */
.L_x_2089:
[----:B------:R-:W-:Y:S01]  /*2ec0*/  BSSY B0, `(.L_x_2090) ;  /* 0x000000c000007945 */ /* 0x000fe20003800000 */
[----:B------:R-:W-:Y:S05]  /*2ed0*/  @P4 BRA `(.L_x_2091) ;  /* 0x000000a000004947 */ /* 0x000fea0003800000 */
[----:B------:R-:W-:Y:S01]  /*2ee0*/  MOV R4, R8 ;  /* 0x0000000800047202 */ /* 0x000fe20000000f00 */
[----:B------:R-:W-:Y:S01]  /*2ef0*/  IMAD R7, R34, c[0x0][0x1c0], RZ ;  /* 0x0000700022077a24 */ /* 0x000fe200078e02ff */
[----:B0-----:R-:W-:Y:S02]  /*2f00*/  MOV R5, R11 ;  /* 0x0000000b00057202 */ /* 0x001fe40000000f00 */
[----:B------:R-:W-:Y:S01]  /*2f10*/  F2FP.BF16.PACK_AB R17, R17, R12 ;  /* 0x0000000c1111723e */ /* 0x000fe200000010ff */
[C---:B------:R-:W-:Y:S02]  /*2f20*/  IMAD R7, R26.reuse, c[0x0][0x1c4], R7 ;  /* 0x000071001a077a24 */ /* 0x040fe400078e0207 */
[----:B------:R-:W-:-:S05]  /*2f30*/  IMAD.WIDE.U32 R4, R26, c[0x0][0x1c0], R4 ;  /* 0x000070001a047a25 */ /* 0x000fca00078e0004 */
[----:B------:R-:W-:Y:S02]  /*2f40*/  IADD3 R7, R5, R7, RZ ;  /* 0x0000000705077210 */ /* 0x000fe40007ffe0ff */
[----:B------:R-:W-:-:S04]  /*2f50*/  LEA R6, P1, R4, c[0x0][0x160], 0x1 ;  /* 0x0000580004067a11 */ /* 0x000fc800078208ff */
[----:B------:R-:W-:-:S05]  /*2f60*/  LEA.HI.X R7, R4, c[0x0][0x164], R7, 0x1, P1 ;  /* 0x0000590004077a11 */ /* 0x000fca00008f0c07 */
[----:B------:R0:W-:Y:S04]  /*2f70*/  STG.E [R6.64], R17 ;  /* 0x0000001106007986 */ /* 0x0001e8000c101906 */
.L_x_2091:
[----:B------:R-:W-:Y:S05]  /*2f80*/  BSYNC B0 ;  /* 0x0000000000007941 */ /* 0x000fea0003800000 */
.L_x_2090:
[----:B------:R-:W-:Y:S02]  /*2f90*/  IADD3 R2, R2, c[0x0][0x10], RZ ;  /* 0x0000040002027a10 */ /* 0x000fe40007ffe0ff */
[----:B------:R-:W-:Y:S02]  /*2fa0*/  IADD3 R3, R3, 0x1, RZ ;  /* 0x0000000103037810 */ /* 0x000fe40007ffe0ff */
[----:B------:R-:W-:-:S13]  /*2fb0*/  ISETP.GE.AND P1, PT, R2, UR4, PT ;  /* 0x0000000402007c0c */ /* 0x000fda000bf26270 */
[----:B------:R-:W-:Y:S01]  /*2fc0*/  @P1 CALL.REL.NOINC `(.L_x_2092) ;  /* 0x0000001000001944 */ /* 0x000fe20003c00000 */
[----:B------:R-:W-:Y:S05]  /*2fd0*/  BRA `(.L_x_2093) ;  /* 0xffffd22000007947 */ /* 0x000fea000383ffff */
.L_x_2092:
[----:B------:R-:W-:Y:S05]  /*2fe0*/  EXIT ;  /* 0x000000000000794d */ /* 0x000fea0003800000 */
.L_x_2094:
        /* <DEDUP_REMOVED lines=9> */
.L_x_3298:


//--------------------- .text._Z35group_norm_nhwc_fwd_one_pass_kernelI11Bf16IOFp32WLi512ELi40ELi640EEv26Group_norm_nhwc_fwd_params --------------------------
	.section	.text._Z35group_norm_nhwc_fwd_one_pass_kernelI11Bf16IOFp32WLi512ELi40ELi640EEv26Group_norm_nhwc_fwd_params,"ax",@progbits
	.sectioninfo	@"SHI_REGISTERS=90"
	.align	128
        .global         _Z35group_norm_nhwc_fwd_one_pass_kernelI11Bf16IOFp32WLi512ELi40ELi640EEv26Group_norm_nhwc_fwd_params
        .type           _Z35group_norm_nhwc_fwd_one_pass_kernelI11Bf16IOFp32WLi512ELi40ELi640EEv26Group_norm_nhwc_fwd_params,@function
        .size           _Z35group_norm_nhwc_fwd_one_pass_kernelI11Bf16IOFp32WLi512ELi40ELi640EEv26Group_norm_nhwc_fwd_params,(.L_x_3299 - _Z35group_norm_nhwc_fwd_one_pass_kernelI11Bf16IOFp32WLi512ELi40ELi640EEv26Group_norm_nhwc_fwd_params)
        .other          _Z35group_norm_nhwc_fwd_one_pass_kernelI11Bf16IOFp32WLi512ELi40ELi640EEv26Group_norm_nhwc_fwd_params,@"STO_CUDA_ENTRY STV_DEFAULT"
_Z35group_norm_nhwc_fwd_one_pass_kernelI11Bf16IOFp32WLi512ELi40ELi640EEv26Group_norm_nhwc_fwd_params:
.text._Z35group_norm_nhwc_fwd_one_pass_kernelI11Bf16IOFp32WLi512ELi40ELi640EEv26Group_norm_nhwc_fwd_params:
        /* <DEDUP_REMOVED lines=10> */
[----:B------:R-:W1:Y:S04]  /*00a0*/  S2R R3, SR_CTAID.X ;  /* 0x0000000000037919 */ /* 0x000e680000002500 */
[----:B------:R-:W2:Y:S01]  /*00b0*/  S2R R2, SR_LANEID ;  /* 0x0000000000027919 */ /* 0x000ea20000000000 */
[----:B0-----:R-:W-:Y:S01]  /*00c0*/  IMAD.WIDE.U32 R4, R0, -0x33333333, RZ ;  /* 0xcccccccd00047825 */ /* 0x001fe200078e00ff */
[----:B------:R-:W-:-:S04]  /*00d0*/  SHF.R.S32.HI R7, RZ, 0x1f, R0 ;  /* 0x0000001fff077819 */ /* 0x000fc80000011400 */
[----:B------:R-:W-:Y:S02]  /*00e0*/  SHF.R.U32.HI R4, RZ, 0x4, R5 ;  /* 0x00000004ff047819 */ /* 0x000fe40000011605 */
        /* <DEDUP_REMOVED lines=18> */
[----:B------:R-:W-:Y:S02]  /*0210*/  ISETP.LT.U32.AND P0, PT, R0, 0x280, !P0 ;  /* 0x000002800000780c */ /* 0x000fe40004701070 */
[C---:B------:R-:W-:Y:S02]  /*0220*/  IADD3 R8, R63.reuse, 0x140, RZ ;  /* 0x000001403f087810 */ /* 0x040fe40007ffe0ff */
[----:B------:R-:W-:-:S02]  /*0230*/  IADD3 R9, R63, 0x160, RZ ;  /* 0x000001603f097810 */ /* 0x000fc40007ffe0ff */
[C---:B------:R-:W-:Y:S02]  /*0240*/  IADD3 R10, R63.reuse, 0x180, RZ ;  /* 0x000001803f0a7810 */ /* 0x040fe40007ffe0ff */
[C---:B------:R-:W-:Y:S02]  /*0250*/  IADD3 R11, R63.reuse, 0x1a0, RZ ;  /* 0x000001a03f0b7810 */ /* 0x040fe40007ffe0ff */
[C---:B------:R-:W-:Y:S02]  /*0260*/  IADD3 R12, R63.reuse, 0x1c0, RZ ;  /* 0x000001c03f0c7810 */ /* 0x040fe40007ffe0ff */
[----:B--2---:R-:W-:Y:S02]  /*0270*/  IADD3 R13, R63, 0x1e0, RZ ;  /* 0x000001e03f0d7810 */ /* 0x004fe40007ffe0ff */
.L_x_2153:
[----:B0-----:R-:W-:Y:S02]  /*0280*/  IABS R17, c[0x0][0x1d8] ;  /* 0x0000760000117a13 */ /* 0x001fe40000000000 */
[----:B------:R-:W-:Y:S02]  /*0290*/  ISETP.GE.U32.AND P4, PT, R60, c[0x0][0x1c8], PT ;  /* 0x000072003c007a0c */ /* 0x000fe40003f86070 */
[----:B------:R-:W0:Y:S01]  /*02a0*/  I2F.RP R16, R17 ;  /* 0x0000001100107306 */ /* 0x000e220000209400 */
[----:B------:R-:W-:-:S07]  /*02b0*/  ISETP.GE.U32.AND P5, PT, R59, c[0x0][0x1c8], PT ;  /* 0x000072003b007a0c */ /* 0x000fce0003fa6070 */
        /* <DEDUP_REMOVED lines=17> */
[----:B------:R-:W-:Y:S02]  /*03d0*/  ISETP.GE.U32.AND P1, PT, R16, R17, PT ;  /* 0x000000111000720c */ /* 0x000fe40003f26070 */
[----:B------:R-:W-:-:S11]  /*03e0*/  ISETP.NE.AND P2, PT, RZ, c[0x0][0x1d8], PT ;  /* 0x00007600ff007a0c */ /* 0x000fd60003f45270 */
[----:B------:R-:W-:Y:S02]  /*03f0*/  @P1 IADD3 R15, R15, 0x1, RZ ;  /* 0x000000010f0f1810 */ /* 0x000fe40007ffe0ff */
[----:B------:R-:W-:Y:S02]  /*0400*/  ISETP.GE.U32.AND P1, PT, R62, c[0x0][0x1c8], PT ;  /* 0x000072003e007a0c */ /* 0x000fe40003f26070 */
[----:B------:R-:W-:Y:S02]  /*0410*/  @!P3 IADD3 R15, -R15, RZ, RZ ;  /* 0x000000ff0f0fb210 */ /* 0x000fe40007ffe1ff */
[----:B------:R-:W-:Y:S02]  /*0420*/  @!P2 LOP3.LUT R15, RZ, c[0x0][0x1d8], RZ, 0x33, !PT ;  /* 0x00007600ff0faa12 */ /* 0x000fe400078e33ff */
[----:B------:R-:W-:Y:S02]  /*0430*/  ISETP.GE.AND.EX P1, PT, R14, c[0x0][0x1cc], PT, P1 ;  /* 0x000073000e007a0c */ /* 0x000fe40003f26310 */
[----:B------:R-:W-:-:S02]  /*0440*/  IADD3 R17, -R15, RZ, RZ ;  /* 0x000000ff0f117210 */ /* 0x000fc40007ffe1ff */
[----:B------:R-:W-:Y:S02]  /*0450*/  SHF.R.S32.HI R16, RZ, 0x1f, R15 ;  /* 0x0000001fff107819 */ /* 0x000fe4000001140f */
[----:B------:R-:W-:Y:S01]  /*0460*/  ISETP.GT.U32.OR P1, PT, R0, 0x27f, P1 ;  /* 0x0000027f0000780c */ /* 0x000fe20000f24470 */
[----:B------:R-:W-:Y:S01]  /*0470*/  IMAD R50, R17, c[0x0][0x1d8], R64 ;  /* 0x0000760011327a24 */ /* 0x000fe200078e0240 */
[----:B------:R-:W-:Y:S01]  /*0480*/  SHF.R.S32.HI R17, RZ, 0x1f, R65 ;  /* 0x0000001fff117819 */ /* 0x000fe20000011441 */
[----:B------:R-:W-:Y:S02]  /*0490*/  IMAD R16, R16, c[0x0][0x1d0], RZ ;  /* 0x0000740010107a24 */ /* 0x000fe400078e02ff */
[----:B------:R-:W-:Y:S02]  /*04a0*/  IMAD R50, R50, 0x28, RZ ;  /* 0x0000002832327824 */ /* 0x000fe400078e02ff */
[----:B------:R-:W-:Y:S01]  /*04b0*/  IMAD R67, R15, c[0x0][0x1d4], R16 ;  /* 0x000075000f437a24 */ /* 0x000fe200078e0210 */
[----:B------:R-:W-:-:S02]  /*04c0*/  SHF.R.S32.HI R16, RZ, 0x1f, R60 ;  /* 0x0000001fff107819 */ /* 0x000fc4000001143c */
[----:B------:R-:W-:Y:S02]  /*04d0*/  IADD3 R68, P2, R65, R50, RZ ;  /* 0x0000003241447210 */ /* 0x000fe40007f5e0ff */
[----:B------:R-:W-:Y:S01]  /*04e0*/  ISETP.GE.AND.EX P4, PT, R16, c[0x0][0x1cc], PT, P4 ;  /* 0x0000730010007a0c */ /* 0x000fe20003f86340 */
[----:B------:R-:W-:Y:S01]  /*04f0*/  @!P1 IMAD R19, R14, c[0x0][0x1c0], RZ ;  /* 0x000070000e139a24 */ /* 0x000fe200078e02ff */
[----:B------:R-:W-:Y:S02]  /*0500*/  LEA.HI.X.SX32 R69, R50, R17, 0x1, P2 ;  /* 0x0000001132457211 */ /* 0x000fe400010f0eff */
[----:B------:R-:W-:Y:S01]  /*0510*/  ISETP.GE.U32.AND P2, PT, R61, c[0x0][0x1c8], PT ;  /* 0x000072003d007a0c */ /* 0x000fe20003f46070 */
[----:B------:R-:W-:Y:S01]  /*0520*/  @!P1 IMAD R21, R62, c[0x0][0x1c4], R19 ;  /* 0x000071003e159a24 */ /* 0x000fe200078e0213 */
[----:B------:R-:W-:Y:S01]  /*0530*/  SHF.R.S32.HI R17, RZ, 0x1f, R59 ;  /* 0x0000001fff117819 */ /* 0x000fe2000001143b */
[----:B------:R-:W-:Y:S01]  /*0540*/  IMAD.WIDE.U32 R68, R15, c[0x0][0x1d0], R68 ;  /* 0x000074000f447a25 */ /* 0x000fe200078e0044 */
[----:B------:R-:W-:-:S02]  /*0550*/  SHF.R.S32.HI R15, RZ, 0x1f, R61 ;  /* 0x0000001fff0f7819 */ /* 0x000fc4000001143d */
[----:B------:R-:W-:Y:S02]  /*0560*/  ISETP.GT.U32.OR P4, PT, R0, 0x27f, P4 ;  /* 0x0000027f0000780c */ /* 0x000fe40002784470 */
[----:B------:R-:W-:Y:S02]  /*0570*/  IADD3 R67, R69, R67, RZ ;  /* 0x0000004345437210 */ /* 0x000fe40007ffe0ff */
[----:B------:R-:W-:Y:S02]  /*0580*/  @!P1 MOV R66, R68 ;  /* 0x0000004400429202 */ /* 0x000fe40000000f00 */
[----:B------:R-:W-:Y:S02]  /*0590*/  ISETP.GE.AND.EX P2, PT, R15, c[0x0][0x1cc], PT, P2 ;  /* 0x000073000f007a0c */ /* 0x000fe40003f46320 */
[----:B------:R-:W-:Y:S01]  /*05a0*/  ISETP.GE.AND.EX P5, PT, R17, c[0x0][0x1cc], PT, P5 ;  /* 0x0000730011007a0c */ /* 0x000fe20003fa6350 */
[----:B------:R-:W-:Y:S01]  /*05b0*/  @!P1 IMAD.WIDE.U32 R18, R62, c[0x0][0x1c0], R66 ;  /* 0x000070003e129a25 */ /* 0x000fe200078e0042 */
[----:B------:R-:W-:-:S02]  /*05c0*/  ISETP.GT.U32.OR P2, PT, R0, 0x27f, P2 ;  /* 0x0000027f0000780c */ /* 0x000fc40001744470 */
[----:B------:R-:W-:Y:S02]  /*05d0*/  ISETP.GT.U32.OR P5, PT, R0, 0x27f, P5 ;  /* 0x0000027f0000780c */ /* 0x000fe40002fa4470 */
[----:B------:R-:W-:Y:S02]  /*05e0*/  @!P1 IADD3 R19, R19, R21, RZ ;  /* 0x0000001513139210 */ /* 0x000fe40007ffe0ff */
[C---:B------:R-:W-:Y:S02]  /*05f0*/  @!P1 LEA R24, P3, R18.reuse, c[0x0][0x170], 0x1 ;  /* 0x00005c0012189a11 */ /* 0x040fe400078608ff */
[-C--:B------:R-:W-:Y:S02]  /*0600*/  @!P4 MOV R21, R67.reuse ;  /* 0x000000430015c202 */ /* 0x080fe40000000f00 */
[----:B------:R-:W-:Y:S01]  /*0610*/  @!P1 LEA.HI.X R25, R18, c[0x0][0x174], R19, 0x1, P3 ;  /* 0x00005d0012199a11 */ /* 0x000fe200018f0c13 */
[----:B------:R-:W-:Y:S02]  /*0620*/  @P0 IMAD R18, R6, c[0x0][0x1c0], RZ ;  /* 0x0000700006120a24 */ /* 0x000fe400078e02ff */
[----:B------:R-:W-:Y:S01]  /*0630*/  @!P4 IMAD R19, R16, c[0x0][0x1c0], RZ ;  /* 0x000070001013ca24 */ /* 0x000fe200078e02ff */
[-C--:B------:R-:W-:Y:S01]  /*0640*/  @!P2 MOV R28, R68.reuse ;  /* 0x00000044001ca202 */ /* 0x080fe20000000f00 */
[----:B------:R-:W-:Y:S01]  /*0650*/  @P0 IMAD R27, R63, c[0x0][0x1c4], R18 ;  /* 0x000071003f1b0a24 */ /* 0x000fe200078e0212 */
[-C--:B------:R-:W-:Y:S01]  /*0660*/  @P0 MOV R18, R68.reuse ;  /* 0x0000004400120202 */ /* 0x080fe20000000f00 */
[----:B------:R-:W-:Y:S01]  /*0670*/  @!P4 IMAD R33, R60, c[0x0][0x1c4], R19 ;  /* 0x000071003c21ca24 */ /* 0x000fe200078e0213 */
[-C--:B------:R-:W-:Y:S01]  /*0680*/  @P0 MOV R19, R67.reuse ;  /* 0x0000004300130202 */ /* 0x080fe20000000f00 */
[----:B------:R-:W-:Y:S01]  /*0690*/  @!P5 IMAD R22, R17, c[0x0][0x1c0], RZ ;  /* 0x000070001116da24 */ /* 0x000fe200078e02ff */
[-C--:B------:R-:W-:Y:S01]  /*06a0*/  @!P2 MOV R29, R67.reuse ;  /* 0x00000043001da202 */ /* 0x080fe20000000f00 */
[----:B------:R-:W-:Y:S01]  /*06b0*/  @!P2 IMAD R20, R15, c[0x0][0x1c0], RZ ;  /* 0x000070000f14aa24 */ /* 0x000fe200078e02ff */
[----:B------:R-:W-:Y:S01]  /*06c0*/  @!P5 MOV R23, R67 ;  /* 0x000000430017d202 */ /* 0x000fe20000000f00 */
[----:B------:R-:W-:Y:S01]  /*06d0*/  @!P5 IMAD R35, R59, c[0x0][0x1c4], R22 ;  /* 0x000071003b23da24 */ /* 0x000fe200078e0216 */
[----:B------:R-:W-:Y:S01]  /*06e0*/  @!P5 MOV R22, R68 ;  /* 0x000000440016d202 */ /* 0x000fe20000000f00 */
[----:B------:R-:W-:-:S04]  /*06f0*/  @P0 IMAD.WIDE.U32 R18, R63, c[0x0][0x1c0], R18 ;  /* 0x000070003f120a25 */ /* 0x000fc800078e0012 */
[C---:B------:R-:W-:Y:S01]  /*0700*/  @!P2 IMAD R31, R61.reuse, c[0x0][0x1c4], R20 ;  /* 0x000071003d1faa24 */ /* 0x040fe200078e0214 */
[----:B------:R-:W-:Y:S01]  /*0710*/  @!P4 MOV R20, R68 ;  /* 0x000000440014c202 */ /* 0x000fe20000000f00 */
[----:B------:R-:W-:Y:S01]  /*0720*/  @!P2 IMAD.WIDE.U32 R28, R61, c[0x0][0x1c0], R28 ;  /* 0x000070003d1caa25 */ /* 0x000fe200078e001c */
[----:B------:R-:W-:Y:S02]  /*0730*/  @P0 IADD3 R27, R19, R27, RZ ;  /* 0x0000001b131b0210 */ /* 0x000fe40007ffe0ff */
[----:B------:R-:W-:Y:S01]  /*0740*/  @P0 LEA R30, P3, R18, c[0x0][0x170], 0x1 ;  /* 0x00005c00121e0a11 */ /* 0x000fe200078608ff */
[----:B------:R-:W-:Y:S01]  /*0750*/  @!P5 IMAD.WIDE.U32 R22, R59, c[0x0][0x1c0], R22 ;  /* 0x000070003b16da25 */ /* 0x000fe200078e0016 */
[----:B------:R-:W-:Y:S02]  /*0760*/  @!P2 IADD3 R19, R29, R31, RZ ;  /* 0x0000001f1d13a210 */ /* 0x000fe40007ffe0ff */
[----:B------:R-:W-:Y:S01]  /*0770*/  @!P2 LEA R26, P6, R28, c[0x0][0x170], 0x1 ;  /* 0x00005c001c1aaa11 */ /* 0x000fe200078c08ff */
[----:B------:R-:W-:Y:S01]  /*0780*/  @!P4 IMAD.WIDE.U32 R20, R60, c[0x0][0x1c0], R20 ;  /* 0x000070003c14ca25 */ /* 0x000fe200078e0014 */
[----:B------:R-:W-:-:S02]  /*0790*/  @P0 LEA.HI.X R31, R18, c[0x0][0x174], R27, 0x1, P3 ;  /* 0x00005d00121f0a11 */ /* 0x000fc400018f0c1b */
[----:B------:R-:W-:Y:S02]  /*07a0*/  @!P2 LEA.HI.X R27, R28, c[0x0][0x174], R19, 0x1, P6 ;  /* 0x00005d001c1baa11 */ /* 0x000fe400030f0c13 */
[----:B------:R-:W-:Y:S02]  /*07b0*/  @!P5 IADD3 R19, R23, R35, RZ ;  /* 0x000000231713d210 */ /* 0x000fe40007ffe0ff */
[----:B------:R-:W-:Y:S02]  /*07c0*/  @!P5 LEA R34, P6, R22, c[0x0][0x170], 0x1 ;  /* 0x00005c001622da11 */ /* 0x000fe400078c08ff */
[----:B------:R-:W-:Y:S02]  /*07d0*/  @!P4 IADD3 R21, R21, R33, RZ ;  /* 0x000000211515c210 */ /* 0x000fe40007ffe0ff */
[----:B------:R-:W-:Y:S02]  /*07e0*/  @!P4 LEA R32, P3, R20, c[0x0][0x170], 0x1 ;  /* 0x00005c001420ca11 */ /* 0x000fe400078608ff */
[----:B------:R-:W-:-:S02]  /*07f0*/  @!P5 LEA.HI.X R35, R22, c[0x0][0x174], R19, 0x1, P6 ;  /* 0x00005d001623da11 */ /* 0x000fc400030f0c13 */
[----:B------:R-:W-:Y:S01]  /*0800*/  @!P4 LEA.HI.X R33, R20, c[0x0][0x174], R21, 0x1, P3 ;  /* 0x00005d001421ca11 */ /* 0x000fe200018f0c15 */
[----:B------:R-:W-:Y:S01]  /*0810*/  CS2R R18, SRZ ;  /* 0x0000000000127805 */ /* 0x000fe2000001ff00 */
[----:B------:R-:W-:Y:S02]  /*0820*/  ISETP.GE.U32.AND P3, PT, R58, c[0x0][0x1c8], PT ;  /* 0x000072003a007a0c */ /* 0x000fe40003f66070 */
[----:B------:R-:W-:Y:S02]  /*0830*/  SHF.R.S32.HI R20, RZ, 0x1f, R58 ;  /* 0x0000001fff147819 */ /* 0x000fe4000001143a */
[----:B------:R-:W-:Y:S01]  /*0840*/  SHF.R.S32.HI R21, RZ, 0x1f, R57 ;  /* 0x0000001fff157819 */ /* 0x000fe20000011439 */
[----:B------:R0:W2:Y:S01]  /*0850*/  @!P1 LDG.E R18, [R24.64] ;  /* 0x0000000618129981 */ /* 0x0000a2000c1e1900 */
[----:B------:R-:W-:Y:S02]  /*0860*/  ISETP.GE.AND.EX P3, PT, R20, c[0x0][0x1cc], PT, P3 ;  /* 0x0000730014007a0c */ /* 0x000fe40003f66330 */
[----:B------:R-:W-:Y:S01]  /*0870*/  ISETP.GE.U32.AND P1, PT, R57, c[0x0][0x1c8], PT ;  /* 0x0000720039007a0c */ /* 0x000fe20003f26070 */
[----:B------:R-:W-:Y:S01]  /*0880*/  CS2R R22, SRZ ;  /* 0x0000000000167805 */ /* 0x000fe2000001ff00 */
[----:B------:R-:W-:Y:S01]  /*0890*/  ISETP.GT.U32.OR P3, PT, R0, 0x27f, P3 ;  /* 0x0000027f0000780c */ /* 0x000fe20001f64470 */
[----:B------:R1:W3:Y:S01]  /*08a0*/  @P0 LDG.E R19, [R30.64] ;  /* 0x000000061e130981 */ /* 0x0002e2000c1e1900 */
[----:B------:R-:W-:-:S03]  /*08b0*/  ISETP.GE.AND.EX P1, PT, R21, c[0x0][0x1cc], PT, P1 ;  /* 0x0000730015007a0c */ /* 0x000fc60003f26310 */
[----:B------:R4:W5:Y:S01]  /*08c0*/  @!P2 LDG.E R22, [R26.64] ;  /* 0x000000061a16a981 */ /* 0x000962000c1e1900 */
[----:B------:R-:W-:Y:S02]  /*08d0*/  ISETP.GT.U32.OR P1, PT, R0, 0x27f, P1 ;  /* 0x0000027f0000780c */ /* 0x000fe40000f24470 */
[----:B------:R-:W-:Y:S01]  /*08e0*/  ISETP.GE.U32.AND P2, PT, R56, c[0x0][0x1c8], PT ;  /* 0x0000720038007a0c */ /* 0x000fe20003f46070 */
[----:B------:R1:W2:Y:S01]  /*08f0*/  @!P4 LDG.E R23, [R32.64] ;  /* 0x000000062017c981 */ /* 0x0002a2000c1e1900 */
[----:B------:R-:W-:Y:S02]  /*0900*/  SHF.R.S32.HI R29, RZ, 0x1f, R56 ;  /* 0x0000001fff1d7819 */ /* 0x000fe40000011438 */
[----:B------:R-:W-:Y:S01]  /*0910*/  MOV R28, RZ ;  /* 0x000000ff001c7202 */ /* 0x000fe20000000f00 */
[----:B0-----:R-:W-:Y:S01]  /*0920*/  @!P3 IMAD R25, R20, c[0x0][0x1c0], RZ ;  /* 0x000070001419ba24 */ /* 0x001fe200078e02ff */
[----:B----4-:R-:W-:Y:S02]  /*0930*/  @!P3 MOV R26, R68 ;  /* 0x00000044001ab202 */ /* 0x010fe40000000f00 */
[----:B------:R-:W-:Y:S01]  /*0940*/  @!P3 MOV R27, R67 ;  /* 0x00000043001bb202 */ /* 0x000fe20000000f00 */
[----:B------:R-:W-:-:S02]  /*0950*/  @!P3 IMAD R25, R58, c[0x0][0x1c4], R25 ;  /* 0x000071003a19ba24 */ /* 0x000fc400078e0219 */
[----:B------:R-:W-:Y:S01]  /*0960*/  @!P1 IMAD R24, R21, c[0x0][0x1c0], RZ ;  /* 0x0000700015189a24 */ /* 0x000fe200078e02ff */
[----:B------:R-:W-:Y:S01]  /*0970*/  ISETP.GE.AND.EX P2, PT, R29, c[0x0][0x1cc], PT, P2 ;  /* 0x000073001d007a0c */ /* 0x000fe20003f46320 */
[----:B------:R-:W-:Y:S01]  /*0980*/  @!P3 IMAD.WIDE.U32 R26, R58, c[0x0][0x1c0], R26 ;  /* 0x000070003a1aba25 */ /* 0x000fe200078e001a */
[----:B------:R-:W-:Y:S01]  /*0990*/  ISETP.GE.U32.AND P4, PT, R53, c[0x0][0x1c8], PT ;  /* 0x0000720035007a0c */ /* 0x000fe20003f86070 */
[----:B------:R0:W4:Y:S01]  /*09a0*/  @!P5 LDG.E R28, [R34.64] ;  /* 0x00000006221cd981 */ /* 0x000122000c1e1900 */
[----:B-1----:R-:W-:Y:S01]  /*09b0*/  SHF.R.S32.HI R30, RZ, 0x1f, R53 ;  /* 0x0000001fff1e7819 */ /* 0x002fe20000011435 */
[----:B------:R-:W-:Y:S01]  /*09c0*/  @!P1 IMAD R33, R57, c[0x0][0x1c4], R24 ;  /* 0x0000710039219a24 */ /* 0x000fe200078e0218 */
[----:B------:R-:W-:Y:S02]  /*09d0*/  @!P3 IADD3 R27, R27, R25, RZ ;  /* 0x000000191b1bb210 */ /* 0x000fe40007ffe0ff */
[----:B------:R-:W-:Y:S02]  /*09e0*/  @!P1 MOV R24, R68 ;  /* 0x0000004400189202 */ /* 0x000fe40000000f00 */
[----:B------:R-:W-:-:S02]  /*09f0*/  @!P1 MOV R25, R67 ;  /* 0x0000004300199202 */ /* 0x000fc40000000f00 */
[----:B------:R-:W-:Y:S02]  /*0a00*/  ISETP.GT.U32.OR P2, PT, R0, 0x27f, P2 ;  /* 0x0000027f0000780c */ /* 0x000fe40001744470 */
[----:B------:R-:W-:Y:S01]  /*0a10*/  ISETP.GE.AND.EX P4, PT, R30, c[0x0][0x1cc], PT, P4 ;  /* 0x000073001e007a0c */ /* 0x000fe20003f86340 */
[----:B------:R-:W-:Y:S01]  /*0a20*/  @!P1 IMAD.WIDE.U32 R24, R57, c[0x0][0x1c0], R24 ;  /* 0x0000700039189a25 */ /* 0x000fe200078e0018 */
[----:B0-----:R-:W-:Y:S02]  /*0a30*/  @!P3 LEA R34, P6, R26, c[0x0][0x170], 0x1 ;  /* 0x00005c001a22ba11 */ /* 0x001fe400078c08ff */
[----:B------:R-:W-:Y:S02]  /*0a40*/  ISETP.GT.U32.OR P4, PT, R0, 0x27f, P4 ;  /* 0x0000027f0000780c */ /* 0x000fe40002784470 */
[----:B------:R-:W-:Y:S02]  /*0a50*/  @!P3 LEA.HI.X R35, R26, c[0x0][0x174], R27, 0x1, P6 ;  /* 0x00005d001a23ba11 */ /* 0x000fe400030f0c1b */
[----:B------:R-:W-:-:S02]  /*0a60*/  @!P1 IADD3 R25, R25, R33, RZ ;  /* 0x0000002119199210 */ /* 0x000fc40007ffe0ff */
[C---:B------:R-:W-:Y:S02]  /*0a70*/  @!P1 LEA R26, P6, R24.reuse, c[0x0][0x170], 0x1 ;  /* 0x00005c00181a9a11 */ /* 0x040fe400078c08ff */
[----:B------:R-:W-:Y:S02]  /*0a80*/  ISETP.GE.U32.AND P5, PT, R7, c[0x0][0x1c8], PT ;  /* 0x0000720007007a0c */ /* 0x000fe40003fa6070 */
[----:B------:R-:W-:Y:S02]  /*0a90*/  SHF.R.S32.HI R31, RZ, 0x1f, R7 ;  /* 0x0000001fff1f7819 */ /* 0x000fe40000011407 */
[----:B------:R-:W-:Y:S02]  /*0aa0*/  MOV R32, RZ ;  /* 0x000000ff00207202 */ /* 0x000fe40000000f00 */
[----:B------:R-:W-:Y:S01]  /*0ab0*/  @!P1 LEA.HI.X R27, R24, c[0x0][0x174], R25, 0x1, P6 ;  /* 0x00005d00181b9a11 */ /* 0x000fe200030f0c19 */
[----:B------:R-:W-:Y:S01]  /*0ac0*/  @!P2 IMAD R33, R29, c[0x0][0x1c0], RZ ;  /* 0x000070001d21aa24 */ /* 0x000fe200078e02ff */
[----:B------:R-:W-:-:S02]  /*0ad0*/  @!P2 MOV R24, R68 ;  /* 0x000000440018a202 */ /* 0x000fc40000000f00 */
[----:B------:R-:W-:Y:S01]  /*0ae0*/  @!P2 MOV R25, R67 ;  /* 0x000000430019a202 */ /* 0x000fe20000000f00 */
[----:B------:R0:W4:Y:S01]  /*0af0*/  @!P3 LDG.E R32, [R34.64] ;  /* 0x000000062220b981 */ /* 0x000122000c1e1900 */
[----:B------:R-:W-:Y:S01]  /*0b00*/  ISETP.GE.AND.EX P5, PT, R31, c[0x0][0x1cc], PT, P5 ;  /* 0x000073001f007a0c */ /* 0x000fe20003fa6350 */
[C---:B------:R-:W-:Y:S02]  /*0b10*/  @!P2 IMAD R37, R56.reuse, c[0x0][0x1c4], R33 ;  /* 0x000071003825aa24 */ /* 0x040fe400078e0221 */
[----:B------:R-:W-:Y:S01]  /*0b20*/  @!P2 IMAD.WIDE.U32 R24, R56, c[0x0][0x1c0], R24 ;  /* 0x000070003818aa25 */ /* 0x000fe200078e0018 */
[----:B------:R-:W-:-:S03]  /*0b30*/  ISETP.GT.U32.OR P5, PT, R0, 0x27f, P5 ;  /* 0x0000027f0000780c */ /* 0x000fc60002fa4470 */
[----:B------:R-:W-:Y:S01]  /*0b40*/  @!P4 IMAD R36, R30, c[0x0][0x1c0], RZ ;  /* 0x000070001e24ca24 */ /* 0x000fe200078e02ff */
[----:B0-----:R-:W-:Y:S02]  /*0b50*/  @!P4 MOV R34, R68 ;  /* 0x000000440022c202 */ /* 0x001fe40000000f00 */
[----:B------:R-:W-:Y:S02]  /*0b60*/  @!P4 MOV R35, R67 ;  /* 0x000000430023c202 */ /* 0x000fe40000000f00 */
[----:B------:R-:W-:Y:S01]  /*0b70*/  @!P2 IADD3 R25, R25, R37, RZ ;  /* 0x000000251919a210 */ /* 0x000fe20007ffe0ff */
[C---:B------:R-:W-:Y:S01]  /*0b80*/  @!P4 IMAD R37, R53.reuse, c[0x0][0x1c4], R36 ;  /* 0x000071003525ca24 */ /* 0x040fe200078e0224 */
[----:B------:R-:W-:Y:S01]  /*0b90*/  @!P2 LEA R40, P6, R24, c[0x0][0x170], 0x1 ;  /* 0x00005c001828aa11 */ /* 0x000fe200078c08ff */
[----:B------:R-:W-:Y:S01]  /*0ba0*/  @!P4 IMAD.WIDE.U32 R34, R53, c[0x0][0x1c0], R34 ;  /* 0x000070003522ca25 */ /* 0x000fe200078e0022 */
[----:B------:R-:W-:Y:S02]  /*0bb0*/  ISETP.GE.U32.AND P3, PT, R8, c[0x0][0x1c8], PT ;  /* 0x0000720008007a0c */ /* 0x000fe40003f66070 */
[----:B------:R-:W-:-:S02]  /*0bc0*/  SHF.R.S32.HI R33, RZ, 0x1f, R8 ;  /* 0x0000001fff217819 */ /* 0x000fc40000011408 */
[----:B------:R-:W-:Y:S02]  /*0bd0*/  @!P2 LEA.HI.X R41, R24, c[0x0][0x174], R25, 0x1, P6 ;  /* 0x00005d001829aa11 */ /* 0x000fe400030f0c19 */
[----:B------:R-:W-:Y:S02]  /*0be0*/  @!P4 IADD3 R35, R35, R37, RZ ;  /* 0x000000252323c210 */ /* 0x000fe40007ffe0ff */
[----:B------:R-:W-:Y:S02]  /*0bf0*/  @!P4 LEA R44, P6, R34, c[0x0][0x170], 0x1 ;  /* 0x00005c00222cca11 */ /* 0x000fe400078c08ff */
[----:B------:R-:W-:Y:S01]  /*0c00*/  ISETP.GE.AND.EX P3, PT, R33, c[0x0][0x1cc], PT, P3 ;  /* 0x0000730021007a0c */ /* 0x000fe20003f66330 */
[----:B------:R-:W-:Y:S01]  /*0c10*/  @!P5 IMAD R38, R31, c[0x0][0x1c0], RZ ;  /* 0x000070001f26da24 */ /* 0x000fe200078e02ff */
[----:B------:R-:W-:Y:S02]  /*0c20*/  @!P5 MOV R24, R68 ;  /* 0x000000440018d202 */ /* 0x000fe40000000f00 */
[----:B------:R-:W-:-:S02]  /*0c30*/  @!P5 MOV R25, R67 ;  /* 0x000000430019d202 */ /* 0x000fc40000000f00 */
[----:B------:R-:W-:Y:S02]  /*0c40*/  @!P4 LEA.HI.X R45, R34, c[0x0][0x174], R35, 0x1, P6 ;  /* 0x00005d00222dca11 */ /* 0x000fe400030f0c23 */
[----:B------:R-:W-:Y:S01]  /*0c50*/  ISETP.GT.U32.OR P3, PT, R0, 0x27f, P3 ;  /* 0x0000027f0000780c */ /* 0x000fe20001f64470 */
[----:B------:R-:W-:Y:S01]  /*0c60*/  CS2R R34, SRZ ;  /* 0x0000000000227805 */ /* 0x000fe2000001ff00 */
[C---:B------:R-:W-:Y:S02]  /*0c70*/  @!P5 IMAD R39, R7.reuse, c[0x0][0x1c4], R38 ;  /* 0x000071000727da24 */ /* 0x040fe400078e0226 */
[----:B------:R-:W-:-:S03]  /*0c80*/  @!P5 IMAD.WIDE.U32 R24, R7, c[0x0][0x1c0], R24 ;  /* 0x000070000718da25 */ /* 0x000fc600078e0018 */
[----:B------:R0:W4:Y:S01]  /*0c90*/  @!P1 LDG.E R34, [R26.64] ;  /* 0x000000061a229981 */ /* 0x000122000c1e1900 */
[----:B------:R-:W-:Y:S02]  /*0ca0*/  ISETP.GE.U32.AND P1, PT, R9, c[0x0][0x1c8], PT ;  /* 0x0000720009007a0c */ /* 0x000fe40003f26070 */
[----:B------:R-:W-:Y:S01]  /*0cb0*/  @!P5 IADD3 R25, R25, R39, RZ ;  /* 0x000000271919d210 */ /* 0x000fe20007ffe0ff */
[----:B------:R1:W4:Y:S01]  /*0cc0*/  @!P2 LDG.E R35, [R40.64] ;  /* 0x000000062823a981 */ /* 0x000322000c1e1900 */
[C---:B------:R-:W-:Y:S02]  /*0cd0*/  @!P5 LEA R42, P6, R24.reuse, c[0x0][0x170], 0x1 ;  /* 0x00005c00182ada11 */ /* 0x040fe400078c08ff */
[----:B------:R-:W-:Y:S02]  /*0ce0*/  SHF.R.S32.HI R36, RZ, 0x1f, R9 ;  /* 0x0000001fff247819 */ /* 0x000fe40000011409 */
[----:B------:R-:W-:Y:S01]  /*0cf0*/  @!P5 LEA.HI.X R43, R24, c[0x0][0x174], R25, 0x1, P6 ;  /* 0x00005d00182bda11 */ /* 0x000fe200030f0c19 */
[----:B------:R-:W-:Y:S01]  /*0d00*/  @!P3 IMAD R25, R33, c[0x0][0x1c0], RZ ;  /* 0x000070002119ba24 */ /* 0x000fe200078e02ff */
[----:B------:R-:W-:-:S02]  /*0d10*/  ISETP.GE.AND.EX P1, PT, R36, c[0x0][0x1cc], PT, P1 ;  /* 0x0000730024007a0c */ /* 0x000fc40003f26310 */
[----:B0-----:R-:W-:Y:S02]  /*0d20*/  @!P3 MOV R26, R68 ;  /* 0x00000044001ab202 */ /* 0x001fe40000000f00 */
[----:B------:R-:W-:Y:S02]  /*0d30*/  @!P3 MOV R27, R67 ;  /* 0x00000043001bb202 */ /* 0x000fe40000000f00 */
[----:B------:R-:W-:Y:S02]  /*0d40*/  ISETP.GE.U32.AND P2, PT, R10, c[0x0][0x1c8], PT ;  /* 0x000072000a007a0c */ /* 0x000fe40003f46070 */
[----:B------:R-:W-:Y:S02]  /*0d50*/  SHF.R.S32.HI R38, RZ, 0x1f, R10 ;  /* 0x0000001fff267819 */ /* 0x000fe4000001140a */
[----:B------:R-:W-:Y:S01]  /*0d60*/  MOV R37, RZ ;  /* 0x000000ff00257202 */ /* 0x000fe20000000f00 */
[----:B------:R-:W-:Y:S01]  /*0d70*/  @!P3 IMAD R25, R8, c[0x0][0x1c4], R25 ;  /* 0x000071000819ba24 */ /* 0x000fe200078e0219 */
[----:B------:R-:W-:Y:S01]  /*0d80*/  ISETP.GT.U32.OR P1, PT, R0, 0x27f, P1 ;  /* 0x0000027f0000780c */ /* 0x000fe20000f24470 */
[----:B------:R-:W-:Y:S01]  /*0d90*/  @!P3 IMAD.WIDE.U32 R26, R8, c[0x0][0x1c0], R26 ;  /* 0x00007000081aba25 */ /* 0x000fe200078e001a */
[----:B------:R-:W-:-:S02]  /*0da0*/  ISETP.GE.AND.EX P2, PT, R38, c[0x0][0x1cc], PT, P2 ;  /* 0x0000730026007a0c */ /* 0x000fc40003f46320 */
[----:B------:R0:W4:Y:S02]  /*0db0*/  @!P4 LDG.E R37, [R44.64] ;  /* 0x000000062c25c981 */ /* 0x000124000c1e1900 */
[----:B------:R-:W-:Y:S02]  /*0dc0*/  ISETP.GT.U32.OR P2, PT, R0, 0x27f, P2 ;  /* 0x0000027f0000780c */ /* 0x000fe40001744470 */
[----:B------:R-:W-:Y:S02]  /*0dd0*/  @!P3 IADD3 R25, R27, R25, RZ ;  /* 0x000000191b19b210 */ /* 0x000fe40007ffe0ff */
[----:B------:R-:W-:Y:S02]  /*0de0*/  @!P3 LEA R24, P4, R26, c[0x0][0x170], 0x1 ;  /* 0x00005c001a18ba11 */ /* 0x000fe400078808ff */
[----:B-1----:R-:W-:Y:S02]  /*0df0*/  MOV R40, RZ ;  /* 0x000000ff00287202 */ /* 0x002fe40000000f00 */
[----:B------:R-:W-:-:S02]  /*0e00*/  MOV R39, RZ ;  /* 0x000000ff00277202 */ /* 0x000fc40000000f00 */
[----:B------:R-:W-:Y:S02]  /*0e10*/  @!P3 LEA.HI.X R25, R26, c[0x0][0x174], R25, 0x1, P4 ;  /* 0x00005d001a19ba11 */ /* 0x000fe400020f0c19 */
[----:B------:R-:W-:Y:S02]  /*0e20*/  ISETP.GE.U32.AND P4, PT, R11, c[0x0][0x1c8], PT ;  /* 0x000072000b007a0c */ /* 0x000fe40003f86070 */
[----:B------:R-:W-:Y:S01]  /*0e30*/  SHF.R.S32.HI R41, RZ, 0x1f, R11 ;  /* 0x0000001fff297819 */ /* 0x000fe2000001140b */
[----:B------:R-:W-:Y:S01]  /*0e40*/  @!P1 IMAD R26, R36, c[0x0][0x1c0], RZ ;  /* 0x00007000241a9a24 */ /* 0x000fe200078e02ff */
[----:B0-----:R-:W-:Y:S01]  /*0e50*/  @!P1 MOV R44, R68 ;  /* 0x00000044002c9202 */ /* 0x001fe20000000f00 */
[----:B------:R0:W4:Y:S01]  /*0e60*/  @!P3 LDG.E R40, [R24.64] ;  /* 0x000000061828b981 */ /* 0x000122000c1e1900 */
[----:B------:R-:W-:Y:S02]  /*0e70*/  @!P1 MOV R45, R67 ;  /* 0x00000043002d9202 */ /* 0x000fe40000000f00 */
[----:B------:R-:W-:Y:S01]  /*0e80*/  ISETP.GE.AND.EX P3, PT, R41, c[0x0][0x1cc], PT, P4 ;  /* 0x0000730029007a0c */ /* 0x000fe20003f66340 */
[----:B------:R1:W4:Y:S01]  /*0e90*/  @!P5 LDG.E R39, [R42.64] ;  /* 0x000000062a27d981 */ /* 0x000322000c1e1900 */
[----:B------:R-:W-:-:S02]  /*0ea0*/  @!P1 IMAD R27, R9, c[0x0][0x1c4], R26 ;  /* 0x00007100091b9a24 */ /* 0x000fc400078e021a */
[----:B------:R-:W-:Y:S01]  /*0eb0*/  @!P1 IMAD.WIDE.U32 R44, R9, c[0x0][0x1c0], R44 ;  /* 0x00007000092c9a25 */ /* 0x000fe200078e002c */
[----:B------:R-:W-:Y:S02]  /*0ec0*/  ISETP.GT.U32.OR P3, PT, R0, 0x27f, P3 ;  /* 0x0000027f0000780c */ /* 0x000fe40001f64470 */
[----:B0-----:R-:W-:Y:S01]  /*0ed0*/  @!P2 MOV R24, R68 ;  /* 0x000000440018a202 */ /* 0x001fe20000000f00 */
[----:B------:R-:W-:Y:S01]  /*0ee0*/  @!P2 IMAD R47, R38, c[0x0][0x1c0], RZ ;  /* 0x00007000262faa24 */ /* 0x000fe200078e02ff */
[----:B------:R-:W-:Y:S02]  /*0ef0*/  @!P2 MOV R25, R67 ;  /* 0x000000430019a202 */ /* 0x000fe40000000f00 */
[----:B------:R-:W-:Y:S01]  /*0f00*/  ISETP.GE.U32.AND P4, PT, R12, c[0x0][0x1c8], PT ;  /* 0x000072000c007a0c */ /* 0x000fe20003f86070 */
[C---:B------:R-:W-:Y:S01]  /*0f10*/  @!P2 IMAD R47, R10.reuse, c[0x0][0x1c4], R47 ;  /* 0x000071000a2faa24 */ /* 0x040fe200078e022f */
[----:B-1----:R-:W-:Y:S01]  /*0f20*/  SHF.R.S32.HI R42, RZ, 0x1f, R12 ;  /* 0x0000001fff2a7819 */ /* 0x002fe2000001140c */
[----:B------:R-:W-:Y:S01]  /*0f30*/  @!P2 IMAD.WIDE.U32 R24, R10, c[0x0][0x1c0], R24 ;  /* 0x000070000a18aa25 */ /* 0x000fe200078e0018 */
[----:B------:R-:W-:-:S02]  /*0f40*/  @!P1 IADD3 R27, R45, R27, RZ ;  /* 0x0000001b2d1b9210 */ /* 0x000fc40007ffe0ff */
[----:B------:R-:W-:Y:S02]  /*0f50*/  @!P1 LEA R26, P5, R44, c[0x0][0x170], 0x1 ;  /* 0x00005c002c1a9a11 */ /* 0x000fe400078a08ff */
[----:B------:R-:W-:Y:S02]  /*0f60*/  ISETP.GE.AND.EX P4, PT, R42, c[0x0][0x1cc], PT, P4 ;  /* 0x000073002a007a0c */ /* 0x000fe40003f86340 */
[----:B------:R-:W-:Y:S02]  /*0f70*/  @!P1 LEA.HI.X R27, R44, c[0x0][0x174], R27, 0x1, P5 ;  /* 0x00005d002c1b9a11 */ /* 0x000fe400028f0c1b */
[----:B------:R-:W-:Y:S02]  /*0f80*/  MOV R43, RZ ;  /* 0x000000ff002b7202 */ /* 0x000fe40000000f00 */
[----:B------:R-:W-:Y:S02]  /*0f90*/  @!P2 IADD3 R25, R25, R47, RZ ;  /* 0x0000002f1919a210 */ /* 0x000fe40007ffe0ff */
[----:B------:R-:W-:-:S02]  /*0fa0*/  @!P2 LEA R46, P5, R24, c[0x0][0x170], 0x1 ;  /* 0x00005c00182eaa11 */ /* 0x000fc400078a08ff */
[----:B------:R-:W-:Y:S01]  /*0fb0*/  ISETP.GT.U32.OR P4, PT, R0, 0x27f, P4 ;  /* 0x0000027f0000780c */ /* 0x000fe20002784470 */
[----:B------:R0:W4:Y:S01]  /*0fc0*/  @!P1 LDG.E R43, [R26.64] ;  /* 0x000000061a2b9981 */ /* 0x000122000c1e1900 */
[----:B------:R-:W-:Y:S01]  /*0fd0*/  @!P2 LEA.HI.X R47, R24, c[0x0][0x174], R25, 0x1, P5 ;  /* 0x00005d00182faa11 */ /* 0x000fe200028f0c19 */
[----:B------:R-:W-:Y:S01]  /*0fe0*/  @!P3 IMAD R48, R41, c[0x0][0x1c0], RZ ;  /* 0x000070002930ba24 */ /* 0x000fe200078e02ff */
[----:B------:R-:W-:Y:S02]  /*0ff0*/  @!P3 MOV R24, R68 ;  /* 0x000000440018b202 */ /* 0x000fe40000000f00 */
[----:B------:R-:W-:Y:S01]  /*1000*/  @!P3 MOV R25, R67 ;  /* 0x000000430019b202 */ /* 0x000fe20000000f00 */
[----:B------:R-:W-:Y:S01]  /*1010*/  @!P3 IMAD R45, R11, c[0x0][0x1c4], R48 ;  /* 0x000071000b2dba24 */ /* 0x000fe200078e0230 */
[----:B------:R-:W-:-:S03]  /*1020*/  MOV R44, RZ ;  /* 0x000000ff002c7202 */ /* 0x000fc60000000f00 */
[----:B------:R-:W-:-:S03]  /*1030*/  @!P3 IMAD.WIDE.U32 R24, R11, c[0x0][0x1c0], R24 ;  /* 0x000070000b18ba25 */ /* 0x000fc600078e0018 */
[----:B------:R1:W4:Y:S01]  /*1040*/  @!P2 LDG.E R44, [R46.64] ;  /* 0x000000062e2ca981 */ /* 0x000322000c1e1900 */
[----:B0-----:R-:W-:Y:S01]  /*1050*/  @!P4 IMAD R27, R42, c[0x0][0x1c0], RZ ;  /* 0x000070002a1bca24 */ /* 0x001fe200078e02ff */
[----:B------:R-:W-:Y:S02]  /*1060*/  @!P3 IADD3 R25, R25, R45, RZ ;  /* 0x0000002d1919b210 */ /* 0x000fe40007ffe0ff */
[C---:B------:R-:W-:Y:S02]  /*1070*/  @!P3 LEA R48, P1, R24.reuse, c[0x0][0x170], 0x1 ;  /* 0x00005c001830ba11 */ /* 0x040fe400078208ff */
[----:B------:R-:W-:Y:S02]  /*1080*/  @!P4 MOV R26, R68 ;  /* 0x00000044001ac202 */ /* 0x000fe40000000f00 */
[----:B------:R-:W-:Y:S01]  /*1090*/  @!P3 LEA.HI.X R49, R24, c[0x0][0x174], R25, 0x1, P1 ;  /* 0x00005d001831ba11 */ /* 0x000fe200008f0c19 */
[----:B------:R-:W-:Y:S01]  /*10a0*/  @!P4 IMAD R25, R12, c[0x0][0x1c4], R27 ;  /* 0x000071000c19ca24 */ /* 0x000fe200078e021b */
[----:B------:R-:W-:-:S02]  /*10b0*/  @!P4 MOV R27, R67 ;  /* 0x00000043001bc202 */ /* 0x000fc40000000f00 */
[----:B------:R-:W-:-:S03]  /*10c0*/  MOV R45, RZ ;  /* 0x000000ff002d7202 */ /* 0x000fc60000000f00 */
[----:B------:R-:W-:-:S03]  /*10d0*/  @!P4 IMAD.WIDE.U32 R26, R12, c[0x0][0x1c0], R26 ;  /* 0x000070000c1aca25 */ /* 0x000fc600078e001a */
[----:B------:R0:W4:Y:S02]  /*10e0*/  @!P3 LDG.E R45, [R48.64] ;  /* 0x00000006302db981 */ /* 0x000124000c1e1900 */
[----:B------:R-:W-:Y:S02]  /*10f0*/  @!P4 IADD3 R25, R27, R25, RZ ;  /* 0x000000191b19c210 */ /* 0x000fe40007ffe0ff */
[C---:B------:R-:W-:Y:S02]  /*1100*/  @!P4 LEA R24, P1, R26.reuse, c[0x0][0x170], 0x1 ;  /* 0x00005c001a18ca11 */ /* 0x040fe400078208ff */
[----:B-1----:R-:W-:Y:S02]  /*1110*/  MOV R46, RZ ;  /* 0x000000ff002e7202 */ /* 0x002fe40000000f00 */
[----:B------:R-:W-:-:S05]  /*1120*/  @!P4 LEA.HI.X R25, R26, c[0x0][0x174], R25, 0x1, P1 ;  /* 0x00005d001a19ca11 */ /* 0x000fca00008f0c19 */
[----:B------:R3:W4:Y:S02]  /*1130*/  @!P4 LDG.E R46, [R24.64] ;  /* 0x00000006182ec981 */ /* 0x000724000c1e1900 */
[--C-:B---3--:R-:W-:Y:S02]  /*1140*/  PRMT R25, RZ, 0x7610, R19.reuse ;  /* 0x00007610ff197816 */ /* 0x108fe40000000013 */
[----:B------:R-:W-:-:S03]  /*1150*/  PRMT R24, RZ, 0x5410, R19 ;  /* 0x00005410ff187816 */ /* 0x000fc60000000013 */
[----:B------:R-:W-:Y:S02]  /*1160*/  FMUL.FTZ R27, R25, R25 ;  /* 0x00000019191b7220 */ /* 0x000fe40000410000 */
[C---:B------:R-:W-:Y:S01]  /*1170*/  FADD.FTZ R26, R24.reuse, R25 ;  /* 0x00000019181a7221 */ /* 0x040fe20000010000 */
[--C-:B--2---:R-:W-:Y:S01]  /*1180*/  PRMT R25, RZ, 0x7610, R18.reuse ;  /* 0x00007610ff197816 */ /* 0x104fe20000000012 */
[----:B------:R-:W-:Y:S01]  /*1190*/  FFMA.FTZ R27, R24, R24, R27 ;  /* 0x00000018181b7223 */ /* 0x000fe2000001001b */
[----:B------:R-:W-:Y:S01]  /*11a0*/  PRMT R24, RZ, 0x5410, R18 ;  /* 0x00005410ff187816 */ /* 0x000fe20000000012 */
[----:B------:R-:W-:Y:S02]  /*11b0*/  FADD.FTZ R26, RZ, R26 ;  /* 0x0000001aff1a7221 */ /* 0x000fe40000010000 */
[----:B0-----:R-:W-:Y:S02]  /*11c0*/  FMUL.FTZ R49, R25, R25 ;  /* 0x0000001919317220 */ /* 0x001fe40000410000 */
[C---:B------:R-:W-:Y:S01]  /*11d0*/  FADD.FTZ R47, R24.reuse, R25 ;  /* 0x00000019182f7221 */ /* 0x040fe20000010000 */
[--C-:B-----5:R-:W-:Y:S01]  /*11e0*/  PRMT R25, RZ, 0x7610, R22.reuse ;  /* 0x00007610ff197816 */ /* 0x120fe20000000016 */
[----:B------:R-:W-:Y:S01]  /*11f0*/  FFMA.FTZ R48, R24, R24, R49 ;  /* 0x0000001818307223 */ /* 0x000fe20000010031 */
[----:B------:R-:W-:Y:S01]  /*1200*/  PRMT R24, RZ, 0x5410, R22 ;  /* 0x00005410ff187816 */ /* 0x000fe20000000016 */
[----:B------:R-:W-:-:S02]  /*1210*/  FADD.FTZ R26, R26, R47 ;  /* 0x0000002f1a1a7221 */ /* 0x000fc40000010000 */
[----:B------:R-:W-:Y:S02]  /*1220*/  FADD.FTZ R27, RZ, R27 ;  /* 0x0000001bff1b7221 */ /* 0x000fe40000010000 */
[----:B------:R-:W-:Y:S02]  /*1230*/  FMUL.FTZ R47, R25, R25 ;  /* 0x00000019192f7220 */ /* 0x000fe40000410000 */
[C---:B------:R-:W-:Y:S02]  /*1240*/  FADD.FTZ R25, R24.reuse, R25 ;  /* 0x0000001918197221 */ /* 0x040fe40000010000 */
[----:B------:R-:W-:Y:S02]  /*1250*/  FADD.FTZ R27, R27, R48 ;  /* 0x000000301b1b7221 */ /* 0x000fe40000010000 */
[----:B------:R-:W-:-:S04]  /*1260*/  FFMA.FTZ R24, R24, R24, R47 ;  /* 0x0000001818187223 */ /* 0x000fc8000001002f */
[----:B------:R-:W-:Y:S01]  /*1270*/  FADD.FTZ R24, R27, R24 ;  /* 0x000000181b187221 */ /* 0x000fe20000010000 */
[----:B------:R-:W-:Y:S01]  /*1280*/  PRMT R27, RZ, 0x7610, R23 ;  /* 0x00007610ff1b7816 */ /* 0x000fe20000000017 */
[----:B------:R-:W-:Y:S01]  /*1290*/  FADD.FTZ R25, R26, R25 ;  /* 0x000000191a197221 */ /* 0x000fe20000010000 */
[----:B------:R-:W-:-:S03]  /*12a0*/  PRMT R26, RZ, 0x5410, R23 ;  /* 0x00005410ff1a7816 */ /* 0x000fc60000000017 */
[----:B------:R-:W-:Y:S02]  /*12b0*/  FMUL.FTZ R47, R27, R27 ;  /* 0x0000001b1b2f7220 */ /* 0x000fe40000410000 */
[C---:B------:R-:W-:Y:S01]  /*12c0*/  FADD.FTZ R48, R26.reuse, R27 ;  /* 0x0000001b1a307221 */ /* 0x040fe20000010000 */
[--C-:B----4-:R-:W-:Y:S01]  /*12d0*/  PRMT R27, RZ, 0x7610, R28.reuse ;  /* 0x00007610ff1b7816 */ /* 0x110fe2000000001c */
[----:B------:R-:W-:Y:S01]  /*12e0*/  FFMA.FTZ R47, R26, R26, R47 ;  /* 0x0000001a1a2f7223 */ /* 0x000fe2000001002f */
[----:B------:R-:W-:-:S03]  /*12f0*/  PRMT R26, RZ, 0x5410, R28 ;  /* 0x00005410ff1a7816 */ /* 0x000fc6000000001c */
[----:B------:R-:W-:Y:S02]  /*1300*/  FADD.FTZ R24, R24, R47 ;  /* 0x0000002f18187221 */ /* 0x000fe40000010000 */
[----:B------:R-:W-:Y:S02]  /*1310*/  FMUL.FTZ R47, R27, R27 ;  /* 0x0000001b1b2f7220 */ /* 0x000fe40000410000 */
[----:B------:R-:W-:Y:S02]  /*1320*/  FADD.FTZ R25, R25, R48 ;  /* 0x0000003019197221 */ /* 0x000fe40000010000 */
[C---:B------:R-:W-:Y:S02]  /*1330*/  FADD.FTZ R48, R26.reuse, R27 ;  /* 0x0000001b1a307221 */ /* 0x040fe40000010000 */
[----:B------:R-:W-:Y:S01]  /*1340*/  FFMA.FTZ R47, R26, R26, R47 ;  /* 0x0000001a1a2f7223 */ /* 0x000fe2000001002f */
[--C-:B------:R-:W-:Y:S02]  /*1350*/  PRMT R27, RZ, 0x7610, R32.reuse ;  /* 0x00007610ff1b7816 */ /* 0x100fe40000000020 */
[----:B------:R-:W-:Y:S01]  /*1360*/  PRMT R26, RZ, 0x5410, R32 ;  /* 0x00005410ff1a7816 */ /* 0x000fe20000000020 */
[----:B------:R-:W-:-:S02]  /*1370*/  FADD.FTZ R24, R24, R47 ;  /* 0x0000002f18187221 */ /* 0x000fc40000010000 */
[----:B------:R-:W-:Y:S02]  /*1380*/  FMUL.FTZ R47, R27, R27 ;  /* 0x0000001b1b2f7220 */ /* 0x000fe40000410000 */
[----:B------:R-:W-:Y:S02]  /*1390*/  FADD.FTZ R25, R25, R48 ;  /* 0x0000003019197221 */ /* 0x000fe40000010000 */
[C---:B------:R-:W-:Y:S02]  /*13a0*/  FADD.FTZ R48, R26.reuse, R27 ;  /* 0x0000001b1a307221 */ /* 0x040fe40000010000 */
[----:B------:R-:W-:-:S04]  /*13b0*/  FFMA.FTZ R47, R26, R26, R47 ;  /* 0x0000001a1a2f7223 */ /* 0x000fc8000001002f */
[----:B------:R-:W-:Y:S02]  /*13c0*/  FADD.FTZ R24, R24, R47 ;  /* 0x0000002f18187221 */ /* 0x000fe40000010000 */
[----:B------:R-:W-:Y:S01]  /*13d0*/  FADD.FTZ R25, R25, R48 ;  /* 0x0000003019197221 */ /* 0x000fe20000010000 */
[--C-:B------:R-:W-:Y:S02]  /*13e0*/  PRMT R27, RZ, 0x7610, R34.reuse ;  /* 0x00007610ff1b7816 */ /* 0x100fe40000000022 */
[----:B------:R-:W-:-:S03]  /*13f0*/  PRMT R26, RZ, 0x5410, R34 ;  /* 0x00005410ff1a7816 */ /* 0x000fc60000000022 */
[----:B------:R-:W-:Y:S02]  /*1400*/  FMUL.FTZ R47, R27, R27 ;  /* 0x0000001b1b2f7220 */ /* 0x000fe40000410000 */
[C---:B------:R-:W-:Y:S01]  /*1410*/  FADD.FTZ R48, R26.reuse, R27 ;  /* 0x0000001b1a307221 */ /* 0x040fe20000010000 */
[----:B------:R-:W-:Y:S01]  /*1420*/  PRMT R27, RZ, 0x7610, R35 ;  /* 0x00007610ff1b7816 */ /* 0x000fe20000000023 */
[----:B------:R-:W-:Y:S01]  /*1430*/  FFMA.FTZ R47, R26, R26, R47 ;  /* 0x0000001a1a2f7223 */ /* 0x000fe2000001002f */
[----:B------:R-:W-:-:S03]  /*1440*/  PRMT R26, RZ, 0x5410, R35 ;  /* 0x00005410ff1a7816 */ /* 0x000fc60000000023 */
[----:B------:R-:W-:Y:S02]  /*1450*/  FADD.FTZ R24, R24, R47 ;  /* 0x0000002f18187221 */ /* 0x000fe40000010000 */
[----:B------:R-:W-:Y:S02]  /*1460*/  FMUL.FTZ R47, R27, R27 ;  /* 0x0000001b1b2f7220 */ /* 0x000fe40000410000 */
[----:B------:R-:W-:Y:S02]  /*1470*/  FADD.FTZ R25, R25, R48 ;  /* 0x0000003019197221 */ /* 0x000fe40000010000 */
[C---:B------:R-:W-:Y:S02]  /*1480*/  FADD.FTZ R48, R26.reuse, R27 ;  /* 0x0000001b1a307221 */ /* 0x040fe40000010000 */
[----:B------:R-:W-:Y:S01]  /*1490*/  FFMA.FTZ R47, R26, R26, R47 ;  /* 0x0000001a1a2f7223 */ /* 0x000fe2000001002f */
[----:B------:R-:W-:-:S03]  /*14a0*/  PRMT R27, RZ, 0x7610, R37 ;  /* 0x00007610ff1b7816 */ /* 0x000fc60000000025 */
[----:B------:R-:W-:Y:S01]  /*14b0*/  FADD.FTZ R24, R24, R47 ;  /* 0x0000002f18187221 */ /* 0x000fe20000010000 */
[----:B------:R-:W-:Y:S01]  /*14c0*/  PRMT R26, RZ, 0x5410, R37 ;  /* 0x00005410ff1a7816 */ /* 0x000fe20000000025 */
[----:B------:R-:W-:Y:S02]  /*14d0*/  FADD.FTZ R25, R25, R48 ;  /* 0x0000003019197221 */ /* 0x000fe40000010000 */
[----:B------:R-:W-:Y:S02]  /*14e0*/  FMUL.FTZ R47, R27, R27 ;  /* 0x0000001b1b2f7220 */ /* 0x000fe40000410000 */
        /* <DEDUP_REMOVED lines=8> */
[--C-:B------:R-:W-:Y:S01]  /*1570*/  PRMT R27, RZ, 0x7610, R40.reuse ;  /* 0x00007610ff1b7816 */ /* 0x100fe20000000028 */
[----:B------:R-:W-:Y:S01]  /*1580*/  FFMA.FTZ R47, R26, R26, R47 ;  /* 0x0000001a1a2f7223 */ /* 0x000fe2000001002f */
[----:B------:R-:W-:-:S03]  /*1590*/  PRMT R26, RZ, 0x5410, R40 ;  /* 0x00005410ff1a7816 */ /* 0x000fc60000000028 */
[----:B------:R-:W-:Y:S02]  /*15a0*/  FADD.FTZ R24, R24, R47 ;  /* 0x0000002f18187221 */ /* 0x000fe40000010000 */
[----:B------:R-:W-:Y:S02]  /*15b0*/  FMUL.FTZ R47, R27, R27 ;  /* 0x0000001b1b2f7220 */ /* 0x000fe40000410000 */
[----:B------:R-:W-:Y:S02]  /*15c0*/  FADD.FTZ R25, R25, R48 ;  /* 0x0000003019197221 */ /* 0x000fe40000010000 */
[C---:B------:R-:W-:Y:S02]  /*15d0*/  FADD.FTZ R48, R26.reuse, R27 ;  /* 0x0000001b1a307221 */ /* 0x040fe40000010000 */
[----:B------:R-:W-:-:S04]  /*15e0*/  FFMA.FTZ R47, R26, R26, R47 ;  /* 0x0000001a1a2f7223 */ /* 0x000fc8000001002f */
[----:B------:R-:W-:Y:S01]  /*15f0*/  FADD.FTZ R24, R24, R47 ;  /* 0x0000002f18187221 */ /* 0x000fe20000010000 */
[--C-:B------:R-:W-:Y:S02]  /*1600*/  PRMT R27, RZ, 0x7610, R43.reuse ;  /* 0x00007610ff1b7816 */ /* 0x100fe4000000002b */
[----:B------:R-:W-:Y:S01]  /*1610*/  PRMT R26, RZ, 0x5410, R43 ;  /* 0x00005410ff1a7816 */ /* 0x000fe2000000002b */
[----:B------:R-:W-:Y:S02]  /*1620*/  FADD.FTZ R25, R25, R48 ;  /* 0x0000003019197221 */ /* 0x000fe40000010000 */
[----:B------:R-:W-:Y:S02]  /*1630*/  FMUL.FTZ R47, R27, R27 ;  /* 0x0000001b1b2f7220 */ /* 0x000fe40000410000 */
        /* <DEDUP_REMOVED lines=8> */
[----:B------:R-:W-:Y:S01]  /*16c0*/  FFMA.FTZ R27, R26, R26, R47 ;  /* 0x0000001a1a1b7223 */ /* 0x000fe2000001002f */
[----:B------:R-:W-:Y:S02]  /*16d0*/  ISETP.GE.U32.AND P1, PT, R13, c[0x0][0x1c8], PT ;  /* 0x000072000d007a0c */ /* 0x000fe40003f26070 */
[----:B------:R-:W-:Y:S01]  /*16e0*/  SHF.R.S32.HI R47, RZ, 0x1f, R13 ;  /* 0x0000001fff2f7819 */ /* 0x000fe2000001140d */
[----:B------:R-:W-:Y:S01]  /*16f0*/  FADD.FTZ R24, R24, R27 ;  /* 0x0000001b18187221 */ /* 0x000fe20000010000 */
[----:B------:R-:W-:-:S02]  /*1700*/  PRMT R27, RZ, 0x7610, R45 ;  /* 0x00007610ff1b7816 */ /* 0x000fc4000000002d */
[----:B------:R-:W-:Y:S02]  /*1710*/  ISETP.GE.AND.EX P1, PT, R47, c[0x0][0x1cc], PT, P1 ;  /* 0x000073002f007a0c */ /* 0x000fe40003f26310 */
[----:B------:R-:W-:Y:S01]  /*1720*/  PRMT R26, RZ, 0x5410, R45 ;  /* 0x00005410ff1a7816 */ /* 0x000fe2000000002d */
[----:B------:R-:W-:Y:S01]  /*1730*/  FMUL.FTZ R49, R27, R27 ;  /* 0x0000001b1b317220 */ /* 0x000fe20000410000 */
[----:B------:R-:W-:Y:S01]  /*1740*/  ISETP.GT.U32.OR P1, PT, R0, 0x27f, P1 ;  /* 0x0000027f0000780c */ /* 0x000fe20000f24470 */
[----:B------:R-:W-:Y:S02]  /*1750*/  FADD.FTZ R25, R25, R48 ;  /* 0x0000003019197221 */ /* 0x000fe40000010000 */
[C---:B------:R-:W-:Y:S02]  /*1760*/  FFMA.FTZ R49, R26.reuse, R26, R49 ;  /* 0x0000001a1a317223 */ /* 0x040fe40000010031 */
[----:B------:R-:W-:Y:S01]  /*1770*/  FADD.FTZ R48, R26, R27 ;  /* 0x0000001b1a307221 */ /* 0x000fe20000010000 */
[--C-:B------:R-:W-:Y:S01]  /*1780*/  PRMT R27, RZ, 0x7610, R46.reuse ;  /* 0x00007610ff1b7816 */ /* 0x100fe2000000002e */
[----:B------:R-:W-:Y:S01]  /*1790*/  FADD.FTZ R49, R24, R49 ;  /* 0x0000003118317221 */ /* 0x000fe20000010000 */
[----:B------:R-:W-:Y:S01]  /*17a0*/  PRMT R24, RZ, 0x5410, R46 ;  /* 0x00005410ff187816 */ /* 0x000fe2000000002e */
[----:B------:R-:W-:-:S02]  /*17b0*/  FADD.FTZ R25, R25, R48 ;  /* 0x0000003019197221 */ /* 0x000fc40000010000 */
[----:B------:R-:W-:Y:S02]  /*17c0*/  FMUL.FTZ R51, R27, R27 ;  /* 0x0000001b1b337220 */ /* 0x000fe40000410000 */
[----:B------:R-:W-:Y:S01]  /*17d0*/  @!P1 MOV R26, R68 ;  /* 0x00000044001a9202 */ /* 0x000fe20000000f00 */
[C---:B------:R-:W-:Y:S01]  /*17e0*/  FADD.FTZ R48, R24.reuse, R27 ;  /* 0x0000001b18307221 */ /* 0x040fe20000010000 */
[----:B------:R-:W-:Y:S01]  /*17f0*/  @!P1 MOV R27, R67 ;  /* 0x00000043001b9202 */ /* 0x000fe20000000f00 */
[----:B------:R-:W-:Y:S02]  /*1800*/  FFMA.FTZ R54, R24, R24, R51 ;  /* 0x0000001818367223 */ /* 0x000fe40000010033 */
[----:B------:R-:W-:Y:S02]  /*1810*/  @!P1 IMAD R24, R47, c[0x0][0x1c0], RZ ;  /* 0x000070002f189a24 */ /* 0x000fe400078e02ff */
[----:B------:R-:W-:-:S04]  /*1820*/  @!P1 IMAD.WIDE.U32 R26, R13, c[0x0][0x1c0], R26 ;  /* 0x000070000d1a9a25 */ /* 0x000fc800078e001a */
[----:B------:R-:W-:Y:S01]  /*1830*/  @!P1 IMAD R51, R13, c[0x0][0x1c4], R24 ;  /* 0x000071000d339a24 */ /* 0x000fe200078e0218 */
[----:B------:R-:W-:Y:S01]  /*1840*/  @!P1 LEA R24, P2, R26, c[0x0][0x170], 0x1 ;  /* 0x00005c001a189a11 */ /* 0x000fe200078408ff */
[----:B------:R-:W-:-:S03]  /*1850*/  FADD.FTZ R48, R25, R48 ;  /* 0x0000003019307221 */ /* 0x000fc60000010000 */
[----:B------:R-:W-:Y:S02]  /*1860*/  @!P1 IADD3 R25, R27, R51, RZ ;  /* 0x000000331b199210 */ /* 0x000fe40007ffe0ff */
[----:B------:R-:W-:Y:S02]  /*1870*/  MOV R52, RZ ;  /* 0x000000ff00347202 */ /* 0x000fe40000000f00 */
[----:B------:R-:W-:-:S05]  /*1880*/  @!P1 LEA.HI.X R25, R26, c[0x0][0x174], R25, 0x1, P2 ;  /* 0x00005d001a199a11 */ /* 0x000fca00010f0c19 */
[----:B------:R-:W2:Y:S01]  /*1890*/  @!P1 LDG.E R52, [R24.64] ;  /* 0x0000000618349981 */ /* 0x000ea2000c1e1900 */
[----:B------:R-:W-:Y:S01]  /*18a0*/  FADD.FTZ R49, R49, R54 ;  /* 0x0000003631317221 */ /* 0x000fe20000010000 */
[C---:B------:R-:W-:Y:S02]  /*18b0*/  ISETP.GT.AND P1, PT, R2.reuse, 0x1e, PT ;  /* 0x0000001e0200780c */ /* 0x040fe40003f24270 */
[----:B------:R-:W-:Y:S02]  /*18c0*/  ISETP.NE.AND P2, PT, R2, RZ, PT ;  /* 0x000000ff0200720c */ /* 0x000fe40003f45270 */
        /* <DEDUP_REMOVED lines=40> */
[----:B0-----:R-:W-:Y:S02]  /*1b50*/  FADD.FTZ R48, R24, R27 ;  /* 0x0000001b18307221 */ /* 0x001fe40000010000 */
        /* <DEDUP_REMOVED lines=38> */
[----:B------:R-:W0:Y:S01]  /*1dc0*/  LDS.64 R48, [0xb0] ;  /* 0x0000b000ff307984 */ /* 0x000e220000000a00 */
[----:B------:R-:W-:Y:S02]  /*1dd0*/  FADD.FTZ R51, R51, R26 ;  /* 0x0000001a33337221 */ /* 0x000fe40000010000 */
[----:B------:R-:W-:-:S02]  /*1de0*/  FADD.FTZ R24, R24, R27 ;  /* 0x0000001b18187221 */ /* 0x000fc40000010000 */
[----:B0-----:R-:W-:Y:S02]  /*1df0*/  FADD.FTZ R48, R51, R48 ;  /* 0x0000003033307221 */ /* 0x001fe40000010000 */
[----:B------:R-:W-:Y:S02]  /*1e00*/  FADD.FTZ R49, R24, R49 ;  /* 0x0000003118317221 */ /* 0x000fe40000010000 */
.L_x_2096:
[----:B------:R-:W-:Y:S05]  /*1e10*/  BSYNC B0 ;  /* 0x0000000000007941 */ /* 0x000fea0003800000 */
.L_x_2095:
        /* <DEDUP_REMOVED lines=20> */
[----:B-1----:R-:W-:Y:S01]  /*1f60*/  SEL R27, RZ, c[0x0][0xc], P1 ;  /* 0x00000300ff1b7a07 */ /* 0x002fe20000800000 */
[----:B------:R-:W-:-:S00]  /*1f70*/  ERRBAR ;  /* 0x00000000000079ab */ /* 0x000fc00000000000 */
[----:B------:R1:W-:Y:S02]  /*1f80*/  RED.E.ADD.S32.STRONG.GPU [R24.64], R55 ;  /* 0x000000371800798e */ /* 0x0003e4000c10e386 */
[----:B------:R-:W-:-:S13]  /*1f90*/  ISETP.NE.AND P1, PT, R27, -0x1, PT ;  /* 0xffffffff1b00780c */ /* 0x000fda0003f25270 */
[----:B-1----:R-:W-:Y:S05]  /*1fa0*/  @!P1 BRA `(.L_x_2098) ;  /* 0x0000005000009947 */ /* 0x002fea0003800000 */
.L_x_2099:
[----:B------:R-:W2:Y:S01]  /*1fb0*/  LDG.E.STRONG.GPU R26, [R24.64] ;  /* 0x00000006181a7981 */ /* 0x000ea2000c1ef900 */
[----:B------:R-:W-:Y:S01]  /*1fc0*/  YIELD ;  /* 0x0000000000007946 */ /* 0x000fe20003800000 */
[----:B--2---:R-:W-:Y:S01]  /*1fd0*/  ISETP.NE.AND P1, PT, R26, R27, PT ;  /* 0x0000001b1a00720c */ /* 0x004fe20003f25270 */
[----:B------:R-:W-:-:S12]  /*1fe0*/  CCTL.IVALL ;  /* 0x00000000ff00798f */ /* 0x000fd80002000000 */
[----:B------:R-:W-:Y:S05]  /*1ff0*/  @P1 BRA `(.L_x_2099) ;  /* 0xffffffb000001947 */ /* 0x000fea000383ffff */
.L_x_2098:
        /* <DEDUP_REMOVED lines=11> */
.L_x_2101:
        /* <DEDUP_REMOVED lines=13> */
[----:B------:R-:W1:Y:S02]  /*2180*/  @!P2 S2R R51, SR_CTAID.Y ;  /* 0x000000000033a919 */ /* 0x000e640000002600 */
[----:B-1----:R-:W-:Y:S01]  /*2190*/  @!P2 IMAD R51, R54, c[0x0][0x10], R51 ;  /* 0x000004003633aa24 */ /* 0x002fe200078e0233 */
[----:B------:R-:W-:-:S05]  /*21a0*/  @!P2 LOP3.LUT R54, R4, 0x1, RZ, 0xc0, !PT ;  /* 0x000000010436a812 */ /* 0x000fca00078ec0ff */
[----:B------:R-:W-:-:S04]  /*21b0*/  @!P2 IMAD R54, R54, c[0x0][0x10], RZ ;  /* 0x000004003636aa24 */ /* 0x000fc800078e02ff */
[----:B------:R-:W-:-:S05]  /*21c0*/  @!P2 IMAD R54, R54, c[0x0][0xc], RZ ;  /* 0x000003003636aa24 */ /* 0x000fca00078e02ff */
[----:B------:R-:W-:Y:S01]  /*21d0*/  @!P2 SHF.L.U32 R54, R54, 0x1, RZ ;  /* 0x000000013636a819 */ /* 0x000fe200000006ff */
        /* <DEDUP_REMOVED lines=8> */
[----:B------:R-:W0:Y:S02]  /*2260*/  @!P1 S2R R51, SR_CTAID.Y ;  /* 0x0000000000339919 */ /* 0x000e240000002600 */
[----:B0-----:R-:W-:Y:S01]  /*2270*/  @!P1 IMAD R51, R54, c[0x0][0x10], R51 ;  /* 0x0000040036339a24 */ /* 0x001fe200078e0233 */
[----:B------:R-:W-:-:S05]  /*2280*/  @!P1 LOP3.LUT R54, R4, 0x1, RZ, 0xc0, !PT ;  /* 0x0000000104369812 */ /* 0x000fca00078ec0ff */
[----:B------:R-:W-:-:S04]  /*2290*/  @!P1 IMAD R54, R54, c[0x0][0x10], RZ ;  /* 0x0000040036369a24 */ /* 0x000fc800078e02ff */
[----:B------:R-:W-:-:S05]  /*22a0*/  @!P1 IMAD R54, R54, c[0x0][0xc], RZ ;  /* 0x0000030036369a24 */ /* 0x000fca00078e02ff */
[----:B------:R-:W-:Y:S01]  /*22b0*/  @!P1 SHF.L.U32 R54, R54, 0x1, RZ ;  /* 0x0000000136369819 */ /* 0x000fe200000006ff */
        /* <DEDUP_REMOVED lines=26> */
.L_x_2100:
        /* <DEDUP_REMOVED lines=19> */
.L_x_2103:
[----:B------:R-:W-:Y:S05]  /*2590*/  BSYNC B0 ;  /* 0x0000000000007941 */ /* 0x000fea0003800000 */
.L_x_2102:
        /* <DEDUP_REMOVED lines=8> */
[----:B------:R-:W-:-:S04]  /*2620*/  @!P2 IMAD R25, R25, c[0x0][0x10], RZ ;  /* 0x000004001919aa24 */ /* 0x000fc800078e02ff */
[----:B------:R-:W-:-:S05]  /*2630*/  @!P2 IMAD R25, R25, c[0x0][0xc], RZ ;  /* 0x000003001919aa24 */ /* 0x000fca00078e02ff */
[----:B------:R-:W-:Y:S01]  /*2640*/  @!P2 SHF.L.U32 R25, R25, 0x1, RZ ;  /* 0x000000011919a819 */ /* 0x000fe200000006ff */
[----:B-1----:R-:W-:Y:S01]  /*2650*/  @!P2 IMAD R27, R24, c[0x0][0x10], R51 ;  /* 0x00000400181baa24 */ /* 0x002fe200078e0233 */
[----:B------:R-:W-:Y:S01]  /*2660*/  @!P2 MOV R24, 0x4 ;  /* 0x000000040018a802 */ /* 0x000fe20000000f00 */
[----:B------:R-:W1:Y:S04]  /*2670*/  @!P1 S2R R51, SR_CTAID.Y ;  /* 0x0000000000339919 */ /* 0x000e680000002600 */
[----:B------:R-:W-:-:S06]  /*2680*/  @!P2 IMAD.WIDE R24, R25, R24, c[0x0][0x198] ;  /* 0x000066001918a625 */ /* 0x000fcc00078e0218 */
[----:B------:R-:W-:Y:S01]  /*2690*/  @!P2 IMAD.WIDE.U32 R24, R27, 0x8, R24 ;  /* 0x000000081b18a825 */ /* 0x000fe200078e0018 */
[----:B------:R-:W-:-:S05]  /*26a0*/  @!P1 LOP3.LUT R27, R4, 0x1, RZ, 0xc0, !PT ;  /* 0x00000001041b9812 */ /* 0x000fca00078ec0ff */
[----:B------:R-:W-:Y:S01]  /*26b0*/  @!P1 IMAD R27, R27, c[0x0][0x10], RZ ;  /* 0x000004001b1b9a24 */ /* 0x000fe200078e02ff */
[----:B------:R-:W2:Y:S03]  /*26c0*/  @!P2 LDG.E.64 R24, [R24.64] ;  /* 0x000000061818a981 */ /* 0x000ea6000c1e1b00 */
[----:B------:R-:W-:Y:S02]  /*26d0*/  @!P1 IMAD R27, R27, c[0x0][0xc], RZ ;  /* 0x000003001b1b9a24 */ /* 0x000fe400078e02ff */
[----:B-1----:R-:W-:-:S03]  /*26e0*/  @!P1 IMAD R51, R26, c[0x0][0x10], R51 ;  /* 0x000004001a339a24 */ /* 0x002fc600078e0233 */
        /* <DEDUP_REMOVED lines=9> */
.L_x_2097:
        /* <DEDUP_REMOVED lines=16> */
[----:B-1----:R-:W-:-:S02]  /*2880*/  MOV R54, 0x3f800000 ;  /* 0x3f80000000367802 */ /* 0x002fc40000000f00 */
[----:B------:R-:W-:Y:S01]  /*2890*/  ISETP.NE.AND P6, PT, RZ, UR5, PT ;  /* 0x00000005ff007c0c */ /* 0x000fe2000bfc5270 */
[----:B------:R-:W1:Y:S01]  /*28a0*/  LDS.64 R50, [0xc0] ;  /* 0x0000c000ff327984 */ /* 0x000e620000000a00 */
[----:B0-----:R-:W-:Y:S01]  /*28b0*/  PRMT R49, RZ, 0x5410, R19 ;  /* 0x00005410ff317816 */ /* 0x001fe20000000013 */
[----:B-1----:R-:W-:-:S04]  /*28c0*/  FMUL.FTZ R72, R50, c[0x0][0x1f4] ;  /* 0x00007d0032487a20 */ /* 0x002fc80000410000 */
[----:B------:R-:W-:-:S04]  /*28d0*/  FMUL.FTZ R50, R72, R72 ;  /* 0x0000004848327220 */ /* 0x000fc80000410000 */
[----:B------:R-:W-:Y:S01]  /*28e0*/  FFMA.FTZ R50, R51, c[0x0][0x1f4], -R50 ;  /* 0x00007d0033327a23 */ /* 0x000fe20000010832 */
[----:B------:R-:W-:Y:S01]  /*28f0*/  PRMT R51, RZ, 0x7610, R19 ;  /* 0x00007610ff337816 */ /* 0x000fe20000000013 */
[----:B------:R-:W-:-:S03]  /*2900*/  FADD.FTZ R19, R49, -R72 ;  /* 0x8000004831137221 */ /* 0x000fc60000010000 */
[----:B------:R-:W-:Y:S01]  /*2910*/  FSETP.GTU.FTZ.AND P1, PT, R50, RZ, PT ;  /* 0x000000ff3200720b */ /* 0x000fe20003f3c000 */
[----:B------:R-:W-:-:S12]  /*2920*/  FADD.FTZ R49, R51, -R72 ;  /* 0x8000004833317221 */ /* 0x000fd80000010000 */
        /* <DEDUP_REMOVED lines=17> */
.L_x_2104:
        /* <DEDUP_REMOVED lines=12> */
.L_x_2106:
[----:B------:R-:W-:Y:S05]  /*2b00*/  BSYNC B0 ;  /* 0x0000000000007941 */ /* 0x000fea0003800000 */
.L_x_2105:
[--C-:B0-----:R-:W-:Y:S02]  /*2b10*/  PRMT R19, RZ, 0x5410, R18.reuse ;  /* 0x00005410ff137816 */ /* 0x101fe40000000012 */
[----:B------:R-:W-:Y:S02]  /*2b20*/  PRMT R49, RZ, 0x7610, R18 ;  /* 0x00007610ff317816 */ /* 0x000fe40000000012 */
[----:B------:R-:W-:Y:S01]  /*2b30*/  ISETP.GE.U32.AND P1, PT, R62, c[0x0][0x1c8], PT ;  /* 0x000072003e007a0c */ /* 0x000fe20003f26070 */
[--C-:B------:R-:W-:Y:S02]  /*2b40*/  FADD.FTZ R19, R19, -R72.reuse ;  /* 0x8000004813137221 */ /* 0x100fe40000010000 */
[----:B------:R-:W-:Y:S01]  /*2b50*/  FADD.FTZ R49, R49, -R72 ;  /* 0x8000004831317221 */ /* 0x000fe20000010000 */
[----:B------:R-:W-:Y:S01]  /*2b60*/  ISETP.GE.AND.EX P1, PT, R14, c[0x0][0x1cc], PT, P1 ;  /* 0x000073000e007a0c */ /* 0x000fe20003f26310 */
[-C--:B------:R-:W-:Y:S02]  /*2b70*/  FMUL.FTZ R19, R19, R54.reuse ;  /* 0x0000003613137220 */ /* 0x080fe40000410000 */
[----:B------:R-:W-:Y:S01]  /*2b80*/  FMUL.FTZ R18, R49, R54 ;  /* 0x0000003631127220 */ /* 0x000fe20000410000 */
[----:B------:R-:W-:Y:S01]  /*2b90*/  ISETP.GT.U32.OR P1, PT, R0, 0x27f, P1 ;  /* 0x0000027f0000780c */ /* 0x000fe20000f24470 */
[----:B------:R-:W-:-:S02]  /*2ba0*/  FFMA.FTZ R19, R24, R19, R26 ;  /* 0x0000001318137223 */ /* 0x000fc4000001001a */
[----:B------:R-:W-:Y:S01]  /*2bb0*/  FFMA.FTZ R18, R25, R18, R27 ;  /* 0x0000001219127223 */ /* 0x000fe2000001001b */
[----:B------:R-:W-:Y:S08]  /*2bc0*/  @!P6 BRA `(.L_x_2107) ;  /* 0x000000a00000e947 */ /* 0x000ff00003800000 */
[----:B------:R-:W-:-:S06]  /*2bd0*/  FMUL.FTZ R48, R19, -1.4426950216293334961 ;  /* 0xbfb8aa3b13307820 */ /* 0x000fcc0000410000 */
[----:B------:R-:W0:Y:S02]  /*2be0*/  MUFU.EX2 R48, R48 ;  /* 0x0000003000307308 */ /* 0x000e240000000800 */
[----:B0-----:R-:W-:-:S06]  /*2bf0*/  FADD.FTZ R49, R48, 1 ;  /* 0x3f80000030317421 */ /* 0x001fcc0000010000 */
[----:B------:R-:W0:Y:S02]  /*2c00*/  MUFU.RCP R50, R49 ;  /* 0x0000003100327308 */ /* 0x000e240000001000 */
[----:B0-----:R-:W-:Y:S02]  /*2c10*/  FMUL.FTZ R19, R19, R50 ;  /* 0x0000003213137220 */ /* 0x001fe40000410000 */
[----:B------:R-:W-:-:S06]  /*2c20*/  FMUL.FTZ R50, R18, -1.4426950216293334961 ;  /* 0xbfb8aa3b12327820 */ /* 0x000fcc0000410000 */
[----:B------:R-:W0:Y:S02]  /*2c30*/  MUFU.EX2 R50, R50 ;  /* 0x0000003200327308 */ /* 0x000e240000000800 */
[----:B0-----:R-:W-:-:S06]  /*2c40*/  FADD.FTZ R51, R50, 1 ;  /* 0x3f80000032337421 */ /* 0x001fcc0000010000 */
[----:B------:R-:W0:Y:S02]  /*2c50*/  MUFU.RCP R51, R51 ;  /* 0x0000003300337308 */ /* 0x000e240000001000 */
[----:B0-----:R-:W-:-:S06]  /*2c60*/  FMUL.FTZ R18, R18, R51 ;  /* 0x0000003312127220 */ /* 0x001fcc0000410000 */
.L_x_2107:
[----:B------:R-:W-:Y:S01]  /*2c70*/  BSSY B0, `(.L_x_2108) ;  /* 0x000000c000007945 */ /* 0x000fe20003800000 */
[----:B------:R-:W-:Y:S05]  /*2c80*/  @P1 BRA `(.L_x_2109) ;  /* 0x000000a000001947 */ /* 0x000fea0003800000 */
        /* <DEDUP_REMOVED lines=10> */
.L_x_2109:
[----:B------:R-:W-:Y:S05]  /*2d30*/  BSYNC B0 ;  /* 0x0000000000007941 */ /* 0x000fea0003800000 */
.L_x_2108:
[--C-:B------:R-:W-:Y:S02]  /*2d40*/  PRMT R19, RZ, 0x5410, R22.reuse ;  /* 0x00005410ff137816 */ /* 0x100fe40000000016 */
[----:B0-----:R-:W-:Y:S02]  /*2d50*/  PRMT R49, RZ, 0x7610, R22 ;  /* 0x00007610ff317816 */ /* 0x001fe40000000016 */
        /* <DEDUP_REMOVED lines=20> */
.L_x_2110:
[----:B------:R-:W-:Y:S01]  /*2ea0*/  BSSY B0, `(.L_x_2111) ;  /* 0x000000c000007945 */ /* 0x000fe20003800000 */
[----:B------:R-:W-:Y:S05]  /*2eb0*/  @P1 BRA `(.L_x_2112) ;  /* 0x000000a000001947 */ /* 0x000fea0003800000 */
[----:B------:R-:W-:Y:S01]  /*2ec0*/  IMAD R14, R15, c[0x0][0x1c0], RZ ;  /* 0x000070000f0e7a24 */ /* 0x000fe200078e02ff */
[----:B------:R-:W-:Y:S02]  /*2ed0*/  MOV R15, R67 ;  /* 0x00000043000f7202 */ /* 0x000fe40000000f00 */
[----:B------:R-:W-:Y:S01]  /*2ee0*/  F2FP.BF16.PACK_AB R49, R49, R22 ;  /* 0x000000163131723e */ /* 0x000fe200000010ff */
[----:B------:R-:W-:Y:S01]  /*2ef0*/  IMAD R19, R61, c[0x0][0x1c4], R14 ;  /* 0x000071003d137a24 */ /* 0x000fe200078e020e */
[----:B------:R-:W-:-:S05]  /*2f00*/  MOV R14, R68 ;  /* 0x00000044000e7202 */ /* 0x000fca0000000f00 */
[----:B------:R-:W-:-:S05]  /*2f10*/  IMAD.WIDE.U32 R14, R61, c[0x0][0x1c0], R14 ;  /* 0x000070003d0e7a25 */ /* 0x000fca00078e000e */
[----:B------:R-:W-:Y:S02]  /*2f20*/  IADD3 R19, R15, R19, RZ ;  /* 0x000000130f137210 */ /* 0x000fe40007ffe0ff */
[----:B------:R-:W-:-:S04]  /*2f30*/  LEA R18, P1, R14, c[0x0][0x160], 0x1 ;  /* 0x000058000e127a11 */ /* 0x000fc800078208ff */
[----:B------:R-:W-:-:S05]  /*2f40*/  LEA.HI.X R19, R14, c[0x0][0x164], R19, 0x1, P1 ;  /* 0x000059000e137a11 */ /* 0x000fca00008f0c13 */
[----:B------:R0:W-:Y:S04]  /*2f50*/  STG.E [R18.64], R49 ;  /* 0x0000003112007986 */ /* 0x0001e8000c101906 */
.L_x_2112:
[----:B------:R-:W-:Y:S05]  /*2f60*/  BSYNC B0 ;  /* 0x0000000000007941 */ /* 0x000fea0003800000 */
.L_x_2111:
[--C-:B------:R-:W-:Y:S02]  /*2f70*/  PRMT R15, RZ, 0x5410, R23.reuse ;  /* 0x00005410ff0f7816 */ /* 0x100fe40000000017 */
[----:B0-----:R-:W-:Y:S02]  /*2f80*/  PRMT R19, RZ, 0x7610, R23 ;  /* 0x00007610ff137816 */ /* 0x001fe40000000017 */
[----:B------:R-:W-:Y:S01]  /*2f90*/  PRMT R23, RZ, 0x5410, R28 ;  /* 0x00005410ff177816 */ /* 0x000fe2000000001c */
[----:B------:R-:W-:Y:S01]  /*2fa0*/  FADD.FTZ R15, R15, -R72 ;  /* 0x800000480f0f7221 */ /* 0x000fe20000010000 */
[----:B------:R-:W-:Y:S01]  /*2fb0*/  PRMT R51, RZ, 0x7610, R28 ;  /* 0x00007610ff337816 */ /* 0x000fe2000000001c */
[--C-:B------:R-:W-:Y:S01]  /*2fc0*/  FADD.FTZ R19, R19, -R72.reuse ;  /* 0x8000004813137221 */ /* 0x100fe20000010000 */
[----:B------:R-:W-:Y:S01]  /*2fd0*/  ISETP.GE.U32.AND P1, PT, R60, c[0x0][0x1c8], PT ;  /* 0x000072003c007a0c */ /* 0x000fe20003f26070 */
[--C-:B------:R-:W-:Y:S01]  /*2fe0*/  FADD.FTZ R23, R23, -R72.reuse ;  /* 0x8000004817177221 */ /* 0x100fe20000010000 */
[----:B------:R-:W-:Y:S01]  /*2ff0*/  ISETP.GE.U32.AND P2, PT, R59, c[0x0][0x1c8], PT ;  /* 0x000072003b007a0c */ /* 0x000fe20003f46070 */
[----:B------:R-:W-:Y:S01]  /*3000*/  FADD.FTZ R51, R51, -R72 ;  /* 0x8000004833337221 */ /* 0x000fe20000010000 */
[----:B------:R-:W-:Y:S01]  /*3010*/  ISETP.GE.AND.EX P3, PT, R16, c[0x0][0x1cc], PT, P1 ;  /* 0x0000730010007a0c */ /* 0x000fe20003f66310 */
[-C--:B------:R-:W-:Y:S01]  /*3020*/  FMUL.FTZ R15, R15, R54.reuse ;  /* 0x000000360f0f7220 */ /* 0x080fe20000410000 */
[----:B------:R-:W-:Y:S01]  /*3030*/  ISETP.GE.AND.EX P4, PT, R17, c[0x0][0x1cc], PT, P2 ;  /* 0x0000730011007a0c */ /* 0x000fe20003f86320 */
[-C--:B------:R-:W-:Y:S01]  /*3040*/  FMUL.FTZ R14, R19, R54.reuse ;  /* 0x00000036130e7220 */ /* 0x080fe20000410000 */
[----:B------:R-:W-:Y:S01]  /*3050*/  ISETP.GE.U32.AND P2, PT, R58, c[0x0][0x1c8], PT ;  /* 0x000072003a007a0c */ /* 0x000fe20003f46070 */
[-C--:B------:R-:W-:Y:S01]  /*3060*/  FMUL.FTZ R49, R23, R54.reuse ;  /* 0x0000003617317220 */ /* 0x080fe20000410000 */
[----:B------:R-:W-:Y:S01]  /*3070*/  ISETP.GE.U32.AND P1, PT, R57, c[0x0][0x1c8], PT ;  /* 0x0000720039007a0c */ /* 0x000fe20003f26070 */
[----:B------:R-:W-:Y:S01]  /*3080*/  FMUL.FTZ R48, R51, R54 ;  /* 0x0000003633307220 */ /* 0x000fe20000410000 */
[----:B------:R-:W-:Y:S01]  /*3090*/  ISETP.GT.U32.OR P3, PT, R0, 0x27f, P3 ;  /* 0x0000027f0000780c */ /* 0x000fe20001f64470 */
[----:B------:R-:W-:Y:S01]  /*30a0*/  FFMA.FTZ R22, R24, R15, R26 ;  /* 0x0000000f18167223 */ /* 0x000fe2000001001a */
[----:B------:R-:W-:Y:S01]  /*30b0*/  ISETP.GT.U32.OR P4, PT, R0, 0x27f, P4 ;  /* 0x0000027f0000780c */ /* 0x000fe20002784470 */
        /* <DEDUP_REMOVED lines=12> */
.L_x_2113:
        /* <DEDUP_REMOVED lines=12> */
.L_x_2115:
[----:B------:R-:W-:Y:S05]  /*3240*/  BSYNC B0 ;  /* 0x0000000000007941 */ /* 0x000fea0003800000 */
.L_x_2114:
[----:B------:R-:W-:Y:S02]  /*3250*/  FFMA.FTZ R49, R24, R49, R26 ;  /* 0x0000003118317223 */ /* 0x000fe4000001001a */
[----:B------:R-:W-:Y:S01]  /*3260*/  FFMA.FTZ R48, R25, R48, R27 ;  /* 0x0000003019307223 */ /* 0x000fe2000001001b */
        /* <DEDUP_REMOVED lines=11> */
.L_x_2116:
        /* <DEDUP_REMOVED lines=12> */
.L_x_2118:
[----:B------:R-:W-:Y:S05]  /*33e0*/  BSYNC B0 ;  /* 0x0000000000007941 */ /* 0x000fea0003800000 */
.L_x_2117:
[--C-:B------:R-:W-:Y:S02]  /*33f0*/  PRMT R15, RZ, 0x5410, R32.reuse ;  /* 0x00005410ff0f7816 */ /* 0x100fe40000000020 */
[----:B-1----:R-:W-:Y:S02]  /*3400*/  PRMT R17, RZ, 0x7610, R32 ;  /* 0x00007610ff117816 */ /* 0x002fe40000000020 */
[----:B0-----:R-:W-:Y:S01]  /*3410*/  PRMT R23, RZ, 0x5410, R34 ;  /* 0x00005410ff177816 */ /* 0x001fe20000000022 */
[----:B------:R-:W-:Y:S01]  /*3420*/  FADD.FTZ R15, R15, -R72 ;  /* 0x800000480f0f7221 */ /* 0x000fe20000010000 */
[----:B------:R-:W-:Y:S01]  /*3430*/  PRMT R49, RZ, 0x7610, R34 ;  /* 0x00007610ff317816 */ /* 0x000fe20000000022 */
[--C-:B------:R-:W-:Y:S01]  /*3440*/  FADD.FTZ R17, R17, -R72.reuse ;  /* 0x8000004811117221 */ /* 0x100fe20000010000 */
[----:B------:R-:W-:Y:S01]  /*3450*/  ISETP.GE.AND.EX P2, PT, R20, c[0x0][0x1cc], PT, P2 ;  /* 0x0000730014007a0c */ /* 0x000fe20003f46320 */
[-C--:B------:R-:W-:Y:S01]  /*3460*/  FMUL.FTZ R15, R15, R54.reuse ;  /* 0x000000360f0f7220 */ /* 0x080fe20000410000 */
[----:B------:R-:W-:Y:S01]  /*3470*/  ISETP.GE.AND.EX P1, PT, R21, c[0x0][0x1cc], PT, P1 ;  /* 0x0000730015007a0c */ /* 0x000fe20003f26310 */
[----:B------:R-:W-:Y:S01]  /*3480*/  FMUL.FTZ R14, R17, R54 ;  /* 0x00000036110e7220 */ /* 0x000fe20000410000 */
[C---:B------:R-:W-:Y:S01]  /*3490*/  ISETP.GT.U32.OR P2, PT, R0.reuse, 0x27f, P2 ;  /* 0x0000027f0000780c */ /* 0x040fe20001744470 */
[--C-:B------:R-:W-:Y:S01]  /*34a0*/  FADD.FTZ R23, R23, -R72.reuse ;  /* 0x8000004817177221 */ /* 0x100fe20000010000 */
[----:B------:R-:W-:Y:S01]  /*34b0*/  ISETP.GT.U32.OR P1, PT, R0, 0x27f, P1 ;  /* 0x0000027f0000780c */ /* 0x000fe20000f24470 */
[----:B------:R-:W-:-:S02]  /*34c0*/  FADD.FTZ R49, R49, -R72 ;  /* 0x8000004831317221 */ /* 0x000fc40000010000 */
        /* <DEDUP_REMOVED lines=13> */
.L_x_2119:
        /* <DEDUP_REMOVED lines=12> */
.L_x_2121:
[----:B------:R-:W-:Y:S05]  /*3660*/  BSYNC B0 ;  /* 0x0000000000007941 */ /* 0x000fea0003800000 */
.L_x_2120:
[-C--:B------:R-:W-:Y:S02]  /*3670*/  FMUL.FTZ R23, R23, R54.reuse ;  /* 0x0000003617177220 */ /* 0x080fe40000410000 */
[----:B------:R-:W-:Y:S01]  /*3680*/  FMUL.FTZ R14, R49, R54 ;  /* 0x00000036310e7220 */ /* 0x000fe20000410000 */
[--C-:B------:R-:W-:Y:S01]  /*3690*/  PRMT R49, RZ, 0x5410, R35.reuse ;  /* 0x00005410ff317816 */ /* 0x100fe20000000023 */
[----:B------:R-:W-:Y:S01]  /*36a0*/  FFMA.FTZ R23, R24, R23, R26 ;  /* 0x0000001718177223 */ /* 0x000fe2000001001a */
[----:B------:R-:W-:Y:S01]  /*36b0*/  PRMT R35, RZ, 0x7610, R35 ;  /* 0x00007610ff237816 */ /* 0x000fe20000000023 */
        /* <DEDUP_REMOVED lines=12> */
.L_x_2122:
        /* <DEDUP_REMOVED lines=12> */
.L_x_2124:
[----:B------:R-:W-:Y:S05]  /*3840*/  BSYNC B0 ;  /* 0x0000000000007941 */ /* 0x000fea0003800000 */
.L_x_2123:
[--C-:B------:R-:W-:Y:S01]  /*3850*/  PRMT R21, RZ, 0x5410, R39.reuse ;  /* 0x00005410ff157816 */ /* 0x100fe20000000027 */
[--C-:B------:R-:W-:Y:S01]  /*3860*/  FADD.FTZ R15, R49, -R72.reuse ;  /* 0x80000048310f7221 */ /* 0x100fe20000010000 */
[----:B------:R-:W-:Y:S01]  /*3870*/  PRMT R39, RZ, 0x7610, R39 ;  /* 0x00007610ff277816 */ /* 0x000fe20000000027 */
[----:B0-----:R-:W-:Y:S01]  /*3880*/  FADD.FTZ R17, R35, -R72 ;  /* 0x8000004823117221 */ /* 0x001fe20000010000 */
[--C-:B------:R-:W-:Y:S01]  /*3890*/  PRMT R19, RZ, 0x5410, R37.reuse ;  /* 0x00005410ff137816 */ /* 0x100fe20000000025 */
[-C--:B------:R-:W-:Y:S01]  /*38a0*/  FMUL.FTZ R15, R15, R54.reuse ;  /* 0x000000360f0f7220 */ /* 0x080fe20000410000 */
[--C-:B------:R-:W-:Y:S01]  /*38b0*/  PRMT R23, RZ, 0x5410, R40.reuse ;  /* 0x00005410ff177816 */ /* 0x100fe20000000028 */
[----:B------:R-:W-:Y:S01]  /*38c0*/  FMUL.FTZ R14, R17, R54 ;  /* 0x00000036110e7220 */ /* 0x000fe20000410000 */
[----:B------:R-:W-:Y:S02]  /*38d0*/  PRMT R37, RZ, 0x7610, R37 ;  /* 0x00007610ff257816 */ /* 0x000fe40000000025 */
[----:B------:R-:W-:-:S02]  /*38e0*/  PRMT R51, RZ, 0x7610, R40 ;  /* 0x00007610ff337816 */ /* 0x000fc40000000028 */
[--C-:B------:R-:W-:Y:S02]  /*38f0*/  PRMT R55, RZ, 0x5410, R43.reuse ;  /* 0x00005410ff377816 */ /* 0x100fe4000000002b */
[----:B------:R-:W-:Y:S01]  /*3900*/  PRMT R71, RZ, 0x7610, R43 ;  /* 0x00007610ff477816 */ /* 0x000fe2000000002b */
[----:B------:R-:W-:Y:S01]  /*3910*/  FADD.FTZ R43, R21, -R72 ;  /* 0x80000048152b7221 */ /* 0x000fe20000010000 */
[----:B------:R-:W-:Y:S01]  /*3920*/  PRMT R73, RZ, 0x5410, R44 ;  /* 0x00005410ff497816 */ /* 0x000fe2000000002c */
[----:B------:R-:W-:Y:S01]  /*3930*/  FADD.FTZ R21, R39, -R72 ;  /* 0x8000004827157221 */ /* 0x000fe20000010000 */
[----:B------:R-:W-:Y:S01]  /*3940*/  PRMT R75, RZ, 0x7610, R44 ;  /* 0x00007610ff4b7816 */ /* 0x000fe2000000002c */
[--C-:B------:R-:W-:Y:S01]  /*3950*/  FADD.FTZ R39, R23, -R72.reuse ;  /* 0x8000004817277221 */ /* 0x100fe20000010000 */
[--C-:B------:R-:W-:Y:S01]  /*3960*/  PRMT R77, RZ, 0x5410, R45.reuse ;  /* 0x00005410ff4d7816 */ /* 0x100fe2000000002d */
[--C-:B------:R-:W-:Y:S01]  /*3970*/  FADD.FTZ R23, R51, -R72.reuse ;  /* 0x8000004833177221 */ /* 0x100fe20000010000 */
[----:B------:R-:W-:Y:S01]  /*3980*/  PRMT R79, RZ, 0x7610, R45 ;  /* 0x00007610ff4f7816 */ /* 0x000fe2000000002d */
[----:B------:R-:W-:Y:S01]  /*3990*/  FADD.FTZ R45, R19, -R72 ;  /* 0x80000048132d7221 */ /* 0x000fe20000010000 */
        /* <DEDUP_REMOVED lines=15> */
[--C-:B------:R-:W-:Y:S01]  /*3a90*/  FADD.FTZ R73, R81, -R72.reuse ;  /* 0x8000004851497221 */ /* 0x100fe20000010000 */
[----:B------:R-:W-:Y:S01]  /*3aa0*/  ISETP.GE.AND.EX P4, PT, R29, c[0x0][0x1cc], PT, P4 ;  /* 0x000073001d007a0c */ /* 0x000fe20003f86340 */
[--C-:B------:R-:W-:Y:S01]  /*3ab0*/  FADD.FTZ R75, R83, -R72.reuse ;  /* 0x80000048534b7221 */ /* 0x100fe20000010000 */
[----:B------:R-:W-:Y:S01]  /*3ac0*/  ISETP.GE.AND.EX P3, PT, R30, c[0x0][0x1cc], PT, P3 ;  /* 0x000073001e007a0c */ /* 0x000fe20003f66330 */
[--C-:B------:R-:W-:Y:S01]  /*3ad0*/  FADD.FTZ R77, R85, -R72.reuse ;  /* 0x80000048554d7221 */ /* 0x100fe20000010000 */
[----:B------:R-:W-:Y:S01]  /*3ae0*/  ISETP.GE.AND.EX P1, PT, R31, c[0x0][0x1cc], PT, P1 ;  /* 0x000073001f007a0c */ /* 0x000fe20003f26310 */
[----:B------:R-:W-:Y:S01]  /*3af0*/  FADD.FTZ R79, R87, -R72 ;  /* 0x80000048574f7221 */ /* 0x000fe20000010000 */
[----:B------:R-:W-:Y:S01]  /*3b00*/  ISETP.GE.AND.EX P2, PT, R33, c[0x0][0x1cc], PT, P2 ;  /* 0x0000730021007a0c */ /* 0x000fe20003f46320 */
[-C--:B------:R-:W-:Y:S01]  /*3b10*/  FMUL.FTZ R32, R23, R54.reuse ;  /* 0x0000003617207220 */ /* 0x080fe20000410000 */
[C---:B------:R-:W-:Y:S01]  /*3b20*/  ISETP.GT.U32.OR P4, PT, R0.reuse, 0x27f, P4 ;  /* 0x0000027f0000780c */ /* 0x040fe20002784470 */
[-C--:B------:R-:W-:Y:S01]  /*3b30*/  FMUL.FTZ R40, R19, R54.reuse ;  /* 0x0000003613287220 */ /* 0x080fe20000410000 */
[C---:B------:R-:W-:Y:S01]  /*3b40*/  ISETP.GT.U32.OR P3, PT, R0.reuse, 0x27f, P3 ;  /* 0x0000027f0000780c */ /* 0x040fe20001f64470 */
[-C--:B------:R-:W-:Y:S01]  /*3b50*/  FMUL.FTZ R34, R21, R54.reuse ;  /* 0x0000003615227220 */ /* 0x080fe20000410000 */
[C---:B------:R-:W-:Y:S01]  /*3b60*/  ISETP.GT.U32.OR P1, PT, R0.reuse, 0x27f, P1 ;  /* 0x0000027f0000780c */ /* 0x040fe20000f24470 */
[-C--:B------:R-:W-:Y:S01]  /*3b70*/  FMUL.FTZ R23, R35, R54.reuse ;  /* 0x0000003623177220 */ /* 0x080fe20000410000 */
[----:B------:R-:W-:Y:S01]  /*3b80*/  ISETP.GT.U32.OR P2, PT, R0, 0x27f, P2 ;  /* 0x0000027f0000780c */ /* 0x000fe20001744470 */
[----:B------:R-:W-:-:S02]  /*3b90*/  FMUL.FTZ R18, R37, R54 ;  /* 0x0000003625127220 */ /* 0x000fc40000410000 */
[-C--:B------:R-:W-:Y:S02]  /*3ba0*/  FMUL.FTZ R45, R45, R54.reuse ;  /* 0x000000362d2d7220 */ /* 0x080fe40000410000 */
[-C--:B------:R-:W-:Y:S02]  /*3bb0*/  FMUL.FTZ R43, R43, R54.reuse ;  /* 0x000000362b2b7220 */ /* 0x080fe40000410000 */
[-C--:B------:R-:W-:Y:S02]  /*3bc0*/  FMUL.FTZ R39, R39, R54.reuse ;  /* 0x0000003627277220 */ /* 0x080fe40000410000 */
[-C--:B------:R-:W-:Y:S02]  /*3bd0*/  FMUL.FTZ R35, R49, R54.reuse ;  /* 0x0000003631237220 */ /* 0x080fe40000410000 */
[-C--:B------:R-:W-:Y:S02]  /*3be0*/  FMUL.FTZ R22, R51, R54.reuse ;  /* 0x0000003633167220 */ /* 0x080fe40000410000 */
[----:B------:R-:W-:-:S02]  /*3bf0*/  FMUL.FTZ R37, R55, R54 ;  /* 0x0000003637257220 */ /* 0x000fc40000410000 */
[-C--:B------:R-:W-:Y:S02]  /*3c00*/  FMUL.FTZ R28, R71, R54.reuse ;  /* 0x00000036471c7220 */ /* 0x080fe40000410000 */
[-C--:B------:R-:W-:Y:S02]  /*3c10*/  FMUL.FTZ R21, R73, R54.reuse ;  /* 0x0000003649157220 */ /* 0x080fe40000410000 */
[-C--:B------:R-:W-:Y:S02]  /*3c20*/  FMUL.FTZ R20, R75, R54.reuse ;  /* 0x000000364b147220 */ /* 0x080fe40000410000 */
[-C--:B------:R-:W-:Y:S02]  /*3c30*/  FMUL.FTZ R19, R77, R54.reuse ;  /* 0x000000364d137220 */ /* 0x080fe40000410000 */
[----:B------:R-:W-:Y:S02]  /*3c40*/  FMUL.FTZ R54, R79, R54 ;  /* 0x000000364f367220 */ /* 0x000fe40000410000 */
[----:B------:R-:W-:-:S02]  /*3c50*/  FFMA.FTZ R44, R24, R15, R26 ;  /* 0x0000000f182c7223 */ /* 0x000fc4000001001a */
        /* <DEDUP_REMOVED lines=12> */
.L_x_2125:
        /* <DEDUP_REMOVED lines=12> */
.L_x_2127:
[----:B------:R-:W-:Y:S05]  /*3de0*/  BSYNC B0 ;  /* 0x0000000000007941 */ /* 0x000fea0003800000 */
.L_x_2126:
        /* <DEDUP_REMOVED lines=13> */
.L_x_2128:
        /* <DEDUP_REMOVED lines=12> */
.L_x_2130:
[----:B------:R-:W-:Y:S05]  /*3f80*/  BSYNC B0 ;  /* 0x0000000000007941 */ /* 0x000fea0003800000 */
.L_x_2129:
        /* <DEDUP_REMOVED lines=13> */
.L_x_2131:
        /* <DEDUP_REMOVED lines=12> */
.L_x_2133:
[----:B------:R-:W-:Y:S05]  /*4120*/  BSYNC B0 ;  /* 0x0000000000007941 */ /* 0x000fea0003800000 */
.L_x_2132:
        /* <DEDUP_REMOVED lines=13> */
.L_x_2134:
        /* <DEDUP_REMOVED lines=12> */
.L_x_2136:
[----:B------:R-:W-:Y:S05]  /*42c0*/  BSYNC B0 ;  /* 0x0000000000007941 */ /* 0x000fea0003800000 */
.L_x_2135:
[----:B------:R-:W-:Y:S01]  /*42d0*/  ISETP.GE.U32.AND P5, PT, R9, c[0x0][0x1c8], PT ;  /* 0x0000720009007a0c */ /* 0x000fe20003fa6070 */
[--C-:B------:R-:W-:Y:S01]  /*42e0*/  FFMA.FTZ R23, R24, R23, R26.reuse ;  /* 0x0000001718177223 */ /* 0x100fe2000001001a */
[----:B------:R-:W-:Y:S01]  /*42f0*/  ISETP.GE.U32.AND P1, PT, R10, c[0x0][0x1c8], PT ;  /* 0x000072000a007a0c */ /* 0x000fe20003f26070 */
[C-C-:B------:R-:W-:Y:S01]  /*4300*/  FFMA.FTZ R35, R24.reuse, R35, R26.reuse ;  /* 0x0000002318237223 */ /* 0x140fe2000001001a */
[----:B------:R-:W-:Y:S01]  /*4310*/  ISETP.GE.U32.AND P2, PT, R11, c[0x0][0x1c8], PT ;  /* 0x000072000b007a0c */ /* 0x000fe20003f46070 */
[--C-:B------:R-:W-:Y:S01]  /*4320*/  FFMA.FTZ R37, R24, R37, R26.reuse ;  /* 0x0000002518257223 */ /* 0x100fe2000001001a */
[----:B------:R-:W-:Y:S01]  /*4330*/  ISETP.GE.U32.AND P3, PT, R12, c[0x0][0x1c8], PT ;  /* 0x000072000c007a0c */ /* 0x000fe20003f66070 */
[C-C-:B------:R-:W-:Y:S01]  /*4340*/  FFMA.FTZ R21, R24.reuse, R21, R26.reuse ;  /* 0x0000001518157223 */ /* 0x140fe2000001001a */
[----:B------:R-:W-:Y:S01]  /*4350*/  ISETP.GE.U32.AND P4, PT, R13, c[0x0][0x1c8], PT ;  /* 0x000072000d007a0c */ /* 0x000fe20003f86070 */
[----:B------:R-:W-:Y:S01]  /*4360*/  FFMA.FTZ R19, R24, R19, R26 ;  /* 0x0000001318137223 */ /* 0x000fe2000001001a */
[----:B------:R-:W-:Y:S01]  /*4370*/  ISETP.GE.AND.EX P5, PT, R36, c[0x0][0x1cc], PT, P5 ;  /* 0x0000730024007a0c */ /* 0x000fe20003fa6350 */
[C-C-:B------:R-:W-:Y:S01]  /*4380*/  FFMA.FTZ R24, R25.reuse, R22, R27.reuse ;  /* 0x0000001619187223 */ /* 0x140fe2000001001b */
[----:B------:R-:W-:Y:S01]  /*4390*/  ISETP.GE.AND.EX P1, PT, R38, c[0x0][0x1cc], PT, P1 ;  /* 0x0000730026007a0c */ /* 0x000fe20003f26310 */
[--C-:B------:R-:W-:Y:S01]  /*43a0*/  FFMA.FTZ R28, R25, R28, R27.reuse ;  /* 0x0000001c191c7223 */ /* 0x100fe2000001001b */
[----:B------:R-:W-:Y:S01]  /*43b0*/  ISETP.GE.AND.EX P2, PT, R41, c[0x0][0x1cc], PT, P2 ;  /* 0x0000730029007a0c */ /* 0x000fe20003f46320 */
[C-C-:B------:R-:W-:Y:S01]  /*43c0*/  FFMA.FTZ R20, R25.reuse, R20, R27.reuse ;  /* 0x0000001419147223 */ /* 0x140fe2000001001b */
[----:B------:R-:W-:Y:S01]  /*43d0*/  ISETP.GE.AND.EX P3, PT, R42, c[0x0][0x1cc], PT, P3 ;  /* 0x000073002a007a0c */ /* 0x000fe20003f66330 */
[--C-:B------:R-:W-:Y:S01]  /*43e0*/  FFMA.FTZ R54, R25, R54, R27.reuse ;  /* 0x0000003619367223 */ /* 0x100fe2000001001b */
[----:B------:R-:W-:Y:S01]  /*43f0*/  ISETP.GE.AND.EX P4, PT, R47, c[0x0][0x1cc], PT, P4 ;  /* 0x000073002f007a0c */ /* 0x000fe20003f86340 */
[----:B------:R-:W-:Y:S01]  /*4400*/  FFMA.FTZ R18, R25, R18, R27 ;  /* 0x0000001219127223 */ /* 0x000fe2000001001b */
[----:B------:R-:W-:-:S02]  /*4410*/  ISETP.GT.U32.OR P5, PT, R0, 0x27f, P5 ;  /* 0x0000027f0000780c */ /* 0x000fc40002fa4470 */
[C---:B------:R-:W-:Y:S02]  /*4420*/  ISETP.GT.U32.OR P1, PT, R0.reuse, 0x27f, P1 ;  /* 0x0000027f0000780c */ /* 0x040fe40000f24470 */
[C---:B------:R-:W-:Y:S02]  /*4430*/  ISETP.GT.U32.OR P2, PT, R0.reuse, 0x27f, P2 ;  /* 0x0000027f0000780c */ /* 0x040fe40001744470 */
[C---:B------:R-:W-:Y:S02]  /*4440*/  ISETP.GT.U32.OR P3, PT, R0.reuse, 0x27f, P3 ;  /* 0x0000027f0000780c */ /* 0x040fe40001f64470 */
[----:B------:R-:W-:Y:S01]  /*4450*/  ISETP.GT.U32.OR P4, PT, R0, 0x27f, P4 ;  /* 0x0000027f0000780c */ /* 0x000fe20002784470 */
[----:B------:R-:W-:Y:S06]  /*4460*/  @!P6 BRA `(.L_x_2137) ;  /* 0x000000a00000e947 */ /* 0x000fec0003800000 */
        /* <DEDUP_REMOVED lines=10> */
.L_x_2137:
[----:B------:R-:W-:Y:S01]  /*4510*/  BSSY B0, `(.L_x_2138) ;  /* 0x000000c000007945 */ /* 0x000fe20003800000 */
[----:B------:R-:W-:Y:S05]  /*4520*/  @P5 BRA `(.L_x_2139) ;  /* 0x000000a000005947 */ /* 0x000fea0003800000 */
[----:B------:R-:W-:Y:S01]  /*4530*/  MOV R14, R68 ;  /* 0x00000044000e7202 */ /* 0x000fe20000000f00 */
[----:B------:R-:W-:Y:S01]  /*4540*/  IMAD R36, R36, c[0x0][0x1c0], RZ ;  /* 0x0000700024247a24 */ /* 0x000fe200078e02ff */
[----:B------:R-:W-:Y:S02]  /*4550*/  MOV R15, R67 ;  /* 0x00000043000f7202 */ /* 0x000fe40000000f00 */
[----:B------:R-:W-:Y:S01]  /*4560*/  F2FP.BF16.PACK_AB R23, R18, R23 ;  /* 0x000000171217723e */ /* 0x000fe200000010ff */
[C---:B------:R-:W-:Y:S02]  /*4570*/  IMAD R25, R9.reuse, c[0x0][0x1c4], R36 ;  /* 0x0000710009197a24 */ /* 0x040fe400078e0224 */
[----:B0-----:R-:W-:-:S05]  /*4580*/  IMAD.WIDE.U32 R16, R9, c[0x0][0x1c0], R14 ;  /* 0x0000700009107a25 */ /* 0x001fca00078e000e */
[----:B------:R-:W-:Y:S02]  /*4590*/  IADD3 R25, R17, R25, RZ ;  /* 0x0000001911197210 */ /* 0x000fe40007ffe0ff */
[----:B------:R-:W-:-:S04]  /*45a0*/  LEA R14, P5, R16, c[0x0][0x160], 0x1 ;  /* 0x00005800100e7a11 */ /* 0x000fc800078a08ff */
[----:B------:R-:W-:-:S05]  /*45b0*/  LEA.HI.X R15, R16, c[0x0][0x164], R25, 0x1, P5 ;  /* 0x00005900100f7a11 */ /* 0x000fca00028f0c19 */
[----:B------:R0:W-:Y:S04]  /*45c0*/  STG.E [R14.64], R23 ;  /* 0x000000170e007986 */ /* 0x0001e8000c101906 */
.L_x_2139:
[----:B------:R-:W-:Y:S05]  /*45d0*/  BSYNC B0 ;  /* 0x0000000000007941 */ /* 0x000fea0003800000 */
.L_x_2138:
        /* <DEDUP_REMOVED lines=11> */
.L_x_2140:
[----:B------:R-:W-:Y:S01]  /*4690*/  BSSY B0, `(.L_x_2141) ;  /* 0x000000c000007945 */ /* 0x000fe20003800000 */
[----:B------:R-:W-:Y:S05]  /*46a0*/  @P1 BRA `(.L_x_2142) ;  /* 0x000000a000001947 */ /* 0x000fea0003800000 */
[----:B0-----:R-:W-:Y:S01]  /*46b0*/  IMAD R17, R38, c[0x0][0x1c0], RZ ;  /* 0x0000700026117a24 */ /* 0x001fe200078e02ff */
[----:B------:R-:W-:Y:S02]  /*46c0*/  MOV R14, R68 ;  /* 0x00000044000e7202 */ /* 0x000fe40000000f00 */
[----:B------:R-:W-:Y:S01]  /*46d0*/  MOV R15, R67 ;  /* 0x00000043000f7202 */ /* 0x000fe20000000f00 */
[----:B------:R-:W-:Y:S01]  /*46e0*/  IMAD R23, R10, c[0x0][0x1c4], R17 ;  /* 0x000071000a177a24 */ /* 0x000fe200078e0211 */
[----:B------:R-:W-:-:S03]  /*46f0*/  F2FP.BF16.PACK_AB R35, R24, R35 ;  /* 0x000000231823723e */ /* 0x000fc600000010ff */
[----:B------:R-:W-:-:S05]  /*4700*/  IMAD.WIDE.U32 R16, R10, c[0x0][0x1c0], R14 ;  /* 0x000070000a107a25 */ /* 0x000fca00078e000e */
[----:B------:R-:W-:Y:S02]  /*4710*/  IADD3 R23, R17, R23, RZ ;  /* 0x0000001711177210 */ /* 0x000fe40007ffe0ff */
[----:B------:R-:W-:-:S04]  /*4720*/  LEA R14, P1, R16, c[0x0][0x160], 0x1 ;  /* 0x00005800100e7a11 */ /* 0x000fc800078208ff */
[----:B------:R-:W-:-:S05]  /*4730*/  LEA.HI.X R15, R16, c[0x0][0x164], R23, 0x1, P1 ;  /* 0x00005900100f7a11 */ /* 0x000fca00008f0c17 */
[----:B------:R0:W-:Y:S04]  /*4740*/  STG.E [R14.64], R35 ;  /* 0x000000230e007986 */ /* 0x0001e8000c101906 */
.L_x_2142:
[----:B------:R-:W-:Y:S05]  /*4750*/  BSYNC B0 ;  /* 0x0000000000007941 */ /* 0x000fea0003800000 */
.L_x_2141:
        /* <DEDUP_REMOVED lines=11> */
.L_x_2143:
        /* <DEDUP_REMOVED lines=12> */
.L_x_2145:
[----:B------:R-:W-:Y:S05]  /*48d0*/  BSYNC B0 ;  /* 0x0000000000007941 */ /* 0x000fea0003800000 */
.L_x_2144:
        /* <DEDUP_REMOVED lines=11> */
.L_x_2146:
        /* <DEDUP_REMOVED lines=12> */
.L_x_2148:
[----:B------:R-:W-:Y:S05]  /*4a50*/  BSYNC B0 ;  /* 0x0000000000007941 */ /* 0x000fea0003800000 */
.L_x_2147:
        /* <DEDUP_REMOVED lines=11> */
.L_x_2149:
[----:B------:R-:W-:Y:S01]  /*4b10*/  BSSY B0, `(.L_x_2150) ;  /* 0x000000b000007945 */ /* 0x000fe20003800000 */
[----:B------:R-:W-:Y:S05]  /*4b20*/  @P4 BRA `(.L_x_2151) ;  /* 0x0000009000004947 */ /* 0x000fea0003800000 */
[----:B------:R-:W-:Y:S01]  /*4b30*/  MOV R66, R68 ;  /* 0x0000004400427202 */ /* 0x000fe20000000f00 */
[----:B0-----:R-:W-:Y:S01]  /*4b40*/  IMAD R14, R47, c[0x0][0x1c0], RZ ;  /* 0x000070002f0e7a24 */ /* 0x001fe200078e02ff */
[----:B------:R-:W-:-:S03]  /*4b50*/  F2FP.BF16.PACK_AB R19, R54, R19 ;  /* 0x000000133613723e */ /* 0x000fc600000010ff */
[----:B------:R-:W-:-:S04]  /*4b60*/  IMAD.WIDE.U32 R66, R13, c[0x0][0x1c0], R66 ;  /* 0x000070000d427a25 */ /* 0x000fc800078e0042 */
[----:B------:R-:W-:Y:S01]  /*4b70*/  IMAD R15, R13, c[0x0][0x1c4], R14 ;  /* 0x000071000d0f7a24 */ /* 0x000fe200078e020e */
[----:B------:R-:W-:-:S04]  /*4b80*/  LEA R14, P1, R66, c[0x0][0x160], 0x1 ;  /* 0x00005800420e7a11 */ /* 0x000fc800078208ff */
[----:B------:R-:W-:-:S04]  /*4b90*/  IADD3 R15, R67, R15, RZ ;  /* 0x0000000f430f7210 */ /* 0x000fc80007ffe0ff */
[----:B------:R-:W-:-:S05]  /*4ba0*/  LEA.HI.X R15, R66, c[0x0][0x164], R15, 0x1, P1 ;  /* 0x00005900420f7a11 */ /* 0x000fca00008f0c0f */
[----:B------:R0:W-:Y:S02]  /*4bb0*/  STG.E [R14.64], R19 ;  /* 0x000000130e007986 */ /* 0x0001e4000c101906 */
.L_x_2151:
[----:B------:R-:W-:Y:S05]  /*4bc0*/  BSYNC B0 ;  /* 0x0000000000007941 */ /* 0x000fea0003800000 */
.L_x_2150:
[----:B------:R-:W-:Y:S02]  /*4bd0*/  IADD3 R64, R64, c[0x0][0x10], RZ ;  /* 0x0000040040407a10 */ /* 0x000fe40007ffe0ff */
[----:B------:R-:W-:Y:S02]  /*4be0*/  IADD3 R4, R4, 0x1, RZ ;  /* 0x0000000104047810 */ /* 0x000fe40007ffe0ff */
[----:B------:R-:W-:-:S13]  /*4bf0*/  ISETP.GE.AND P1, PT, R64, UR4, PT ;  /* 0x0000000440007c0c */ /* 0x000fda000bf26270 */
[----:B------:R-:W-:Y:S01]  /*4c00*/  @P1 CALL.REL.NOINC `(.L_x_2152) ;  /* 0x0000001000001944 */ /* 0x000fe20003c00000 */
[----:B------:R-:W-:Y:S05]  /*4c10*/  BRA `(.L_x_2153) ;  /* 0xffffb66000007947 */ /* 0x000fea000383ffff */
.L_x_2152:
[----:B------:R-:W-:Y:S05]  /*4c20*/  EXIT ;  /* 0x000000000000794d */ /* 0x000fea0003800000 */
.L_x_2154:
        /* <DEDUP_REMOVED lines=13> */
.L_x_3299:


//--------------------- .text._Z35group_norm_nhwc_fwd_one_pass_kernelI11Bf16IOBf16WLi64ELi40ELi640EEv26Group_norm_nhwc_fwd_params --------------------------
	.section	.text._Z35group_norm_nhwc_fwd_one_pass_kernelI11Bf16IOBf16WLi64ELi40ELi640EEv26Group_norm_nhwc_fwd_params,"ax",@progbits
	.sectioninfo	@"SHI_REGISTERS=32"
	.align	128
        .global         _Z35group_norm_nhwc_fwd_one_pass_kernelI11Bf16IOBf16WLi64ELi40ELi640EEv26Group_norm_nhwc_fwd_params
        .type           _Z35group_norm_nhwc_fwd_one_pass_kernelI11Bf16IOBf16WLi64ELi40ELi640EEv26Group_norm_nhwc_fwd_params,@function
        .size           _Z35group_norm_nhwc_fwd_one_pass_kernelI11Bf16IOBf16WLi64ELi40ELi640EEv26Group_norm_nhwc_fwd_params,(.L_x_3300 - _Z35group_norm_nhwc_fwd_one_pass_kernelI11Bf16IOBf16WLi64ELi40ELi640EEv26Group_norm_nhwc_fwd_params)
        .other          _Z35group_norm_nhwc_fwd_one_pass_kernelI11Bf16IOBf16WLi64ELi40ELi640EEv26Group_norm_nhwc_fwd_params,@"STO_CUDA_ENTRY STV_DEFAULT"
_Z35group_norm_nhwc_fwd_one_pass_kernelI11Bf16IOBf16WLi64ELi40ELi640EEv26Group_norm_nhwc_fwd_params:
.text._Z35group_norm_nhwc_fwd_one_pass_kernelI11Bf16IOBf16WLi64ELi40ELi640EEv26Group_norm_nhwc_fwd_params:
        /* <DEDUP_REMOVED lines=26> */
.L_x_2171:
        /* <DEDUP_REMOVED lines=149> */
.L_x_2156:
[----:B------:R-:W-:Y:S05]  /*0af0*/  BSYNC B0 ;  /* 0x0000000000007941 */ /* 0x000fea0003800000 */
.L_x_2155:
[----:B------:R-:W-:-:S04]  /*0b00*/  MOV R12, c[0x0][0xc] ;  /* 0x00000300000c7a02 */ /* 0x000fc80000000f00 */
[----:B------:R-:W-:-:S13]  /*0b10*/  ISETP.GE.U32.AND P1, PT, R12, 0x2, PT ;  /* 0x000000020c00780c */ /* 0x000fda0003f26070 */
[----:B------:R-:W-:Y:S05]  /*0b20*/  @!P1 BRA `(.L_x_2157) ;  /* 0x0000093000009947 */ /* 0x000fea0003800000 */
[----:B------:R-:W-:Y:S05]  /*0b30*/  @P2 BRA `(.L_x_2158) ;  /* 0x000001a000002947 */ /* 0x000fea0003800000 */
[----:B------:R-:W1:Y:S01]  /*0b40*/  S2R R9, SR_CTAID.Y ;  /* 0x0000000000097919 */ /* 0x000e620000002600 */
[C---:B------:R-:W-:Y:S02]  /*0b50*/  LOP3.LUT R8, R16.reuse, 0x1, RZ, 0xc0, !PT ;  /* 0x0000000110087812 */ /* 0x040fe400078ec0ff */
[----:B------:R-:W-:-:S03]  /*0b60*/  LOP3.LUT P1, RZ, R16, 0x2, RZ, 0xc0, !PT ;  /* 0x0000000210ff7812 */ /* 0x000fc6000782c0ff */
[----:B------:R-:W-:Y:S01]  /*0b70*/  IMAD R14, R8, c[0x0][0x10], RZ ;  /* 0x00000400080e7a24 */ /* 0x000fe200078e02ff */
[----:B------:R-:W-:-:S03]  /*0b80*/  HFMA2.MMA R8, -RZ, RZ, 0, 2.384185791015625e-07 ;  /* 0x00000004ff087435 */ /* 0x000fc600000001ff */
[----:B------:R-:W-:-:S05]  /*0b90*/  IMAD R10, R14, c[0x0][0xc], RZ ;  /* 0x000003000e0a7a24 */ /* 0x000fca00078e02ff */
[----:B------:R-:W-:-:S05]  /*0ba0*/  SHF.L.U32 R11, R10, 0x1, RZ ;  /* 0x000000010a0b7819 */ /* 0x000fca00000006ff */
[----:B------:R-:W-:-:S04]  /*0bb0*/  IMAD.WIDE R10, R11, R8, c[0x0][0x198] ;  /* 0x000066000b0a7625 */ /* 0x000fc800078e0208 */
[----:B-1----:R-:W-:Y:S01]  /*0bc0*/  IMAD R13, R0, c[0x0][0x10], R9 ;  /* 0x00000400000d7a24 */ /* 0x002fe200078e0209 */
[----:B------:R-:W-:-:S03]  /*0bd0*/  IADD3 R9, R14, R9, RZ ;  /* 0x000000090e097210 */ /* 0x000fc60007ffe0ff */
[----:B------:R-:W-:Y:S01]  /*0be0*/  IMAD.WIDE.U32 R10, R13, 0x8, R10 ;  /* 0x000000080d0a7825 */ /* 0x000fe200078e000a */
[----:B------:R-:W-:-:S03]  /*0bf0*/  MOV R13, 0x1 ;  /* 0x00000001000d7802 */ /* 0x000fc60000000f00 */
[----:B------:R-:W-:Y:S01]  /*0c00*/  IMAD.WIDE.U32 R8, R9, R8, c[0x0][0x190] ;  /* 0x0000640009087625 */ /* 0x000fe200078e0008 */
[----:B------:R1:W-:Y:S01]  /*0c10*/  STG.E.64 [R10.64], R18 ;  /* 0x000000120a007986 */ /* 0x0003e2000c101b06 */
[----:B------:R-:W-:Y:S01]  /*0c20*/  SEL R13, R13, 0xffffffff, !P1 ;  /* 0xffffffff0d0d7807 */ /* 0x000fe20004800000 */
[----:B------:R-:W-:Y:S06]  /*0c30*/  MEMBAR.ALL.GPU ;  /* 0x0000000000007992 */ /* 0x000fec000000a000 */
[----:B------:R-:W-:-:S00]  /*0c40*/  ERRBAR ;  /* 0x00000000000079ab */ /* 0x000fc00000000000 */
[----:B-1----:R-:W-:Y:S01]  /*0c50*/  SEL R11, RZ, c[0x0][0xc], P1 ;  /* 0x00000300ff0b7a07 */ /* 0x002fe20000800000 */
[----:B------:R1:W-:Y:S03]  /*0c60*/  RED.E.ADD.S32.STRONG.GPU [R8.64], R13 ;  /* 0x0000000d0800798e */ /* 0x0003e6000c10e386 */
[----:B------:R-:W-:-:S13]  /*0c70*/  ISETP.NE.AND P1, PT, R11, -0x1, PT ;  /* 0xffffffff0b00780c */ /* 0x000fda0003f25270 */
[----:B-1----:R-:W-:Y:S05]  /*0c80*/  @!P1 BRA `(.L_x_2158) ;  /* 0x0000005000009947 */ /* 0x002fea0003800000 */
.L_x_2159:
[----:B------:R-:W2:Y:S01]  /*0c90*/  LDG.E.STRONG.GPU R10, [R8.64] ;  /* 0x00000006080a7981 */ /* 0x000ea2000c1ef900 */
[----:B------:R-:W-:Y:S01]  /*0ca0*/  YIELD ;  /* 0x0000000000007946 */ /* 0x000fe20003800000 */
[----:B--2---:R-:W-:Y:S01]  /*0cb0*/  ISETP.NE.AND P1, PT, R10, R11, PT ;  /* 0x0000000b0a00720c */ /* 0x004fe20003f25270 */
[----:B------:R-:W-:-:S12]  /*0cc0*/  CCTL.IVALL ;  /* 0x00000000ff00798f */ /* 0x000fd80002000000 */
[----:B------:R-:W-:Y:S05]  /*0cd0*/  @P1 BRA `(.L_x_2159) ;  /* 0xffffffb000001947 */ /* 0x000fea000383ffff */
.L_x_2158:
        /* <DEDUP_REMOVED lines=11> */
.L_x_2161:
        /* <DEDUP_REMOVED lines=59> */
.L_x_2160:
        /* <DEDUP_REMOVED lines=19> */
.L_x_2163:
[----:B------:R-:W-:Y:S05]  /*1270*/  BSYNC B0 ;  /* 0x0000000000007941 */ /* 0x000fea0003800000 */
.L_x_2162:
        /* <DEDUP_REMOVED lines=30> */
.L_x_2157:
[----:B------:R-:W-:Y:S01]  /*1460*/  LOP3.LUT P1, RZ, R0, R5, RZ, 0xfc, !PT ;  /* 0x0000000500ff7212 */ /* 0x000fe2000782fcff */
[----:B------:R-:W-:Y:S01]  /*1470*/  @!P2 STS.64 [0xc0], R18 ;  /* 0x0000c012ff00a388 */ /* 0x000fe20000000a00 */
[----:B------:R-:W-:Y:S01]  /*1480*/  ISETP.EQ.U32.AND P3, PT, RZ, c[0x0][0x168], PT ;  /* 0x00005a00ff007a0c */ /* 0x000fe20003f62070 */
[----:B------:R-:W-:Y:S01]  /*1490*/  HFMA2.MMA R15, -RZ, RZ, 0, 1.1920928955078125e-07 ;  /* 0x00000002ff0f7435 */ /* 0x000fe200000001ff */
        /* <DEDUP_REMOVED lines=10> */
[----:B-1----:R1:W2:Y:S04]  /*1540*/  LDG.E.U16 R9, [R24.64+0x2] ;  /* 0x0000020618097981 */ /* 0x0022a8000c1e1500 */
[----:B------:R3:W4:Y:S04]  /*1550*/  LDG.E.U16 R8, [R14.64+0x2] ;  /* 0x000002060e087981 */ /* 0x000728000c1e1500 */
[----:B------:R-:W5:Y:S04]  /*1560*/  LDS.64 R10, [0xc0] ;  /* 0x0000c000ff0a7984 */ /* 0x000f680000000a00 */
[----:B-1----:R-:W4:Y:S04]  /*1570*/  LDG.E.U16 R24, [R24.64] ;  /* 0x0000000618187981 */ /* 0x002f28000c1e1500 */
[----:B---3--:R1:W3:Y:S01]  /*1580*/  LDG.E.U16 R14, [R14.64] ;  /* 0x000000060e0e7981 */ /* 0x0082e2000c1e1500 */
[----:B------:R-:W-:-:S02]  /*1590*/  PRMT R13, RZ, 0x5410, R7 ;  /* 0x00005410ff0d7816 */ /* 0x000fc40000000007 */
[----:B------:R-:W-:Y:S02]  /*15a0*/  ISETP.NE.AND P2, PT, RZ, UR5, PT ;  /* 0x00000005ff007c0c */ /* 0x000fe4000bf45270 */
[----:B------:R-:W-:Y:S02]  /*15b0*/  PRMT R7, RZ, 0x7610, R7 ;  /* 0x00007610ff077816 */ /* 0x000fe40000000007 */
[--C-:B0-----:R-:W-:Y:S02]  /*15c0*/  PRMT R19, RZ, 0x7610, R6.reuse ;  /* 0x00007610ff137816 */ /* 0x101fe40000000006 */
[----:B-1----:R-:W-:Y:S01]  /*15d0*/  PRMT R15, RZ, 0x5410, R6 ;  /* 0x00005410ff0f7816 */ /* 0x002fe20000000006 */
[----:B-----5:R-:W-:-:S04]  /*15e0*/  FMUL.FTZ R12, R10, c[0x0][0x1f4] ;  /* 0x00007d000a0c7a20 */ /* 0x020fc80000410000 */
[----:B------:R-:W-:Y:S02]  /*15f0*/  FMUL.FTZ R10, R12, R12 ;  /* 0x0000000c0c0a7220 */ /* 0x000fe40000410000 */
[----:B------:R-:W-:Y:S02]  /*1600*/  FADD.FTZ R13, R13, -R12 ;  /* 0x8000000c0d0d7221 */ /* 0x000fe40000010000 */
[----:B------:R-:W-:Y:S01]  /*1610*/  FFMA.FTZ R11, R11, c[0x0][0x1f4], -R10 ;  /* 0x00007d000b0b7a23 */ /* 0x000fe2000001080a */
[----:B------:R-:W-:Y:S01]  /*1620*/  MOV R10, 0x3f800000 ;  /* 0x3f800000000a7802 */ /* 0x000fe20000000f00 */
[--C-:B------:R-:W-:Y:S02]  /*1630*/  FADD.FTZ R7, R7, -R12.reuse ;  /* 0x8000000c07077221 */ /* 0x100fe40000010000 */
[--C-:B------:R-:W-:Y:S01]  /*1640*/  FADD.FTZ R15, R15, -R12.reuse ;  /* 0x8000000c0f0f7221 */ /* 0x100fe20000010000 */
[----:B------:R-:W-:Y:S01]  /*1650*/  FSETP.GTU.FTZ.AND P1, PT, R11, RZ, PT ;  /* 0x000000ff0b00720b */ /* 0x000fe20003f3c000 */
[----:B------:R-:W-:-:S12]  /*1660*/  FADD.FTZ R19, R19, -R12 ;  /* 0x8000000c13137221 */ /* 0x000fd80000010000 */
[----:B------:R-:W-:-:S04]  /*1670*/  @P1 FADD.FTZ R11, R11, c[0x0][0x188] ;  /* 0x000062000b0b1621 */ /* 0x000fc80000010000 */
[----:B------:R-:W0:Y:S01]  /*1680*/  @P1 MUFU.RSQ R10, R11 ;  /* 0x0000000b000a1308 */ /* 0x000e220000001400 */
[----:B------:R-:W-:-:S04]  /*1690*/  ISETP.GE.U32.AND P1, PT, R20, c[0x0][0x1c8], PT ;  /* 0x0000720014007a0c */ /* 0x000fc80003f26070 */
[----:B------:R-:W-:-:S04]  /*16a0*/  ISETP.GE.AND.EX P1, PT, R4, c[0x0][0x1cc], PT, P1 ;  /* 0x0000730004007a0c */ /* 0x000fc80003f26310 */
[----:B------:R-:W-:Y:S01]  /*16b0*/  ISETP.GT.U32.OR P1, PT, R5, 0x27f, P1 ;  /* 0x0000027f0500780c */ /* 0x000fe20000f24470 */
[-C--:B0-----:R-:W-:Y:S02]  /*16c0*/  FMUL.FTZ R13, R13, R10.reuse ;  /* 0x0000000a0d0d7220 */ /* 0x081fe40000410000 */
[-C--:B------:R-:W-:Y:S02]  /*16d0*/  FMUL.FTZ R7, R7, R10.reuse ;  /* 0x0000000a07077220 */ /* 0x080fe40000410000 */
[-C--:B------:R-:W-:Y:S02]  /*16e0*/  FMUL.FTZ R11, R15, R10.reuse ;  /* 0x0000000a0f0b7220 */ /* 0x080fe40000410000 */
[----:B------:R-:W-:Y:S01]  /*16f0*/  FMUL.FTZ R10, R19, R10 ;  /* 0x0000000a130a7220 */ /* 0x000fe20000410000 */
[----:B--2---:R-:W-:Y:S02]  /*1700*/  PRMT R9, RZ, 0x5410, R9 ;  /* 0x00005410ff097816 */ /* 0x004fe40000000009 */
[----:B----4-:R-:W-:-:S05]  /*1710*/  PRMT R8, RZ, 0x5410, R8 ;  /* 0x00005410ff087816 */ /* 0x010fca0000000008 */
[C-C-:B------:R-:W-:Y:S02]  /*1720*/  FFMA.FTZ R12, R9.reuse, R7, R8.reuse ;  /* 0x00000007090c7223 */ /* 0x140fe40000010008 */
[----:B------:R-:W-:Y:S01]  /*1730*/  FFMA.FTZ R10, R9, R10, R8 ;  /* 0x0000000a090a7223 */ /* 0x000fe20000010008 */
[----:B------:R-:W-:Y:S02]  /*1740*/  PRMT R24, RZ, 0x5410, R24 ;  /* 0x00005410ff187816 */ /* 0x000fe40000000018 */
[----:B---3--:R-:W-:-:S05]  /*1750*/  PRMT R14, RZ, 0x5410, R14 ;  /* 0x00005410ff0e7816 */ /* 0x008fca000000000e */
        /* <DEDUP_REMOVED lines=13> */
.L_x_2164:
        /* <DEDUP_REMOVED lines=12> */
.L_x_2166:
[----:B------:R-:W-:Y:S05]  /*18f0*/  BSYNC B0 ;  /* 0x0000000000007941 */ /* 0x000fea0003800000 */
.L_x_2165:
        /* <DEDUP_REMOVED lines=11> */
.L_x_2167:
        /* <DEDUP_REMOVED lines=12> */
.L_x_2169:
[----:B------:R-:W-:Y:S05]  /*1a70*/  BSYNC B0 ;  /* 0x0000000000007941 */ /* 0x000fea0003800000 */
.L_x_2168:
[----:B------:R-:W-:Y:S02]  /*1a80*/  IADD3 R22, R22, c[0x0][0x10], RZ ;  /* 0x0000040016167a10 */ /* 0x000fe40007ffe0ff */
[----:B------:R-:W-:Y:S02]  /*1a90*/  IADD3 R16, R16, 0x1, RZ ;  /* 0x0000000110107810 */ /* 0x000fe40007ffe0ff */
[----:B------:R-:W-:-:S13]  /*1aa0*/  ISETP.GE.AND P1, PT, R22, UR4, PT ;  /* 0x0000000416007c0c */ /* 0x000fda000bf26270 */
[----:B------:R-:W-:Y:S01]  /*1ab0*/  @P1 CALL.REL.NOINC `(.L_x_2170) ;  /* 0x0000001000001944 */ /* 0x000fe20003c00000 */
[----:B------:R-:W-:Y:S05]  /*1ac0*/  BRA `(.L_x_2171) ;  /* 0xffffe6d000007947 */ /* 0x000fea000383ffff */
.L_x_2170:
[----:B------:R-:W-:Y:S05]  /*1ad0*/  EXIT ;  /* 0x000000000000794d */ /* 0x000fea0003800000 */
.L_x_2172:
        /* <DEDUP_REMOVED lines=10> */
.L_x_3300:


//--------------------- .text._Z35group_norm_nhwc_fwd_one_pass_kernelI11Bf16IOBf16WLi128ELi40ELi640EEv26Group_norm_nhwc_fwd_params --------------------------
	.section	.text._Z35group_norm_nhwc_fwd_one_pass_kernelI11Bf16IOBf16WLi128ELi40ELi640EEv26Group_norm_nhwc_fwd_params,"ax",@progbits
	.sectioninfo	@"SHI_REGISTERS=44"
	.align	128
        .global         _Z35group_norm_nhwc_fwd_one_pass_kernelI11Bf16IOBf16WLi128ELi40ELi640EEv26Group_norm_nhwc_fwd_params
        .type           _Z35group_norm_nhwc_fwd_one_pass_kernelI11Bf16IOBf16WLi128ELi40ELi640EEv26Group_norm_nhwc_fwd_params,@function
        .size           _Z35group_norm_nhwc_fwd_one_pass_kernelI11Bf16IOBf16WLi128ELi40ELi640EEv26Group_norm_nhwc_fwd_params,(.L_x_3301 - _Z35group_norm_nhwc_fwd_one_pass_kernelI11Bf16IOBf16WLi128ELi40ELi640EEv26Group_norm_nhwc_fwd_params)
        .other          _Z35group_norm_nhwc_fwd_one_pass_kernelI11Bf16IOBf16WLi128ELi40ELi640EEv26Group_norm_nhwc_fwd_params,@"STO_CUDA_ENTRY STV_DEFAULT"
_Z35group_norm_nhwc_fwd_one_pass_kernelI11Bf16IOBf16WLi128ELi40ELi640EEv26Group_norm_nhwc_fwd_params:
.text._Z35group_norm_nhwc_fwd_one_pass_kernelI11Bf16IOBf16WLi128ELi40ELi640EEv26Group_norm_nhwc_fwd_params:
        /* <DEDUP_REMOVED lines=28> */
.L_x_2195:
[----:B-1----:R-:W-:Y:S01]  /*01c0*/  IABS R9, c[0x0][0x1d8] ;  /* 0x0000760000097a13 */ /* 0x002fe20000000000 */
        /* <DEDUP_REMOVED lines=193> */
.L_x_2174:
[----:B------:R-:W-:Y:S05]  /*0de0*/  BSYNC B0 ;  /* 0x0000000000007941 */ /* 0x000fea0003800000 */
.L_x_2173:
        /* <DEDUP_REMOVED lines=25> */
.L_x_2177:
[----:B------:R-:W2:Y:S01]  /*0f80*/  LDG.E.STRONG.GPU R10, [R8.64] ;  /* 0x00000006080a7981 */ /* 0x000ea2000c1ef900 */
[----:B------:R-:W-:Y:S01]  /*0f90*/  YIELD ;  /* 0x0000000000007946 */ /* 0x000fe20003800000 */
[----:B--2---:R-:W-:Y:S01]  /*0fa0*/  ISETP.NE.AND P1, PT, R10, R11, PT ;  /* 0x0000000b0a00720c */ /* 0x004fe20003f25270 */
[----:B------:R-:W-:-:S12]  /*0fb0*/  CCTL.IVALL ;  /* 0x00000000ff00798f */ /* 0x000fd80002000000 */
[----:B------:R-:W-:Y:S05]  /*0fc0*/  @P1 BRA `(.L_x_2177) ;  /* 0xffffffb000001947 */ /* 0x000fea000383ffff */
.L_x_2176:
        /* <DEDUP_REMOVED lines=11> */
.L_x_2179:
        /* <DEDUP_REMOVED lines=59> */
.L_x_2178:
        /* <DEDUP_REMOVED lines=19> */
.L_x_2181:
[----:B------:R-:W-:Y:S05]  /*1560*/  BSYNC B0 ;  /* 0x0000000000007941 */ /* 0x000fea0003800000 */
.L_x_2180:
        /* <DEDUP_REMOVED lines=30> */
.L_x_2175:
[----:B------:R-:W-:Y:S01]  /*1750*/  LOP3.LUT P1, RZ, R7, R20, RZ, 0xfc, !PT ;  /* 0x0000001407ff7212 */ /* 0x000fe2000782fcff */
[----:B------:R-:W-:Y:S01]  /*1760*/  @!P2 STS.64 [0xc0], R16 ;  /* 0x0000c010ff00a388 */ /* 0x000fe20000000a00 */
[----:B------:R-:W-:Y:S01]  /*1770*/  ISETP.EQ.U32.AND P3, PT, RZ, c[0x0][0x168], PT ;  /* 0x00005a00ff007a0c */ /* 0x000fe20003f62070 */
[----:B------:R-:W-:Y:S01]  /*1780*/  HFMA2.MMA R10, -RZ, RZ, 0, 1.1920928955078125e-07 ;  /* 0x00000002ff0a7435 */ /* 0x000fe200000001ff */
        /* <DEDUP_REMOVED lines=10> */
[----:B------:R2:W3:Y:S04]  /*1830*/  LDG.E.U16 R39, [R12.64+0x2] ;  /* 0x000002060c277981 */ /* 0x0004e8000c1e1500 */
[----:B------:R4:W5:Y:S04]  /*1840*/  LDG.E.U16 R3, [R10.64+0x2] ;  /* 0x000002060a037981 */ /* 0x000968000c1e1500 */
[----:B------:R2:W5:Y:S04]  /*1850*/  LDG.E.U16 R33, [R12.64] ;  /* 0x000000060c217981 */ /* 0x000568000c1e1500 */
[----:B------:R4:W5:Y:S01]  /*1860*/  LDG.E.U16 R38, [R10.64] ;  /* 0x000000060a267981 */ /* 0x000962000c1e1500 */
[----:B-1----:R-:W-:-:S02]  /*1870*/  MOV R8, 0x3f800000 ;  /* 0x3f80000000087802 */ /* 0x002fc40000000f00 */
[----:B0-----:R-:W-:Y:S01]  /*1880*/  PRMT R17, RZ, 0x5410, R23 ;  /* 0x00005410ff117816 */ /* 0x001fe20000000017 */
[----:B------:R-:W0:Y:S01]  /*1890*/  LDS.64 R18, [0xc0] ;  /* 0x0000c000ff127984 */ /* 0x000e220000000a00 */
[----:B------:R-:W-:Y:S02]  /*18a0*/  PRMT R9, RZ, 0x5410, R24 ;  /* 0x00005410ff097816 */ /* 0x000fe40000000018 */
[--C-:B--2---:R-:W-:Y:S02]  /*18b0*/  PRMT R13, RZ, 0x5410, R22.reuse ;  /* 0x00005410ff0d7816 */ /* 0x104fe40000000016 */
[----:B------:R-:W-:Y:S02]  /*18c0*/  PRMT R15, RZ, 0x7610, R22 ;  /* 0x00007610ff0f7816 */ /* 0x000fe40000000016 */
[----:B----4-:R-:W-:Y:S02]  /*18d0*/  PRMT R11, RZ, 0x7610, R24 ;  /* 0x00007610ff0b7816 */ /* 0x010fe40000000018 */
[----:B------:R-:W-:-:S02]  /*18e0*/  PRMT R41, RZ, 0x7610, R21 ;  /* 0x00007610ff297816 */ /* 0x000fc40000000015 */
[----:B------:R-:W-:Y:S02]  /*18f0*/  ISETP.NE.AND P4, PT, RZ, UR5, PT ;  /* 0x00000005ff007c0c */ /* 0x000fe4000bf85270 */
[----:B------:R-:W-:Y:S02]  /*1900*/  ISETP.GE.U32.AND P2, PT, R29, c[0x0][0x1c8], PT ;  /* 0x000072001d007a0c */ /* 0x000fe40003f46070 */
[----:B------:R-:W-:Y:S02]  /*1910*/  ISETP.GE.U32.AND P3, PT, R28, c[0x0][0x1c8], PT ;  /* 0x000072001c007a0c */ /* 0x000fe40003f66070 */
[----:B------:R-:W-:Y:S02]  /*1920*/  ISETP.GE.AND.EX P2, PT, R4, c[0x0][0x1cc], PT, P2 ;  /* 0x0000730004007a0c */ /* 0x000fe40003f46320 */
[----:B------:R-:W-:Y:S02]  /*1930*/  ISETP.GE.AND.EX P3, PT, R2, c[0x0][0x1cc], PT, P3 ;  /* 0x0000730002007a0c */ /* 0x000fe40003f66330 */
[----:B------:R-:W-:-:S02]  /*1940*/  ISETP.GT.U32.OR P2, PT, R20, 0x27f, P2 ;  /* 0x0000027f1400780c */ /* 0x000fc40001744470 */
[----:B------:R-:W-:Y:S01]  /*1950*/  ISETP.GT.U32.OR P3, PT, R20, 0x27f, P3 ;  /* 0x0000027f1400780c */ /* 0x000fe20001f64470 */
[----:B0-----:R-:W-:-:S04]  /*1960*/  FMUL.FTZ R18, R18, c[0x0][0x1f4] ;  /* 0x00007d0012127a20 */ /* 0x001fc80000410000 */
        /* <DEDUP_REMOVED lines=12> */
[----:B0-----:R-:W-:Y:S02]  /*1a30*/  PRMT R19, RZ, 0x7610, R23 ;  /* 0x00007610ff137816 */ /* 0x001fe40000000017 */
[----:B------:R-:W-:Y:S02]  /*1a40*/  PRMT R23, RZ, 0x5410, R21 ;  /* 0x00005410ff177816 */ /* 0x000fe40000000015 */
[----:B------:R-:W-:Y:S01]  /*1a50*/  ISETP.GT.U32.OR P1, PT, R20, 0x27f, P1 ;  /* 0x0000027f1400780c */ /* 0x000fe20000f24470 */
[--C-:B------:R-:W-:Y:S02]  /*1a60*/  FADD.FTZ R19, R19, -R18.reuse ;  /* 0x8000001213137221 */ /* 0x100fe40000010000 */
[--C-:B------:R-:W-:Y:S02]  /*1a70*/  FADD.FTZ R21, R23, -R18.reuse ;  /* 0x8000001217157221 */ /* 0x100fe40000010000 */
[----:B------:R-:W-:-:S02]  /*1a80*/  FADD.FTZ R23, R41, -R18 ;  /* 0x8000001229177221 */ /* 0x000fc40000010000 */
[-C--:B-1----:R-:W-:Y:S02]  /*1a90*/  FMUL.FTZ R9, R9, R8.reuse ;  /* 0x0000000809097220 */ /* 0x082fe40000410000 */
[-C--:B------:R-:W-:Y:S02]  /*1aa0*/  FMUL.FTZ R11, R11, R8.reuse ;  /* 0x000000080b0b7220 */ /* 0x080fe40000410000 */
[-C--:B------:R-:W-:Y:S02]  /*1ab0*/  FMUL.FTZ R16, R13, R8.reuse ;  /* 0x000000080d107220 */ /* 0x080fe40000410000 */
[-C--:B------:R-:W-:Y:S02]  /*1ac0*/  FMUL.FTZ R15, R15, R8.reuse ;  /* 0x000000080f0f7220 */ /* 0x080fe40000410000 */
[-C--:B------:R-:W-:Y:S02]  /*1ad0*/  FMUL.FTZ R14, R17, R8.reuse ;  /* 0x00000008110e7220 */ /* 0x080fe40000410000 */
[----:B------:R-:W-:-:S02]  /*1ae0*/  FMUL.FTZ R19, R19, R8 ;  /* 0x0000000813137220 */ /* 0x000fc40000410000 */
[-C--:B------:R-:W-:Y:S02]  /*1af0*/  FMUL.FTZ R21, R21, R8.reuse ;  /* 0x0000000815157220 */ /* 0x080fe40000410000 */
[----:B------:R-:W-:Y:S01]  /*1b00*/  FMUL.FTZ R23, R23, R8 ;  /* 0x0000000817177220 */ /* 0x000fe20000410000 */
[----:B---3--:R-:W-:Y:S02]  /*1b10*/  PRMT R8, RZ, 0x5410, R39 ;  /* 0x00005410ff087816 */ /* 0x008fe40000000027 */
[----:B-----5:R-:W-:Y:S02]  /*1b20*/  PRMT R3, RZ, 0x5410, R3 ;  /* 0x00005410ff037816 */ /* 0x020fe40000000003 */
[----:B------:R-:W-:-:S03]  /*1b30*/  PRMT R33, RZ, 0x5410, R33 ;  /* 0x00005410ff217816 */ /* 0x000fc60000000021 */
[C-C-:B------:R-:W-:Y:S02]  /*1b40*/  FFMA.FTZ R17, R8.reuse, R11, R3.reuse ;  /* 0x0000000b08117223 */ /* 0x140fe40000010003 */
[C-C-:B------:R-:W-:Y:S01]  /*1b50*/  FFMA.FTZ R15, R8.reuse, R15, R3.reuse ;  /* 0x0000000f080f7223 */ /* 0x140fe20000010003 */
[----:B------:R-:W-:Y:S01]  /*1b60*/  PRMT R38, RZ, 0x5410, R38 ;  /* 0x00005410ff267816 */ /* 0x000fe20000000026 */
[C-C-:B------:R-:W-:Y:S02]  /*1b70*/  FFMA.FTZ R13, R8.reuse, R19, R3.reuse ;  /* 0x00000013080d7223 */ /* 0x140fe40000010003 */
[----:B------:R-:W-:Y:S02]  /*1b80*/  FFMA.FTZ R3, R8, R23, R3 ;  /* 0x0000001708037223 */ /* 0x000fe40000010003 */
[C-C-:B------:R-:W-:Y:S02]  /*1b90*/  FFMA.FTZ R16, R33.reuse, R16, R38.reuse ;  /* 0x0000001021107223 */ /* 0x140fe40000010026 */
[----:B------:R-:W-:-:S02]  /*1ba0*/  FFMA.FTZ R14, R33, R14, R38 ;  /* 0x0000000e210e7223 */ /* 0x000fc40000010026 */
        /* <DEDUP_REMOVED lines=13> */
.L_x_2182:
        /* <DEDUP_REMOVED lines=12> */
.L_x_2184:
[----:B------:R-:W-:Y:S05]  /*1d40*/  BSYNC B0 ;  /* 0x0000000000007941 */ /* 0x000fea0003800000 */
.L_x_2183:
        /* <DEDUP_REMOVED lines=11> */
.L_x_2185:
        /* <DEDUP_REMOVED lines=12> */
.L_x_2187:
[----:B------:R-:W-:Y:S05]  /*1ec0*/  BSYNC B0 ;  /* 0x0000000000007941 */ /* 0x000fea0003800000 */
.L_x_2186:
        /* <DEDUP_REMOVED lines=11> */
.L_x_2188:
        /* <DEDUP_REMOVED lines=12> */
.L_x_2190:
[----:B------:R-:W-:Y:S05]  /*2040*/  BSYNC B0 ;  /* 0x0000000000007941 */ /* 0x000fea0003800000 */
.L_x_2189:
        /* <DEDUP_REMOVED lines=11> */
.L_x_2191:
[----:B------:R-:W-:Y:S01]  /*2100*/  BSSY B0, `(.L_x_2192) ;  /* 0x000000b000007945 */ /* 0x000fe20003800000 */
[----:B------:R-:W-:Y:S05]  /*2110*/  @P1 BRA `(.L_x_2193) ;  /* 0x0000009000001947 */ /* 0x000fea0003800000 */
[----:B------:R-:W-:Y:S01]  /*2120*/  MOV R34, R36 ;  /* 0x0000002400227202 */ /* 0x000fe20000000f00 */
[----:B------:R-:W-:Y:S01]  /*2130*/  IMAD R0, R0, c[0x0][0x1c0], RZ ;  /* 0x0000700000007a24 */ /* 0x000fe200078e02ff */
[----:B------:R-:W-:-:S03]  /*2140*/  F2FP.BF16.PACK_AB R3, R3, R12 ;  /* 0x0000000c0303723e */ /* 0x000fc600000010ff */
[----:B------:R-:W-:-:S04]  /*2150*/  IMAD.WIDE.U32 R34, R27, c[0x0][0x1c0], R34 ;  /* 0x000070001b227a25 */ /* 0x000fc800078e0022 */
[----:B------:R-:W-:Y:S01]  /*2160*/  IMAD R9, R27, c[0x0][0x1c4], R0 ;  /* 0x000071001b097a24 */ /* 0x000fe200078e0200 */
[----:B------:R-:W-:-:S04]  /*2170*/  LEA R8, P1, R34, c[0x0][0x160], 0x1 ;  /* 0x0000580022087a11 */ /* 0x000fc800078208ff */
[----:B------:R-:W-:-:S04]  /*2180*/  IADD3 R9, R35, R9, RZ ;  /* 0x0000000923097210 */ /* 0x000fc80007ffe0ff */
[----:B------:R-:W-:-:S05]  /*2190*/  LEA.HI.X R9, R34, c[0x0][0x164], R9, 0x1, P1 ;  /* 0x0000590022097a11 */ /* 0x000fca00008f0c09 */
[----:B------:R1:W-:Y:S02]  /*21a0*/  STG.E [R8.64], R3 ;  /* 0x0000000308007986 */ /* 0x0003e4000c101906 */
.L_x_2193:
[----:B------:R-:W-:Y:S05]  /*21b0*/  BSYNC B0 ;  /* 0x0000000000007941 */ /* 0x000fea0003800000 */
.L_x_2192:
[----:B------:R-:W-:Y:S02]  /*21c0*/  IADD3 R31, R31, c[0x0][0x10], RZ ;  /* 0x000004001f1f7a10 */ /* 0x000fe40007ffe0ff */
[----:B------:R-:W-:Y:S02]  /*21d0*/  IADD3 R25, R25, 0x1, RZ ;  /* 0x0000000119197810 */ /* 0x000fe40007ffe0ff */
[----:B------:R-:W-:-:S13]  /*21e0*/  ISETP.GE.AND P1, PT, R31, UR4, PT ;  /* 0x000000041f007c0c */ /* 0x000fda000bf26270 */
[----:B------:R-:W-:Y:S01]  /*21f0*/  @P1 CALL.REL.NOINC `(.L_x_2194) ;  /* 0x0000001000001944 */ /* 0x000fe20003c00000 */
[----:B------:R-:W-:Y:S05]  /*2200*/  BRA `(.L_x_2195) ;  /* 0xffffdfb000007947 */ /* 0x000fea000383ffff */
.L_x_2194:
[----:B------:R-:W-:Y:S05]  /*2210*/  EXIT ;  /* 0x000000000000794d */ /* 0x000fea0003800000 */
.L_x_2196:
        /* <DEDUP_REMOVED lines=14> */
.L_x_3301:


//--------------------- .text._Z35group_norm_nhwc_fwd_one_pass_kernelI11Bf16IOBf16WLi256ELi40ELi640EEv26Group_norm_nhwc_fwd_params --------------------------
	.section	.text._Z35group_norm_nhwc_fwd_one_pass_kernelI11Bf16IOBf16WLi256ELi40ELi640EEv26Group_norm_nhwc_fwd_params,"ax",@progbits
	.sectioninfo	@"SHI_REGISTERS=48"
	.align	128
        .global         _Z35group_norm_nhwc_fwd_one_pass_kernelI11Bf16IOBf16WLi256ELi40ELi640EEv26Group_norm_nhwc_fwd_params
        .type           _Z35group_norm_nhwc_fwd_one_pass_kernelI11Bf16IOBf16WLi256ELi40ELi640EEv26Group_norm_nhwc_fwd_params,@function
        .size           _Z35group_norm_nhwc_fwd_one_pass_kernelI11Bf16IOBf16WLi256ELi40ELi640EEv26Group_norm_nhwc_fwd_params,(.L_x_3302 - _Z35group_norm_nhwc_fwd_one_pass_kernelI11Bf16IOBf16WLi256ELi40ELi640EEv26Group_norm_nhwc_fwd_params)
        .other          _Z35group_norm_nhwc_fwd_one_pass_kernelI11Bf16IOBf16WLi256ELi40ELi640EEv26Group_norm_nhwc_fwd_params,@"STO_CUDA_ENTRY STV_DEFAULT"
_Z35group_norm_nhwc_fwd_one_pass_kernelI11Bf16IOBf16WLi256ELi40ELi640EEv26Group_norm_nhwc_fwd_params:
.text._Z35group_norm_nhwc_fwd_one_pass_kernelI11Bf16IOBf16WLi256ELi40ELi640EEv26Group_norm_nhwc_fwd_params:
        /* <DEDUP_REMOVED lines=13> */
[----:B0-----:R-:W-:Y:S01]  /*00d0*/  IMAD.WIDE.U32 R2, R11, -0x33333333, RZ ;  /* 0xcccccccd0b027825 */ /* 0x001fe200078e00ff */
[----:B------:R-:W-:-:S04]  /*00e0*/  SHF.R.S32.HI R2, RZ, 0x1f, R11 ;  /* 0x0000001fff027819 */ /* 0x000fc8000001140b */
[----:B------:R-:W-:Y:S02]  /*00f0*/  SHF.R.U32.HI R3, RZ, 0x4, R3 ;  /* 0x00000004ff037819 */ /* 0x000fe40000011603 */
        /* <DEDUP_REMOVED lines=10> */
[C---:B------:R-:W-:Y:S02]  /*01a0*/  IADD3 R35, R37.reuse, 0x40, RZ ;  /* 0x0000004025237810 */ /* 0x040fe40007ffe0ff */
[C---:B------:R-:W-:Y:S02]  /*01b0*/  IADD3 R34, R37.reuse, 0x60, RZ ;  /* 0x0000006025227810 */ /* 0x040fe40007ffe0ff */
[C---:B------:R-:W-:Y:S02]  /*01c0*/  IADD3 R33, R37.reuse, 0x80, RZ ;  /* 0x0000008025217810 */ /* 0x040fe40007ffe0ff */
[C---:B------:R-:W-:Y:S02]  /*01d0*/  IADD3 R32, R37.reuse, 0xa0, RZ ;  /* 0x000000a025207810 */ /* 0x040fe40007ffe0ff */
[C---:B------:R-:W-:Y:S02]  /*01e0*/  IADD3 R31, R37.reuse, 0xc0, RZ ;  /* 0x000000c0251f7810 */ /* 0x040fe40007ffe0ff */
[----:B--2---:R-:W-:-:S02]  /*01f0*/  IADD3 R30, R37, 0xe0, RZ ;  /* 0x000000e0251e7810 */ /* 0x004fc40007ffe0ff */
.L_x_2231:
[----:B-1----:R-:W-:Y:S01]  /*0200*/  IABS R6, c[0x0][0x1d8] ;  /* 0x0000760000067a13 */ /* 0x002fe20000000000 */
[----:B------:R-:W-:Y:S01]  /*0210*/  CS2R R26, SRZ ;  /* 0x00000000001a7805 */ /* 0x000fe2000001ff00 */
[----:B------:R-:W-:-:S02]  /*0220*/  IABS R8, R38 ;  /* 0x0000002600087213 */ /* 0x000fc40000000000 */
[----:B0-----:R-:W0:Y:S01]  /*0230*/  I2F.RP R3, R6 ;  /* 0x0000000600037306 */ /* 0x001e220000209400 */
[----:B------:R-:W-:Y:S02]  /*0240*/  ISETP.GE.U32.AND P4, PT, R36, c[0x0][0x1c8], PT ;  /* 0x0000720024007a0c */ /* 0x000fe40003f86070 */
[----:B------:R-:W-:-:S05]  /*0250*/  SHF.R.S32.HI R9, RZ, 0x1f, R39 ;  /* 0x0000001fff097819 */ /* 0x000fca0000011427 */
        /* <DEDUP_REMOVED lines=8> */
[----:B------:R-:W-:-:S03]  /*02e0*/  SHF.R.S32.HI R4, RZ, 0x1f, R35 ;  /* 0x0000001fff047819 */ /* 0x000fc60000011423 */
        /* <DEDUP_REMOVED lines=9> */
[----:B------:R-:W-:-:S07]  /*0380*/  ISETP.GE.AND P3, PT, R3, RZ, PT ;  /* 0x000000ff0300720c */ /* 0x000fce0003f66270 */
[----:B------:R-:W-:-:S04]  /*0390*/  @P1 IADD3 R5, R5, 0x1, RZ ;  /* 0x0000000105051810 */ /* 0x000fc80007ffe0ff */
[----:B------:R-:W-:-:S04]  /*03a0*/  MOV R7, R5 ;  /* 0x0000000500077202 */ /* 0x000fc80000000f00 */
[----:B------:R-:W-:Y:S02]  /*03b0*/  @!P3 IADD3 R7, -R7, RZ, RZ ;  /* 0x000000ff0707b210 */ /* 0x000fe40007ffe1ff */
[----:B------:R-:W-:Y:S02]  /*03c0*/  @!P2 LOP3.LUT R7, RZ, c[0x0][0x1d8], RZ, 0x33, !PT ;  /* 0x00007600ff07aa12 */ /* 0x000fe400078e33ff */
[----:B------:R-:W-:Y:S02]  /*03d0*/  ISETP.GE.U32.AND P3, PT, R35, c[0x0][0x1c8], PT ;  /* 0x0000720023007a0c */ /* 0x000fe40003f66070 */
[----:B------:R-:W-:Y:S02]  /*03e0*/  IADD3 R3, -R7, RZ, RZ ;  /* 0x000000ff07037210 */ /* 0x000fe40007ffe1ff */
[----:B------:R-:W-:Y:S02]  /*03f0*/  ISETP.GE.AND.EX P3, PT, R4, c[0x0][0x1cc], PT, P3 ;  /* 0x0000730004007a0c */ /* 0x000fe40003f66330 */
[----:B------:R-:W-:Y:S01]  /*0400*/  SHF.R.S32.HI R5, RZ, 0x1f, R7 ;  /* 0x0000001fff057819 */ /* 0x000fe20000011407 */
[----:B------:R-:W-:Y:S01]  /*0410*/  IMAD R40, R3, c[0x0][0x1d8], R38 ;  /* 0x0000760003287a24 */ /* 0x000fe200078e0226 */
[----:B------:R-:W-:-:S02]  /*0420*/  SHF.R.S32.HI R3, RZ, 0x1f, R36 ;  /* 0x0000001fff037819 */ /* 0x000fc40000011424 */
[----:B------:R-:W-:Y:S01]  /*0430*/  ISETP.GT.U32.OR P3, PT, R11, 0x27f, P3 ;  /* 0x0000027f0b00780c */ /* 0x000fe20001f64470 */
[----:B------:R-:W-:Y:S01]  /*0440*/  IMAD R40, R40, 0x28, RZ ;  /* 0x0000002828287824 */ /* 0x000fe200078e02ff */
[----:B------:R-:W-:Y:S01]  /*0450*/  ISETP.GE.AND.EX P4, PT, R3, c[0x0][0x1cc], PT, P4 ;  /* 0x0000730003007a0c */ /* 0x000fe20003f86340 */
[----:B------:R-:W-:Y:S01]  /*0460*/  IMAD R6, R5, c[0x0][0x1d0], RZ ;  /* 0x0000740005067a24 */ /* 0x000fe200078e02ff */
[----:B------:R-:W-:Y:S02]  /*0470*/  SHF.R.S32.HI R5, RZ, 0x1f, R34 ;  /* 0x0000001fff057819 */ /* 0x000fe40000011422 */
[----:B------:R-:W-:Y:S01]  /*0480*/  IADD3 R44, P1, R39, R40, RZ ;  /* 0x00000028272c7210 */ /* 0x000fe20007f3e0ff */
[----:B------:R-:W-:Y:S01]  /*0490*/  IMAD R43, R7, c[0x0][0x1d4], R6 ;  /* 0x00007500072b7a24 */ /* 0x000fe200078e0206 */
[----:B------:R-:W-:Y:S01]  /*04a0*/  ISETP.GT.U32.OR P4, PT, R11, 0x27f, P4 ;  /* 0x0000027f0b00780c */ /* 0x000fe20002784470 */
[----:B------:R-:W-:Y:S01]  /*04b0*/  @P0 IMAD R6, R2, c[0x0][0x1c0], RZ ;  /* 0x0000700002060a24 */ /* 0x000fe200078e02ff */
[----:B------:R-:W-:-:S02]  /*04c0*/  LEA.HI.X.SX32 R45, R40, R9, 0x1, P1 ;  /* 0x00000009282d7211 */ /* 0x000fc400008f0eff */
[----:B------:R-:W-:Y:S01]  /*04d0*/  ISETP.GE.U32.AND P1, PT, R34, c[0x0][0x1c8], PT ;  /* 0x0000720022007a0c */ /* 0x000fe20003f26070 */
[----:B------:R-:W-:Y:S02]  /*04e0*/  @P0 IMAD R15, R37, c[0x0][0x1c4], R6 ;  /* 0x00007100250f0a24 */ /* 0x000fe400078e0206 */
[----:B------:R-:W-:Y:S01]  /*04f0*/  IMAD.WIDE.U32 R44, R7, c[0x0][0x1d0], R44 ;  /* 0x00007400072c7a25 */ /* 0x000fe200078e002c */
[----:B------:R-:W-:-:S03]  /*0500*/  ISETP.GE.AND.EX P1, PT, R5, c[0x0][0x1cc], PT, P1 ;  /* 0x0000730005007a0c */ /* 0x000fc60003f26310 */
[----:B------:R-:W-:Y:S01]  /*0510*/  @!P3 IMAD R6, R4, c[0x0][0x1c0], RZ ;  /* 0x000070000406ba24 */ /* 0x000fe200078e02ff */
[----:B------:R-:W-:Y:S01]  /*0520*/  IADD3 R43, R45, R43, RZ ;  /* 0x0000002b2d2b7210 */ /* 0x000fe20007ffe0ff */
[----:B------:R-:W-:Y:S01]  /*0530*/  @!P4 IMAD R7, R3, c[0x0][0x1c0], RZ ;  /* 0x000070000307ca24 */ /* 0x000fe200078e02ff */
[-C--:B------:R-:W-:Y:S01]  /*0540*/  @!P4 MOV R42, R44.reuse ;  /* 0x0000002c002ac202 */ /* 0x080fe20000000f00 */
[----:B------:R-:W-:Y:S01]  /*0550*/  @!P3 IMAD R17, R35, c[0x0][0x1c4], R6 ;  /* 0x000071002311ba24 */ /* 0x000fe200078e0206 */
[-C--:B------:R-:W-:Y:S01]  /*0560*/  @P0 MOV R18, R44.reuse ;  /* 0x0000002c00120202 */ /* 0x080fe20000000f00 */
[C---:B------:R-:W-:Y:S01]  /*0570*/  @!P4 IMAD R9, R36.reuse, c[0x0][0x1c4], R7 ;  /* 0x000071002409ca24 */ /* 0x040fe200078e0207 */
[-C--:B------:R-:W-:Y:S01]  /*0580*/  @P0 MOV R19, R43.reuse ;  /* 0x0000002b00130202 */ /* 0x080fe20000000f00 */
[----:B------:R-:W-:Y:S01]  /*0590*/  @!P4 IMAD.WIDE.U32 R12, R36, c[0x0][0x1c0], R42 ;  /* 0x00007000240cca25 */ /* 0x000fe200078e002a */
[----:B------:R-:W-:Y:S02]  /*05a0*/  @!P3 MOV R6, R44 ;  /* 0x0000002c0006b202 */ /* 0x000fe40000000f00 */
[----:B------:R-:W-:Y:S01]  /*05b0*/  @!P3 MOV R7, R43 ;  /* 0x0000002b0007b202 */ /* 0x000fe20000000f00 */
[----:B------:R-:W-:Y:S01]  /*05c0*/  @P0 IMAD.WIDE.U32 R18, R37, c[0x0][0x1c0], R18 ;  /* 0x0000700025120a25 */ /* 0x000fe200078e0012 */
[----:B------:R-:W-:-:S02]  /*05d0*/  ISETP.GT.U32.OR P1, PT, R11, 0x27f, P1 ;  /* 0x0000027f0b00780c */ /* 0x000fc40000f24470 */
[----:B------:R-:W-:Y:S01]  /*05e0*/  @!P4 IADD3 R9, R13, R9, RZ ;  /* 0x000000090d09c210 */ /* 0x000fe20007ffe0ff */
[----:B------:R-:W-:Y:S01]  /*05f0*/  @!P3 IMAD.WIDE.U32 R6, R35, c[0x0][0x1c0], R6 ;  /* 0x000070002306ba25 */ /* 0x000fe200078e0006 */
[----:B------:R-:W-:Y:S02]  /*0600*/  @!P4 LEA R14, P5, R12, c[0x0][0x170], 0x1 ;  /* 0x00005c000c0eca11 */ /* 0x000fe400078a08ff */
[----:B------:R-:W-:Y:S02]  /*0610*/  @P0 IADD3 R13, R19, R15, RZ ;  /* 0x0000000f130d0210 */ /* 0x000fe40007ffe0ff */
[----:B------:R-:W-:Y:S02]  /*0620*/  @P0 LEA R8, P2, R18, c[0x0][0x170], 0x1 ;  /* 0x00005c0012080a11 */ /* 0x000fe400078408ff */
[----:B------:R-:W-:Y:S02]  /*0630*/  @!P3 IADD3 R7, R7, R17, RZ ;  /* 0x000000110707b210 */ /* 0x000fe40007ffe0ff */
[----:B------:R-:W-:-:S02]  /*0640*/  @!P3 LEA R16, P6, R6, c[0x0][0x170], 0x1 ;  /* 0x00005c000610ba11 */ /* 0x000fc400078c08ff */
[----:B------:R-:W-:Y:S02]  /*0650*/  @!P4 LEA.HI.X R15, R12, c[0x0][0x174], R9, 0x1, P5 ;  /* 0x00005d000c0fca11 */ /* 0x000fe400028f0c09 */
[----:B------:R-:W-:Y:S02]  /*0660*/  @P0 LEA.HI.X R9, R18, c[0x0][0x174], R13, 0x1, P2 ;  /* 0x00005d0012090a11 */ /* 0x000fe400010f0c0d */
[----:B------:R-:W-:Y:S02]  /*0670*/  @!P3 LEA.HI.X R17, R6, c[0x0][0x174], R7, 0x1, P6 ;  /* 0x00005d000611ba11 */ /* 0x000fe400030f0c07 */
[----:B------:R-:W-:Y:S01]  /*0680*/  ISETP.GE.U32.AND P2, PT, R33, c[0x0][0x1c8], PT ;  /* 0x0000720021007a0c */ /* 0x000fe20003f46070 */
[----:B------:R-:W-:Y:S01]  /*0690*/  @!P1 IMAD R13, R5, c[0x0][0x1c0], RZ ;  /* 0x00007000050d9a24 */ /* 0x000fe200078e02ff */
[----:B------:R-:W-:Y:S01]  /*06a0*/  SHF.R.S32.HI R6, RZ, 0x1f, R33 ;  /* 0x0000001fff067819 */ /* 0x000fe20000011421 */
[----:B------:R0:W2:Y:S01]  /*06b0*/  @P0 LDG.E R27, [R8.64] ;  /* 0x00000006081b0981 */ /* 0x0000a2000c1e1900 */
[----:B------:R-:W-:Y:S01]  /*06c0*/  ISETP.GE.U32.AND P5, PT, R32, c[0x0][0x1c8], PT ;  /* 0x0000720020007a0c */ /* 0x000fe20003fa6070 */
[----:B------:R-:W-:Y:S01]  /*06d0*/  @!P1 IMAD R19, R34, c[0x0][0x1c4], R13 ;  /* 0x0000710022139a24 */ /* 0x000fe200078e020d */
[----:B------:R-:W-:Y:S01]  /*06e0*/  ISETP.GE.AND.EX P2, PT, R6, c[0x0][0x1cc], PT, P2 ;  /* 0x0000730006007a0c */ /* 0x000fe20003f46320 */
[----:B------:R-:W-:Y:S01]  /*06f0*/  CS2R R24, SRZ ;  /* 0x0000000000187805 */ /* 0x000fe2000001ff00 */
[----:B------:R-:W-:Y:S01]  /*0700*/  SHF.R.S32.HI R7, RZ, 0x1f, R32 ;  /* 0x0000001fff077819 */ /* 0x000fe20000011420 */
[----:B------:R1:W3:Y:S01]  /*0710*/  @!P3 LDG.E R26, [R16.64] ;  /* 0x00000006101ab981 */ /* 0x0002e2000c1e1900 */
[----:B------:R-:W-:-:S02]  /*0720*/  @!P1 MOV R12, R44 ;  /* 0x0000002c000c9202 */ /* 0x000fc40000000f00 */
[----:B------:R-:W-:Y:S01]  /*0730*/  @!P1 MOV R13, R43 ;  /* 0x0000002b000d9202 */ /* 0x000fe20000000f00 */
[----:B------:R4:W5:Y:S01]  /*0740*/  @!P4 LDG.E R25, [R14.64] ;  /* 0x000000060e19c981 */ /* 0x000962000c1e1900 */
[----:B------:R-:W-:Y:S02]  /*0750*/  ISETP.GT.U32.OR P2, PT, R11, 0x27f, P2 ;  /* 0x0000027f0b00780c */ /* 0x000fe40001744470 */
[----:B------:R-:W-:Y:S01]  /*0760*/  ISETP.GE.AND.EX P5, PT, R7, c[0x0][0x1cc], PT, P5 ;  /* 0x0000730007007a0c */ /* 0x000fe20003fa6350 */
[----:B------:R-:W-:-:S03]  /*0770*/  @!P1 IMAD.WIDE.U32 R12, R34, c[0x0][0x1c0], R12 ;  /* 0x00007000220c9a25 */ /* 0x000fc600078e000c */
[----:B------:R-:W-:Y:S02]  /*0780*/  ISETP.GT.U32.OR P5, PT, R11, 0x27f, P5 ;  /* 0x0000027f0b00780c */ /* 0x000fe40002fa4470 */
[----:B0-----:R-:W-:Y:S02]  /*0790*/  @!P1 IADD3 R9, R13, R19, RZ ;  /* 0x000000130d099210 */ /* 0x001fe40007ffe0ff */
[----:B------:R-:W-:-:S03]  /*07a0*/  @!P1 LEA R20, P6, R12, c[0x0][0x170], 0x1 ;  /* 0x00005c000c149a11 */ /* 0x000fc600078c08ff */
[-C--:B----4-:R-:W-:Y:S02]  /*07b0*/  @!P2 MOV R14, R44.reuse ;  /* 0x0000002c000ea202 */ /* 0x090fe40000000f00 */
[----:B------:R-:W-:Y:S01]  /*07c0*/  @!P1 LEA.HI.X R21, R12, c[0x0][0x174], R9, 0x1, P6 ;  /* 0x00005d000c159a11 */ /* 0x000fe200030f0c09 */
[----:B------:R-:W-:Y:S01]  /*07d0*/  @!P2 IMAD R12, R6, c[0x0][0x1c0], RZ ;  /* 0x00007000060caa24 */ /* 0x000fe200078e02ff */
[----:B------:R-:W-:Y:S01]  /*07e0*/  @!P2 MOV R15, R43 ;  /* 0x0000002b000fa202 */ /* 0x000fe20000000f00 */
[----:B------:R-:W-:Y:S01]  /*07f0*/  CS2R R22, SRZ ;  /* 0x0000000000167805 */ /* 0x000fe2000001ff00 */
[----:B------:R-:W-:Y:S02]  /*0800*/  @!P5 IMAD R13, R7, c[0x0][0x1c0], RZ ;  /* 0x00007000070dda24 */ /* 0x000fe400078e02ff */
[C---:B------:R-:W-:Y:S02]  /*0810*/  @!P2 IMAD R9, R33.reuse, c[0x0][0x1c4], R12 ;  /* 0x000071002109aa24 */ /* 0x040fe400078e020c */
[----:B------:R-:W-:Y:S01]  /*0820*/  @!P2 IMAD.WIDE.U32 R14, R33, c[0x0][0x1c0], R14 ;  /* 0x00007000210eaa25 */ /* 0x000fe200078e000e */
[----:B------:R0:W4:Y:S01]  /*0830*/  @!P1 LDG.E R23, [R20.64] ;  /* 0x0000000614179981 */ /* 0x000122000c1e1900 */
[----:B------:R-:W-:-:S02]  /*0840*/  @!P5 MOV R12, R44 ;  /* 0x0000002c000cd202 */ /* 0x000fc40000000f00 */
[----:B------:R-:W-:Y:S01]  /*0850*/  @!P5 IMAD R41, R32, c[0x0][0x1c4], R13 ;  /* 0x000071002029da24 */ /* 0x000fe200078e020d */
[----:B------:R-:W-:Y:S02]  /*0860*/  @!P5 MOV R13, R43 ;  /* 0x0000002b000dd202 */ /* 0x000fe40000000f00 */
[----:B------:R-:W-:Y:S02]  /*0870*/  @!P2 IADD3 R9, R15, R9, RZ ;  /* 0x000000090f09a210 */ /* 0x000fe40007ffe0ff */
[----:B------:R-:W-:Y:S01]  /*0880*/  @!P2 LEA R18, P1, R14, c[0x0][0x170], 0x1 ;  /* 0x00005c000e12aa11 */ /* 0x000fe200078208ff */
[----:B------:R-:W-:-:S03]  /*0890*/  @!P5 IMAD.WIDE.U32 R12, R32, c[0x0][0x1c0], R12 ;  /* 0x00007000200cda25 */ /* 0x000fc600078e000c */
[----:B------:R-:W-:Y:S02]  /*08a0*/  @!P2 LEA.HI.X R19, R14, c[0x0][0x174], R9, 0x1, P1 ;  /* 0x00005d000e13aa11 */ /* 0x000fe400008f0c09 */
[----:B------:R-:W-:Y:S02]  /*08b0*/  @!P5 IADD3 R9, R13, R41, RZ ;  /* 0x000000290d09d210 */ /* 0x000fe40007ffe0ff */
[C---:B-1----:R-:W-:Y:S01]  /*08c0*/  @!P5 LEA R16, P1, R12.reuse, c[0x0][0x170], 0x1 ;  /* 0x00005c000c10da11 */ /* 0x042fe200078208ff */
[----:B------:R1:W4:Y:S01]  /*08d0*/  @!P2 LDG.E R24, [R18.64] ;  /* 0x000000061218a981 */ /* 0x000322000c1e1900 */
[----:B0-----:R-:W-:Y:S02]  /*08e0*/  CS2R R20, SRZ ;  /* 0x0000000000147805 */ /* 0x001fe4000001ff00 */
[----:B------:R-:W-:-:S05]  /*08f0*/  @!P5 LEA.HI.X R17, R12, c[0x0][0x174], R9, 0x1, P1 ;  /* 0x00005d000c11da11 */ /* 0x000fca00008f0c09 */
[----:B------:R0:W4:Y:S01]  /*0900*/  @!P5 LDG.E R21, [R16.64] ;  /* 0x000000061015d981 */ /* 0x000122000c1e1900 */
        /* <DEDUP_REMOVED lines=10> */
[----:B------:R-:W-:-:S04]  /*09b0*/  @!P3 LEA R12, P1, R14, c[0x0][0x170], 0x1 ;  /* 0x00005c000e0cba11 */ /* 0x000fc800078208ff */
[----:B------:R-:W-:-:S05]  /*09c0*/  @!P3 LEA.HI.X R13, R14, c[0x0][0x174], R9, 0x1, P1 ;  /* 0x00005d000e0dba11 */ /* 0x000fca00008f0c09 */
[----:B------:R2:W4:Y:S01]  /*09d0*/  @!P3 LDG.E R22, [R12.64] ;  /* 0x000000060c16b981 */ /* 0x000522000c1e1900 */
[----:B------:R-:W-:Y:S02]  /*09e0*/  ISETP.GE.U32.AND P1, PT, R30, c[0x0][0x1c8], PT ;  /* 0x000072001e007a0c */ /* 0x000fe40003f26070 */
[--C-:B--2---:R-:W-:Y:S02]  /*09f0*/  PRMT R12, RZ, 0x7610, R27.reuse ;  /* 0x00007610ff0c7816 */ /* 0x104fe4000000001b */
[----:B------:R-:W-:-:S03]  /*0a00*/  PRMT R9, RZ, 0x5410, R27 ;  /* 0x00005410ff097816 */ /* 0x000fc6000000001b */
[----:B-1----:R-:W-:Y:S02]  /*0a10*/  FMUL.FTZ R18, R12, R12 ;  /* 0x0000000c0c127220 */ /* 0x002fe40000410000 */
[C---:B------:R-:W-:Y:S02]  /*0a20*/  FADD.FTZ R14, R9.reuse, R12 ;  /* 0x0000000c090e7221 */ /* 0x040fe40000010000 */
[----:B------:R-:W-:Y:S01]  /*0a30*/  FFMA.FTZ R18, R9, R9, R18 ;  /* 0x0000000909127223 */ /* 0x000fe20000010012 */
[--C-:B-----5:R-:W-:Y:S02]  /*0a40*/  PRMT R9, RZ, 0x5410, R25.reuse ;  /* 0x00005410ff097816 */ /* 0x120fe40000000019 */
[----:B------:R-:W-:Y:S01]  /*0a50*/  PRMT R12, RZ, 0x7610, R25 ;  /* 0x00007610ff0c7816 */ /* 0x000fe20000000019 */
[----:B------:R-:W-:Y:S01]  /*0a60*/  FADD.FTZ R14, RZ, R14 ;  /* 0x0000000eff0e7221 */ /* 0x000fe20000010000 */
[----:B---3--:R-:W-:-:S03]  /*0a70*/  PRMT R13, RZ, 0x7610, R26 ;  /* 0x00007610ff0d7816 */ /* 0x008fc6000000001a */
[----:B------:R-:W-:Y:S02]  /*0a80*/  FADD.FTZ R15, R9, R12 ;  /* 0x0000000c090f7221 */ /* 0x000fe40000010000 */
[----:B0-----:R-:W-:Y:S01]  /*0a90*/  FMUL.FTZ R16, R12, R12 ;  /* 0x0000000c0c107220 */ /* 0x001fe20000410000 */
[----:B------:R-:W-:Y:S01]  /*0aa0*/  PRMT R12, RZ, 0x5410, R26 ;  /* 0x00005410ff0c7816 */ /* 0x000fe2000000001a */
[----:B------:R-:W-:Y:S02]  /*0ab0*/  FADD.FTZ R14, R14, R15 ;  /* 0x0000000f0e0e7221 */ /* 0x000fe40000010000 */
[----:B------:R-:W-:Y:S02]  /*0ac0*/  FMUL.FTZ R15, R13, R13 ;  /* 0x0000000d0d0f7220 */ /* 0x000fe40000410000 */
[C---:B------:R-:W-:Y:S02]  /*0ad0*/  FADD.FTZ R13, R12.reuse, R13 ;  /* 0x0000000d0c0d7221 */ /* 0x040fe40000010000 */
[----:B------:R-:W-:-:S02]  /*0ae0*/  FFMA.FTZ R12, R12, R12, R15 ;  /* 0x0000000c0c0c7223 */ /* 0x000fc4000001000f */
[----:B------:R-:W-:Y:S02]  /*0af0*/  FFMA.FTZ R9, R9, R9, R16 ;  /* 0x0000000909097223 */ /* 0x000fe40000010010 */
[----:B------:R-:W-:Y:S01]  /*0b00*/  FADD.FTZ R18, RZ, R18 ;  /* 0x00000012ff127221 */ /* 0x000fe20000010000 */
[----:B----4-:R-:W-:Y:S01]  /*0b10*/  PRMT R15, RZ, 0x7610, R23 ;  /* 0x00007610ff0f7816 */ /* 0x010fe20000000017 */
[----:B------:R-:W-:Y:S01]  /*0b20*/  FADD.FTZ R13, R14, R13 ;  /* 0x0000000d0e0d7221 */ /* 0x000fe20000010000 */
[----:B------:R-:W-:Y:S01]  /*0b30*/  PRMT R14, RZ, 0x5410, R23 ;  /* 0x00005410ff0e7816 */ /* 0x000fe20000000017 */
[----:B------:R-:W-:Y:S02]  /*0b40*/  FADD.FTZ R9, R18, R9 ;  /* 0x0000000912097221 */ /* 0x000fe40000010000 */
[----:B------:R-:W-:Y:S02]  /*0b50*/  FMUL.FTZ R17, R15, R15 ;  /* 0x0000000f0f117220 */ /* 0x000fe40000410000 */
[----:B------:R-:W-:Y:S01]  /*0b60*/  FADD.FTZ R12, R9, R12 ;  /* 0x0000000c090c7221 */ /* 0x000fe20000010000 */
[----:B------:R-:W-:Y:S01]  /*0b70*/  SHF.R.S32.HI R9, RZ, 0x1f, R30 ;  /* 0x0000001fff097819 */ /* 0x000fe2000001141e */
[----:B------:R-:W-:-:S02]  /*0b80*/  FADD.FTZ R16, R14, R15 ;  /* 0x0000000f0e107221 */ /* 0x000fc40000010000 */
[----:B------:R-:W-:Y:S01]  /*0b90*/  FFMA.FTZ R17, R14, R14, R17 ;  /* 0x0000000e0e117223 */ /* 0x000fe20000010011 */
[----:B------:R-:W-:Y:S01]  /*0ba0*/  ISETP.GE.AND.EX P1, PT, R9, c[0x0][0x1cc], PT, P1 ;  /* 0x0000730009007a0c */ /* 0x000fe20003f26310 */
[----:B------:R-:W-:Y:S01]  /*0bb0*/  FADD.FTZ R13, R13, R16 ;  /* 0x000000100d0d7221 */ /* 0x000fe20000010000 */
[--C-:B------:R-:W-:Y:S02]  /*0bc0*/  PRMT R14, RZ, 0x5410, R24.reuse ;  /* 0x00005410ff0e7816 */ /* 0x100fe40000000018 */
[----:B------:R-:W-:Y:S02]  /*0bd0*/  PRMT R15, RZ, 0x7610, R24 ;  /* 0x00007610ff0f7816 */ /* 0x000fe40000000018 */
[----:B------:R-:W-:-:S03]  /*0be0*/  ISETP.GT.U32.OR P1, PT, R11, 0x27f, P1 ;  /* 0x0000027f0b00780c */ /* 0x000fc60000f24470 */
[----:B------:R-:W-:Y:S02]  /*0bf0*/  FMUL.FTZ R19, R15, R15 ;  /* 0x0000000f0f137220 */ /* 0x000fe40000410000 */
[C---:B------:R-:W-:Y:S02]  /*0c00*/  FADD.FTZ R16, R14.reuse, R15 ;  /* 0x0000000f0e107221 */ /* 0x040fe40000010000 */
[----:B------:R-:W-:Y:S01]  /*0c10*/  FFMA.FTZ R19, R14, R14, R19 ;  /* 0x0000000e0e137223 */ /* 0x000fe20000010013 */
[--C-:B------:R-:W-:Y:S01]  /*0c20*/  PRMT R14, RZ, 0x7610, R21.reuse ;  /* 0x00007610ff0e7816 */ /* 0x100fe20000000015 */
[----:B------:R-:W-:Y:S01]  /*0c30*/  FADD.FTZ R16, R13, R16 ;  /* 0x000000100d107221 */ /* 0x000fe20000010000 */
[----:B------:R-:W-:-:S03]  /*0c40*/  PRMT R13, RZ, 0x5410, R21 ;  /* 0x00005410ff0d7816 */ /* 0x000fc60000000015 */
[----:B------:R-:W-:Y:S02]  /*0c50*/  FMUL.FTZ R18, R14, R14 ;  /* 0x0000000e0e127220 */ /* 0x000fe40000410000 */
[C---:B------:R-:W-:Y:S01]  /*0c60*/  FADD.FTZ R15, R13.reuse, R14 ;  /* 0x0000000e0d0f7221 */ /* 0x040fe20000010000 */
[----:B------:R-:W-:Y:S01]  /*0c70*/  @!P1 MOV R14, R44 ;  /* 0x0000002c000e9202 */ /* 0x000fe20000000f00 */
[----:B------:R-:W-:Y:S02]  /*0c80*/  FADD.FTZ R12, R12, R17 ;  /* 0x000000110c0c7221 */ /* 0x000fe40000010000 */
[----:B------:R-:W-:Y:S01]  /*0c90*/  FADD.FTZ R16, R16, R15 ;  /* 0x0000000f10107221 */ /* 0x000fe20000010000 */
[----:B------:R-:W-:Y:S01]  /*0ca0*/  @!P1 MOV R15, R43 ;  /* 0x0000002b000f9202 */ /* 0x000fe20000000f00 */
[----:B------:R-:W-:Y:S02]  /*0cb0*/  FFMA.FTZ R17, R13, R13, R18 ;  /* 0x0000000d0d117223 */ /* 0x000fe40000010012 */
[----:B------:R-:W-:-:S02]  /*0cc0*/  @!P1 IMAD R13, R9, c[0x0][0x1c0], RZ ;  /* 0x00007000090d9a24 */ /* 0x000fc400078e02ff */
[----:B------:R-:W-:Y:S02]  /*0cd0*/  FADD.FTZ R12, R12, R19 ;  /* 0x000000130c0c7221 */ /* 0x000fe40000010000 */
[C---:B------:R-:W-:Y:S02]  /*0ce0*/  @!P1 IMAD R13, R30.reuse, c[0x0][0x1c4], R13 ;  /* 0x000071001e0d9a24 */ /* 0x040fe400078e020d */
[----:B------:R-:W-:-:S04]  /*0cf0*/  @!P1 IMAD.WIDE.U32 R14, R30, c[0x0][0x1c0], R14 ;  /* 0x000070001e0e9a25 */ /* 0x000fc800078e000e */
[----:B------:R-:W-:Y:S01]  /*0d00*/  FADD.FTZ R17, R12, R17 ;  /* 0x000000110c117221 */ /* 0x000fe20000010000 */
[----:B------:R-:W-:Y:S02]  /*0d10*/  @!P1 IADD3 R13, R15, R13, RZ ;  /* 0x0000000d0f0d9210 */ /* 0x000fe40007ffe0ff */
[----:B------:R-:W-:-:S04]  /*0d20*/  @!P1 LEA R12, P2, R14, c[0x0][0x170], 0x1 ;  /* 0x00005c000e0c9a11 */ /* 0x000fc800078408ff */
[----:B------:R-:W-:-:S05]  /*0d30*/  @!P1 LEA.HI.X R13, R14, c[0x0][0x174], R13, 0x1, P2 ;  /* 0x00005d000e0d9a11 */ /* 0x000fca00010f0c0d */
[----:B------:R-:W2:Y:S01]  /*0d40*/  @!P1 LDG.E R20, [R12.64] ;  /* 0x000000060c149981 */ /* 0x000ea2000c1e1900 */
[--C-:B------:R-:W-:Y:S02]  /*0d50*/  PRMT R19, RZ, 0x7610, R22.reuse ;  /* 0x00007610ff137816 */ /* 0x100fe40000000016 */
[----:B------:R-:W-:-:S03]  /*0d60*/  PRMT R18, RZ, 0x5410, R22 ;  /* 0x00005410ff127816 */ /* 0x000fc60000000016 */
[----:B------:R-:W-:Y:S02]  /*0d70*/  FMUL.FTZ R41, R19, R19 ;  /* 0x0000001313297220 */ /* 0x000fe40000410000 */
[C---:B------:R-:W-:Y:S02]  /*0d80*/  FADD.FTZ R19, R18.reuse, R19 ;  /* 0x0000001312137221 */ /* 0x040fe40000010000 */
[----:B------:R-:W-:Y:S02]  /*0d90*/  FFMA.FTZ R18, R18, R18, R41 ;  /* 0x0000001212127223 */ /* 0x000fe40000010029 */
[----:B------:R-:W-:Y:S02]  /*0da0*/  FADD.FTZ R16, R16, R19 ;  /* 0x0000001310107221 */ /* 0x000fe40000010000 */
[----:B------:R-:W-:Y:S01]  /*0db0*/  FADD.FTZ R17, R17, R18 ;  /* 0x0000001211117221 */ /* 0x000fe20000010000 */
[C---:B------:R-:W-:Y:S02]  /*0dc0*/  ISETP.GT.AND P1, PT, R0.reuse, 0x1e, PT ;  /* 0x0000001e0000780c */ /* 0x040fe40003f24270 */
        /* <DEDUP_REMOVED lines=85> */
.L_x_2198:
[----:B------:R-:W-:Y:S05]  /*1320*/  BSYNC B0 ;  /* 0x0000000000007941 */ /* 0x000fea0003800000 */
.L_x_2197:
[----:B------:R-:W-:-:S04]  /*1330*/  MOV R18, c[0x0][0xc] ;  /* 0x0000030000127a02 */ /* 0x000fc80000000f00 */
[----:B------:R-:W-:-:S13]  /*1340*/  ISETP.GE.U32.AND P1, PT, R18, 0x2, PT ;  /* 0x000000021200780c */ /* 0x000fda0003f26070 */
[----:B------:R-:W-:Y:S05]  /*1350*/  @!P1 BRA `(.L_x_2199) ;  /* 0x0000093000009947 */ /* 0x000fea0003800000 */
[----:B------:R-:W-:Y:S05]  /*1360*/  @P3 BRA `(.L_x_2200) ;  /* 0x000001a000003947 */ /* 0x000fea0003800000 */
[----:B------:R-:W1:Y:S01]  /*1370*/  S2R R19, SR_CTAID.Y ;  /* 0x0000000000137919 */ /* 0x000e620000002600 */
[C---:B------:R-:W-:Y:S02]  /*1380*/  LOP3.LUT R12, R28.reuse, 0x1, RZ, 0xc0, !PT ;  /* 0x000000011c0c7812 */ /* 0x040fe400078ec0ff */
[----:B------:R-:W-:-:S03]  /*1390*/  LOP3.LUT P1, RZ, R28, 0x2, RZ, 0xc0, !PT ;  /* 0x000000021cff7812 */ /* 0x000fc6000782c0ff */
[----:B------:R-:W-:-:S04]  /*13a0*/  IMAD R14, R12, c[0x0][0x10], RZ ;  /* 0x000004000c0e7a24 */ /* 0x000fc800078e02ff */
[----:B------:R-:W-:-:S05]  /*13b0*/  IMAD R12, R14, c[0x0][0xc], RZ ;  /* 0x000003000e0c7a24 */ /* 0x000fca00078e02ff */
[----:B------:R-:W-:Y:S01]  /*13c0*/  SHF.L.U32 R15, R12, 0x1, RZ ;  /* 0x000000010c0f7819 */ /* 0x000fe200000006ff */
[----:B------:R-:W-:Y:S01]  /*13d0*/  HFMA2.MMA R12, -RZ, RZ, 0, 2.384185791015625e-07 ;  /* 0x00000004ff0c7435 */ /* 0x000fe200000001ff */
[----:B-1----:R-:W-:Y:S01]  /*13e0*/  IADD3 R13, R14, R19, RZ ;  /* 0x000000130e0d7210 */ /* 0x002fe20007ffe0ff */
[----:B------:R-:W-:-:S08]  /*13f0*/  IMAD R19, R10, c[0x0][0x10], R19 ;  /* 0x000004000a137a24 */ /* 0x000fd000078e0213 */
[----:B------:R-:W-:-:S04]  /*1400*/  IMAD.WIDE R14, R15, R12, c[0x0][0x198] ;  /* 0x000066000f0e7625 */ /* 0x000fc800078e020c */
[----:B------:R-:W-:-:S04]  /*1410*/  IMAD.WIDE.U32 R12, R13, R12, c[0x0][0x190] ;  /* 0x000064000d0c7625 */ /* 0x000fc800078e000c */
[----:B------:R-:W-:Y:S01]  /*1420*/  IMAD.WIDE.U32 R14, R19, 0x8, R14 ;  /* 0x00000008130e7825 */ /* 0x000fe200078e000e */
[----:B------:R-:W-:-:S04]  /*1430*/  MOV R19, 0x1 ;  /* 0x0000000100137802 */ /* 0x000fc80000000f00 */
        /* <DEDUP_REMOVED lines=8> */
.L_x_2201:
[----:B------:R-:W2:Y:S01]  /*14c0*/  LDG.E.STRONG.GPU R14, [R12.64] ;  /* 0x000000060c0e7981 */ /* 0x000ea2000c1ef900 */
[----:B------:R-:W-:Y:S01]  /*14d0*/  YIELD ;  /* 0x0000000000007946 */ /* 0x000fe20003800000 */
[----:B--2---:R-:W-:Y:S01]  /*14e0*/  ISETP.NE.AND P1, PT, R14, R15, PT ;  /* 0x0000000f0e00720c */ /* 0x004fe20003f25270 */
[----:B------:R-:W-:-:S12]  /*14f0*/  CCTL.IVALL ;  /* 0x00000000ff00798f */ /* 0x000fd80002000000 */
[----:B------:R-:W-:Y:S05]  /*1500*/  @P1 BRA `(.L_x_2201) ;  /* 0xffffffb000001947 */ /* 0x000fea000383ffff */
.L_x_2200:
        /* <DEDUP_REMOVED lines=11> */
.L_x_2203:
        /* <DEDUP_REMOVED lines=59> */
.L_x_2202:
        /* <DEDUP_REMOVED lines=19> */
.L_x_2205:
[----:B------:R-:W-:Y:S05]  /*1aa0*/  BSYNC B0 ;  /* 0x0000000000007941 */ /* 0x000fea0003800000 */
.L_x_2204:
        /* <DEDUP_REMOVED lines=30> */
.L_x_2199:
[----:B------:R-:W-:Y:S01]  /*1c90*/  LOP3.LUT P1, RZ, R10, R11, RZ, 0xfc, !PT ;  /* 0x0000000b0aff7212 */ /* 0x000fe2000782fcff */
[----:B------:R1:W-:Y:S01]  /*1ca0*/  @!P3 STS.64 [0xc0], R16 ;  /* 0x0000c010ff00b388 */ /* 0x0003e20000000a00 */
        /* <DEDUP_REMOVED lines=12> */
[----:B01----:R0:W3:Y:S04]  /*1d70*/  LDG.E.U16 R16, [R40.64] ;  /* 0x0000000628107981 */ /* 0x0030e8000c1e1500 */
[----:B------:R-:W1:Y:S04]  /*1d80*/  LDS.64 R12, [0xc0] ;  /* 0x0000c000ff0c7984 */ /* 0x000e680000000a00 */
[----:B0-----:R0:W4:Y:S04]  /*1d90*/  LDG.E.U16 R41, [R40.64+0x2] ;  /* 0x0000020628297981 */ /* 0x001128000c1e1500 */
[----:B0-----:R0:W5:Y:S04]  /*1da0*/  LDG.E.U16 R40, [R18.64] ;  /* 0x0000000612287981 */ /* 0x001168000c1e1500 */
[----:B0-----:R0:W5:Y:S01]  /*1db0*/  LDG.E.U16 R18, [R18.64+0x2] ;  /* 0x0000020612127981 */ /* 0x001162000c1e1500 */
[----:B--2---:R-:W-:-:S02]  /*1dc0*/  MOV R15, 0x3f800000 ;  /* 0x3f800000000f7802 */ /* 0x004fc40000000f00 */
[----:B------:R-:W-:Y:S02]  /*1dd0*/  ISETP.NE.AND P6, PT, RZ, UR5, PT ;  /* 0x00000005ff007c0c */ /* 0x000fe4000bfc5270 */
[----:B0-----:R-:W-:Y:S01]  /*1de0*/  PRMT R19, RZ, 0x7610, R27 ;  /* 0x00007610ff137816 */ /* 0x001fe2000000001b */
[----:B-1----:R-:W-:-:S04]  /*1df0*/  FMUL.FTZ R14, R12, c[0x0][0x1f4] ;  /* 0x00007d000c0e7a20 */ /* 0x002fc80000410000 */
[----:B------:R-:W-:Y:S02]  /*1e00*/  FMUL.FTZ R12, R14, R14 ;  /* 0x0000000e0e0c7220 */ /* 0x000fe40000410000 */
[----:B------:R-:W-:Y:S02]  /*1e10*/  FADD.FTZ R19, R19, -R14 ;  /* 0x8000000e13137221 */ /* 0x000fe40000010000 */
[----:B------:R-:W-:Y:S01]  /*1e20*/  FFMA.FTZ R12, R13, c[0x0][0x1f4], -R12 ;  /* 0x00007d000d0c7a23 */ /* 0x000fe2000001080c */
[----:B------:R-:W-:-:S04]  /*1e30*/  PRMT R13, RZ, 0x5410, R27 ;  /* 0x00005410ff0d7816 */ /* 0x000fc8000000001b */
[----:B------:R-:W-:Y:S01]  /*1e40*/  FSETP.GTU.FTZ.AND P1, PT, R12, RZ, PT ;  /* 0x000000ff0c00720b */ /* 0x000fe20003f3c000 */
[----:B------:R-:W-:-:S12]  /*1e50*/  FADD.FTZ R13, R13, -R14 ;  /* 0x8000000e0d0d7221 */ /* 0x000fd80000010000 */
[----:B------:R-:W-:-:S04]  /*1e60*/  @P1 FADD.FTZ R12, R12, c[0x0][0x188] ;  /* 0x000062000c0c1621 */ /* 0x000fc80000010000 */
[----:B------:R-:W0:Y:S02]  /*1e70*/  @P1 MUFU.RSQ R15, R12 ;  /* 0x0000000c000f1308 */ /* 0x000e240000001400 */
[-C--:B0-----:R-:W-:Y:S02]  /*1e80*/  FMUL.FTZ R27, R19, R15.reuse ;  /* 0x0000000f131b7220 */ /* 0x081fe40000410000 */
[----:B------:R-:W-:Y:S01]  /*1e90*/  FMUL.FTZ R13, R13, R15 ;  /* 0x0000000f0d0d7220 */ /* 0x000fe20000410000 */
[----:B---3--:R-:W-:Y:S02]  /*1ea0*/  PRMT R16, RZ, 0x5410, R16 ;  /* 0x00005410ff107816 */ /* 0x008fe40000000010 */
[----:B----4-:R-:W-:Y:S02]  /*1eb0*/  PRMT R17, RZ, 0x5410, R41 ;  /* 0x00005410ff117816 */ /* 0x010fe40000000029 */
[----:B-----5:R-:W-:-:S05]  /*1ec0*/  PRMT R19, RZ, 0x5410, R40 ;  /* 0x00005410ff137816 */ /* 0x020fca0000000028 */
[----:B------:R-:W-:Y:S01]  /*1ed0*/  FFMA.FTZ R12, R16, R13, R19 ;  /* 0x0000000d100c7223 */ /* 0x000fe20000010013 */
[----:B------:R-:W-:-:S05]  /*1ee0*/  PRMT R18, RZ, 0x5410, R18 ;  /* 0x00005410ff127816 */ /* 0x000fca0000000012 */
[----:B------:R-:W-:Y:S01]  /*1ef0*/  FFMA.FTZ R27, R17, R27, R18 ;  /* 0x0000001b111b7223 */ /* 0x000fe20000010012 */
[----:B------:R-:W-:Y:S05]  /*1f00*/  @!P6 BRA `(.L_x_2206) ;  /* 0x000000a00000e947 */ /* 0x000fea0003800000 */
        /* <DEDUP_REMOVED lines=10> */
.L_x_2206:
        /* <DEDUP_REMOVED lines=12> */
.L_x_2208:
[----:B------:R-:W-:Y:S05]  /*2070*/  BSYNC B0 ;  /* 0x0000000000007941 */ /* 0x000fea0003800000 */
.L_x_2207:
        /* <DEDUP_REMOVED lines=23> */
.L_x_2209:
        /* <DEDUP_REMOVED lines=12> */
.L_x_2211:
[----:B------:R-:W-:Y:S05]  /*22b0*/  BSYNC B0 ;  /* 0x0000000000007941 */ /* 0x000fea0003800000 */
.L_x_2210:
[--C-:B------:R-:W-:Y:S02]  /*22c0*/  PRMT R3, RZ, 0x5410, R26.reuse ;  /* 0x00005410ff037816 */ /* 0x100fe4000000001a */
[----:B------:R-:W-:Y:S02]  /*22d0*/  PRMT R13, RZ, 0x7610, R26 ;  /* 0x00007610ff0d7816 */ /* 0x000fe4000000001a */
        /* <DEDUP_REMOVED lines=8> */
[----:B0-----:R-:W-:Y:S02]  /*2360*/  FFMA.FTZ R25, R16, R12, R19 ;  /* 0x0000000c10197223 */ /* 0x001fe40000010013 */
        /* <DEDUP_REMOVED lines=12> */
.L_x_2212:
        /* <DEDUP_REMOVED lines=12> */
.L_x_2214:
[----:B------:R-:W-:Y:S05]  /*24f0*/  BSYNC B0 ;  /* 0x0000000000007941 */ /* 0x000fea0003800000 */
.L_x_2213:
[--C-:B0-----:R-:W-:Y:S01]  /*2500*/  PRMT R25, RZ, 0x5410, R21.reuse ;  /* 0x00005410ff197816 */ /* 0x101fe20000000015 */
        /* <DEDUP_REMOVED lines=38> */
[C---:B------:R-:W-:Y:S01]  /*2770*/  ISETP.GT.U32.OR P2, PT, R11.reuse, 0x27f, P2 ;  /* 0x0000027f0b00780c */ /* 0x040fe20001744470 */
[----:B------:R-:W-:Y:S01]  /*2780*/  FMUL.FTZ R24, R24, R15 ;  /* 0x0000000f18187220 */ /* 0x000fe20000410000 */
[C---:B------:R-:W-:Y:S01]  /*2790*/  ISETP.GT.U32.OR P3, PT, R11.reuse, 0x27f, P3 ;  /* 0x0000027f0b00780c */ /* 0x040fe20001f64470 */
[C-C-:B------:R-:W-:Y:S01]  /*27a0*/  FFMA.FTZ R23, R16.reuse, R12, R19.reuse ;  /* 0x0000000c10177223 */ /* 0x140fe20000010013 */
[----:B------:R-:W-:Y:S01]  /*27b0*/  ISETP.GT.U32.OR P4, PT, R11, 0x27f, P4 ;  /* 0x0000027f0b00780c */ /* 0x000fe20002784470 */
[----:B------:R-:W-:-:S02]  /*27c0*/  FFMA.FTZ R15, R16, R26, R19 ;  /* 0x0000001a100f7223 */ /* 0x000fc40000010013 */
[C-C-:B------:R-:W-:Y:S02]  /*27d0*/  FFMA.FTZ R14, R16.reuse, R25, R19.reuse ;  /* 0x00000019100e7223 */ /* 0x140fe40000010013 */
[C-C-:B------:R-:W-:Y:S02]  /*27e0*/  FFMA.FTZ R3, R16.reuse, R3, R19.reuse ;  /* 0x0000000310037223 */ /* 0x140fe40000010013 */
[----:B------:R-:W-:Y:S02]  /*27f0*/  FFMA.FTZ R16, R16, R4, R19 ;  /* 0x0000000410107223 */ /* 0x000fe40000010013 */
[C-C-:B------:R-:W-:Y:S02]  /*2800*/  FFMA.FTZ R22, R17.reuse, R40, R18.reuse ;  /* 0x0000002811167223 */ /* 0x140fe40000010012 */
        /* <DEDUP_REMOVED lines=15> */
.L_x_2215:
[----:B------:R-:W-:Y:S01]  /*2900*/  BSSY B0, `(.L_x_2216) ;  /* 0x000000c000007945 */ /* 0x000fe20003800000 */
[----:B------:R-:W-:Y:S05]  /*2910*/  @P5 BRA `(.L_x_2217) ;  /* 0x000000a000005947 */ /* 0x000fea0003800000 */
[----:B------:R-:W-:Y:S01]  /*2920*/  IMAD R13, R5, c[0x0][0x1c0], RZ ;  /* 0x00007000050d7a24 */ /* 0x000fe200078e02ff */
        /* <DEDUP_REMOVED lines=9> */
.L_x_2217:
[----:B------:R-:W-:Y:S05]  /*29c0*/  BSYNC B0 ;  /* 0x0000000000007941 */ /* 0x000fea0003800000 */
.L_x_2216:
        /* <DEDUP_REMOVED lines=11> */
.L_x_2218:
        /* <DEDUP_REMOVED lines=12> */
.L_x_2220:
[----:B------:R-:W-:Y:S05]  /*2b40*/  BSYNC B0 ;  /* 0x0000000000007941 */ /* 0x000fea0003800000 */
.L_x_2219:
        /* <DEDUP_REMOVED lines=11> */
.L_x_2221:
        /* <DEDUP_REMOVED lines=12> */
.L_x_2223:
[----:B------:R-:W-:Y:S05]  /*2cc0*/  BSYNC B0 ;  /* 0x0000000000007941 */ /* 0x000fea0003800000 */
.L_x_2222:
[----:B------:R-:W-:Y:S05]  /*2cd0*/  @!P6 BRA `(.L_x_2224) ;  /* 0x000000a00000e947 */ /* 0x000fea0003800000 */
[----:B------:R-:W-:Y:S02]  /*2ce0*/  FMUL.FTZ R4, R3, -1.4426950216293334961 ;  /* 0xbfb8aa3b03047820 */ /* 0x000fe40000410000 */
[----:B-1----:R-:W-:-:S04]  /*2cf0*/  FMUL.FTZ R7, R20, -1.4426950216293334961 ;  /* 0xbfb8aa3b14077820 */ /* 0x002fc80000410000 */
        /* <DEDUP_REMOVED lines=8> */
.L_x_2224:
[----:B------:R-:W-:Y:S01]  /*2d80*/  BSSY B0, `(.L_x_2225) ;  /* 0x000000c000007945 */ /* 0x000fe20003800000 */
[----:B------:R-:W-:Y:S05]  /*2d90*/  @P3 BRA `(.L_x_2226) ;  /* 0x000000a000003947 */ /* 0x000fea0003800000 */
[----:B------:R-:W-:Y:S01]  /*2da0*/  MOV R4, R44 ;  /* 0x0000002c00047202 */ /* 0x000fe20000000f00 */
[----:B------:R-:W-:Y:S01]  /*2db0*/  IMAD R8, R8, c[0x0][0x1c0], RZ ;  /* 0x0000700008087a24 */ /* 0x000fe200078e02ff */
[----:B------:R-:W-:Y:S02]  /*2dc0*/  MOV R5, R43 ;  /* 0x0000002b00057202 */ /* 0x000fe40000000f00 */
[----:B------:R-:W-:Y:S01]  /*2dd0*/  F2FP.BF16.PACK_AB R3, R20, R3 ;  /* 0x000000031403723e */ /* 0x000fe200000010ff */
[C---:B-1----:R-:W-:Y:S02]  /*2de0*/  IMAD R7, R31.reuse, c[0x0][0x1c4], R8 ;  /* 0x000071001f077a24 */ /* 0x042fe400078e0208 */
[----:B------:R-:W-:-:S05]  /*2df0*/  IMAD.WIDE.U32 R4, R31, c[0x0][0x1c0], R4 ;  /* 0x000070001f047a25 */ /* 0x000fca00078e0004 */
[----:B------:R-:W-:Y:S02]  /*2e00*/  IADD3 R7, R5, R7, RZ ;  /* 0x0000000705077210 */ /* 0x000fe40007ffe0ff */
[----:B------:R-:W-:-:S04]  /*2e10*/  LEA R6, P1, R4, c[0x0][0x160], 0x1 ;  /* 0x0000580004067a11 */ /* 0x000fc800078208ff */
[----:B------:R-:W-:-:S05]  /*2e20*/  LEA.HI.X R7, R4, c[0x0][0x164], R7, 0x1, P1 ;  /* 0x0000590004077a11 */ /* 0x000fca00008f0c07 */
[----:B------:R1:W-:Y:S04]  /*2e30*/  STG.E [R6.64], R3 ;  /* 0x0000000306007986 */ /* 0x0003e8000c101906 */
.L_x_2226:
[----:B------:R-:W-:Y:S05]  /*2e40*/  BSYNC B0 ;  /* 0x0000000000007941 */ /* 0x000fea0003800000 */
.L_x_2225:
[----:B------:R-:W-:Y:S05]  /*2e50*/  @!P6 BRA `(.L_x_2227) ;  /* 0x000000a00000e947 */ /* 0x000fea0003800000 */
[----:B-1----:R-:W-:Y:S02]  /*2e60*/  FMUL.FTZ R3, R16, -1.4426950216293334961 ;  /* 0xbfb8aa3b10037820 */ /* 0x002fe40000410000 */
[----:B------:R-:W-:-:S04]  /*2e70*/  FMUL.FTZ R6, R21, -1.4426950216293334961 ;  /* 0xbfb8aa3b15067820 */ /* 0x000fc80000410000 */
[----:B------:R-:W1:Y:S08]  /*2e80*/  MUFU.EX2 R3, R3 ;  /* 0x0000000300037308 */ /* 0x000e700000000800 */
[----:B------:R-:W2:Y:S01]  /*2e90*/  MUFU.EX2 R6, R6 ;  /* 0x0000000600067308 */ /* 0x000ea20000000800 */
[----:B-1----:R-:W-:-:S07]  /*2ea0*/  FADD.FTZ R4, R3, 1 ;  /* 0x3f80000003047421 */ /* 0x002fce0000010000 */
[----:B------:R-:W1:Y:S01]  /*2eb0*/  MUFU.RCP R5, R4 ;  /* 0x0000000400057308 */ /* 0x000e620000001000 */
[----:B--2---:R-:W-:-:S07]  /*2ec0*/  FADD.FTZ R7, R6, 1 ;  /* 0x3f80000006077421 */ /* 0x004fce0000010000 */
[----:B------:R-:W2:Y:S01]  /*2ed0*/  MUFU.RCP R8, R7 ;  /* 0x0000000700087308 */ /* 0x000ea20000001000 */
[----:B-1----:R-:W-:Y:S02]  /*2ee0*/  FMUL.FTZ R16, R16, R5 ;  /* 0x0000000510107220 */ /* 0x002fe40000410000 */
[----:B--2---:R-:W-:-:S05]  /*2ef0*/  FMUL.FTZ R21, R21, R8 ;  /* 0x0000000815157220 */ /* 0x004fca0000410000 */
.L_x_2227:
        /* <DEDUP_REMOVED lines=9> */
[----:B-1----:R-:W-:-:S04]  /*2f90*/  LEA R6, P1, R4, c[0x0][0x160], 0x1 ;  /* 0x0000580004067a11 */ /* 0x002fc800078208ff */
[----:B------:R-:W-:-:S05]  /*2fa0*/  LEA.HI.X R7, R4, c[0x0][0x164], R9, 0x1, P1 ;  /* 0x0000590004077a11 */ /* 0x000fca00008f0c09 */
[----:B------:R1:W-:Y:S04]  /*2fb0*/  STG.E [R6.64], R21 ;  /* 0x0000001506007986 */ /* 0x0003e8000c101906 */
.L_x_2229:
[----:B------:R-:W-:Y:S05]  /*2fc0*/  BSYNC B0 ;  /* 0x0000000000007941 */ /* 0x000fea0003800000 */
.L_x_2228:
[----:B------:R-:W-:Y:S02]  /*2fd0*/  IADD3 R38, R38, c[0x0][0x10], RZ ;  /* 0x0000040026267a10 */ /* 0x000fe40007ffe0ff */
[----:B------:R-:W-:Y:S02]  /*2fe0*/  IADD3 R28, R28, 0x1, RZ ;  /* 0x000000011c1c7810 */ /* 0x000fe40007ffe0ff */
[----:B------:R-:W-:-:S13]  /*2ff0*/  ISETP.GE.AND P1, PT, R38, UR4, PT ;  /* 0x0000000426007c0c */ /* 0x000fda000bf26270 */
[----:B------:R-:W-:Y:S01]  /*3000*/  @P1 CALL.REL.NOINC `(.L_x_2230) ;  /* 0x0000001000001944 */ /* 0x000fe20003c00000 */
[----:B------:R-:W-:Y:S05]  /*3010*/  BRA `(.L_x_2231) ;  /* 0xffffd1e000007947 */ /* 0x000fea000383ffff */
.L_x_2230:
[----:B------:R-:W-:Y:S05]  /*3020*/  EXIT ;  /* 0x000000000000794d */ /* 0x000fea0003800000 */
.L_x_2232:
        /* <DEDUP_REMOVED lines=13> */
.L_x_3302:


//--------------------- .text._Z35group_norm_nhwc_fwd_one_pass_kernelI11Bf16IOBf16WLi512ELi40ELi640EEv26Group_norm_nhwc_fwd_params --------------------------
	.section	.text._Z35group_norm_nhwc_fwd_one_pass_kernelI11Bf16IOBf16WLi512ELi40ELi640EEv26Group_norm_nhwc_fwd_params,"ax",@progbits
	.sectioninfo	@"SHI_REGISTERS=88"
	.align	128
        .global         _Z35group_norm_nhwc_fwd_one_pass_kernelI11Bf16IOBf16WLi512ELi40ELi640EEv26Group_norm_nhwc_fwd_params
        .type           _Z35group_norm_nhwc_fwd_one_pass_kernelI11Bf16IOBf16WLi512ELi40ELi640EEv26Group_norm_nhwc_fwd_params,@function
        .size           _Z35group_norm_nhwc_fwd_one_pass_kernelI11Bf16IOBf16WLi512ELi40ELi640EEv26Group_norm_nhwc_fwd_params,(.L_x_3303 - _Z35group_norm_nhwc_fwd_one_pass_kernelI11Bf16IOBf16WLi512ELi40ELi640EEv26Group_norm_nhwc_fwd_params)
        .other          _Z35group_norm_nhwc_fwd_one_pass_kernelI11Bf16IOBf16WLi512ELi40ELi640EEv26Group_norm_nhwc_fwd_params,@"STO_CUDA_ENTRY STV_DEFAULT"
_Z35group_norm_nhwc_fwd_one_pass_kernelI11Bf16IOBf16WLi512ELi40ELi640EEv26Group_norm_nhwc_fwd_params:
.text._Z35group_norm_nhwc_fwd_one_pass_kernelI11Bf16IOBf16WLi512ELi40ELi640EEv26Group_norm_nhwc_fwd_params:
        /* <DEDUP_REMOVED lines=40> */
.L_x_2291:
        /* <DEDUP_REMOVED lines=441> */
.L_x_2234:
[----:B------:R-:W-:Y:S05]  /*1e10*/  BSYNC B0 ;  /* 0x0000000000007941 */ /* 0x000fea0003800000 */
.L_x_2233:
        /* <DEDUP_REMOVED lines=25> */
.L_x_2237:
[----:B------:R-:W2:Y:S01]  /*1fb0*/  LDG.E.STRONG.GPU R26, [R24.64] ;  /* 0x00000006181a7981 */ /* 0x000ea2000c1ef900 */
[----:B------:R-:W-:Y:S01]  /*1fc0*/  YIELD ;  /* 0x0000000000007946 */ /* 0x000fe20003800000 */
[----:B--2---:R-:W-:Y:S01]  /*1fd0*/  ISETP.NE.AND P1, PT, R26, R27, PT ;  /* 0x0000001b1a00720c */ /* 0x004fe20003f25270 */
[----:B------:R-:W-:-:S12]  /*1fe0*/  CCTL.IVALL ;  /* 0x00000000ff00798f */ /* 0x000fd80002000000 */
[----:B------:R-:W-:Y:S05]  /*1ff0*/  @P1 BRA `(.L_x_2237) ;  /* 0xffffffb000001947 */ /* 0x000fea000383ffff */
.L_x_2236:
        /* <DEDUP_REMOVED lines=11> */
.L_x_2239:
        /* <DEDUP_REMOVED lines=59> */
.L_x_2238:
        /* <DEDUP_REMOVED lines=19> */
.L_x_2241:
[----:B------:R-:W-:Y:S05]  /*2590*/  BSYNC B0 ;  /* 0x0000000000007941 */ /* 0x000fea0003800000 */
.L_x_2240:
        /* <DEDUP_REMOVED lines=30> */
.L_x_2235:
[----:B------:R-:W-:Y:S01]  /*2780*/  LOP3.LUT P1, RZ, R3, R0, RZ, 0xfc, !PT ;  /* 0x0000000003ff7212 */ /* 0x000fe2000782fcff */
[----:B------:R1:W-:Y:S01]  /*2790*/  @!P3 STS.64 [0xc0], R48 ;  /* 0x0000c030ff00b388 */ /* 0x0003e20000000a00 */
[----:B------:R-:W-:Y:S01]  /*27a0*/  ISETP.EQ.U32.AND P2, PT, RZ, c[0x0][0x168], PT ;  /* 0x00005a00ff007a0c */ /* 0x000fe20003f42070 */
[----:B------:R-:W-:Y:S01]  /*27b0*/  HFMA2.MMA R63, -RZ, RZ, 0, 1.1920928955078125e-07 ;  /* 0x00000002ff3f7435 */ /* 0x000fe200000001ff */
[----:B------:R-:W-:-:S02]  /*27c0*/  IADD3 R62, R61, R62, RZ ;  /* 0x0000003e3d3e7210 */ /* 0x000fc40007ffe0ff */
[----:B------:R-:W-:-:S07]  /*27d0*/  ISETP.EQ.OR.EX P1, PT, RZ, c[0x0][0x16c], P1, P2 ;  /* 0x00005b00ff007a0c */ /* 0x000fce0000f22720 */
[----:B------:R-:W-:-:S06]  /*27e0*/  IMAD.WIDE R68, R62, R63, c[0x0][0x178] ;  /* 0x00005e003e447625 */ /* 0x000fcc00078e023f */
[----:B------:R-:W-:Y:S01]  /*27f0*/  @!P1 MOV R27, 0x8 ;  /* 0x00000008001b9802 */ /* 0x000fe20000000f00 */
[----:B------:R-:W-:Y:S02]  /*2800*/  @!P1 FMUL.FTZ R25, R49, c[0x0][0x1f4] ;  /* 0x00007d0031199a20 */ /* 0x000fe40000410000 */
[----:B------:R-:W-:Y:S02]  /*2810*/  @!P1 FMUL.FTZ R24, R48, c[0x0][0x1f4] ;  /* 0x00007d0030189a20 */ /* 0x000fe40000410000 */
[----:B------:R-:W-:-:S05]  /*2820*/  @!P1 IMAD.WIDE R26, R60, R27, c[0x0][0x168] ;  /* 0x00005a003c1a9625 */ /* 0x000fca00078e021b */
[----:B------:R2:W-:Y:S04]  /*2830*/  @!P1 STG.E.64 [R26.64], R24 ;  /* 0x000000181a009986 */ /* 0x0005e8000c101b06 */
[----:B------:R-:W-:Y:S01]  /*2840*/  BAR.SYNC.DEFER_BLOCKING 0x0 ;  /* 0x0000000000007b1d */ /* 0x000fe20000010000 */
[----:B------:R-:W-:-:S05]  /*2850*/  IMAD.WIDE R62, R62, R63, c[0x0][0x180] ;  /* 0x000060003e3e7625 */ /* 0x000fca00078e023f */
[----:B------:R-:W3:Y:S04]  /*2860*/  LDG.E.U16 R71, [R68.64] ;  /* 0x0000000644477981 */ /* 0x000ee8000c1e1500 */
[----:B------:R-:W4:Y:S04]  /*2870*/  LDG.E.U16 R72, [R68.64+0x2] ;  /* 0x0000020644487981 */ /* 0x000f28000c1e1500 */
[----:B------:R4:W5:Y:S04]  /*2880*/  LDG.E.U16 R73, [R62.64] ;  /* 0x000000063e497981 */ /* 0x000968000c1e1500 */
[----:B------:R4:W5:Y:S01]  /*2890*/  LDG.E.U16 R74, [R62.64+0x2] ;  /* 0x000002063e4a7981 */ /* 0x000962000c1e1500 */
[----:B01----:R-:W-:-:S02]  /*28a0*/  MOV R48, 0x3f800000 ;  /* 0x3f80000000307802 */ /* 0x003fc40000000f00 */
[----:B------:R-:W-:Y:S01]  /*28b0*/  ISETP.NE.AND P6, PT, RZ, UR5, PT ;  /* 0x00000005ff007c0c */ /* 0x000fe2000bfc5270 */
[----:B------:R-:W0:Y:S01]  /*28c0*/  LDS.64 R24, [0xc0] ;  /* 0x0000c000ff187984 */ /* 0x000e220000000a00 */
[----:B--2---:R-:W-:Y:S01]  /*28d0*/  PRMT R27, RZ, 0x5410, R19 ;  /* 0x00005410ff1b7816 */ /* 0x004fe20000000013 */
[----:B0-----:R-:W-:-:S04]  /*28e0*/  FMUL.FTZ R70, R24, c[0x0][0x1f4] ;  /* 0x00007d0018467a20 */ /* 0x001fc80000410000 */
        /* <DEDUP_REMOVED lines=12> */
[----:B-----5:R-:W-:Y:S02]  /*29b0*/  PRMT R68, RZ, 0x5410, R73 ;  /* 0x00005410ff447816 */ /* 0x020fe40000000049 */
[----:B------:R-:W-:-:S03]  /*29c0*/  PRMT R63, RZ, 0x5410, R74 ;  /* 0x00005410ff3f7816 */ /* 0x000fc6000000004a */
        /* <DEDUP_REMOVED lines=13> */
.L_x_2242:
        /* <DEDUP_REMOVED lines=12> */
.L_x_2244:
[----:B------:R-:W-:Y:S05]  /*2b60*/  BSYNC B0 ;  /* 0x0000000000007941 */ /* 0x000fea0003800000 */
.L_x_2243:
        /* <DEDUP_REMOVED lines=22> */
.L_x_2245:
        /* <DEDUP_REMOVED lines=12> */
.L_x_2247:
[----:B------:R-:W-:Y:S05]  /*2d90*/  BSYNC B0 ;  /* 0x0000000000007941 */ /* 0x000fea0003800000 */
.L_x_2246:
        /* <DEDUP_REMOVED lines=22> */
.L_x_2248:
        /* <DEDUP_REMOVED lines=12> */
.L_x_2250:
[----:B------:R-:W-:Y:S05]  /*2fc0*/  BSYNC B0 ;  /* 0x0000000000007941 */ /* 0x000fea0003800000 */
.L_x_2249:
        /* <DEDUP_REMOVED lines=18> */
[C---:B------:R-:W-:Y:S01]  /*30f0*/  ISETP.GT.U32.OR P3, PT, R0.reuse, 0x27f, P3 ;  /* 0x0000027f0000780c */ /* 0x040fe20001f64470 */
        /* <DEDUP_REMOVED lines=14> */
.L_x_2251:
        /* <DEDUP_REMOVED lines=12> */
.L_x_2253:
[----:B------:R-:W-:Y:S05]  /*32a0*/  BSYNC B0 ;  /* 0x0000000000007941 */ /* 0x000fea0003800000 */
.L_x_2252:
[----:B------:R-:W-:Y:S02]  /*32b0*/  FFMA.FTZ R25, R49, R25, R68 ;  /* 0x0000001931197223 */ /* 0x000fe40000010044 */
[----:B0-----:R-:W-:Y:S01]  /*32c0*/  FFMA.FTZ R18, R62, R27, R63 ;  /* 0x0000001b3e127223 */ /* 0x001fe2000001003f */
        /* <DEDUP_REMOVED lines=11> */
.L_x_2254:
        /* <DEDUP_REMOVED lines=12> */
.L_x_2256:
[----:B------:R-:W-:Y:S05]  /*3440*/  BSYNC B0 ;  /* 0x0000000000007941 */ /* 0x000fea0003800000 */
.L_x_2255:
[--C-:B------:R-:W-:Y:S02]  /*3450*/  PRMT R15, RZ, 0x5410, R32.reuse ;  /* 0x00005410ff0f7816 */ /* 0x100fe40000000020 */
[----:B0-----:R-:W-:Y:S02]  /*3460*/  PRMT R17, RZ, 0x7610, R32 ;  /* 0x00007610ff117816 */ /* 0x001fe40000000020 */
[----:B------:R-:W-:Y:S01]  /*3470*/  PRMT R23, RZ, 0x5410, R34 ;  /* 0x00005410ff177816 */ /* 0x000fe20000000022 */
        /* <DEDUP_REMOVED lines=24> */
.L_x_2257:
        /* <DEDUP_REMOVED lines=12> */
.L_x_2259:
[----:B------:R-:W-:Y:S05]  /*36c0*/  BSYNC B0 ;  /* 0x0000000000007941 */ /* 0x000fea0003800000 */
.L_x_2258:
[-C--:B------:R-:W-:Y:S01]  /*36d0*/  FMUL.FTZ R23, R23, R48.reuse ;  /* 0x0000003017177220 */ /* 0x080fe20000410000 */
[--C-:B------:R-:W-:Y:S01]  /*36e0*/  PRMT R27, RZ, 0x5410, R35.reuse ;  /* 0x00005410ff1b7816 */ /* 0x100fe20000000023 */
[----:B------:R-:W-:Y:S01]  /*36f0*/  FMUL.FTZ R25, R25, R48 ;  /* 0x0000003019197220 */ /* 0x000fe20000410000 */
[----:B------:R-:W-:Y:S01]  /*3700*/  PRMT R35, RZ, 0x7610, R35 ;  /* 0x00007610ff237816 */ /* 0x000fe20000000023 */
        /* <DEDUP_REMOVED lines=13> */
.L_x_2260:
        /* <DEDUP_REMOVED lines=12> */
.L_x_2262:
[----:B------:R-:W-:Y:S05]  /*38a0*/  BSYNC B0 ;  /* 0x0000000000007941 */ /* 0x000fea0003800000 */
.L_x_2261:
[----:B0-----:R-:W-:Y:S01]  /*38b0*/  PRMT R19, RZ, 0x5410, R37 ;  /* 0x00005410ff137816 */ /* 0x001fe20000000025 */
[--C-:B------:R-:W-:Y:S01]  /*38c0*/  FADD.FTZ R17, R35, -R70.reuse ;  /* 0x8000004623117221 */ /* 0x100fe20000010000 */
[--C-:B------:R-:W-:Y:S01]  /*38d0*/  PRMT R21, RZ, 0x5410, R39.reuse ;  /* 0x00005410ff157816 */ /* 0x100fe20000000027 */
[--C-:B------:R-:W-:Y:S01]  /*38e0*/  FADD.FTZ R15, R27, -R70.reuse ;  /* 0x800000461b0f7221 */ /* 0x100fe20000010000 */
[----:B------:R-:W-:Y:S01]  /*38f0*/  PRMT R39, RZ, 0x7610, R39 ;  /* 0x00007610ff277816 */ /* 0x000fe20000000027 */
[----:B------:R-:W-:Y:S01]  /*3900*/  FADD.FTZ R35, R19, -R70 ;  /* 0x8000004613237221 */ /* 0x000fe20000010000 */
[----:B------:R-:W-:Y:S01]  /*3910*/  PRMT R23, RZ, 0x5410, R40 ;  /* 0x00005410ff177816 */ /* 0x000fe20000000028 */
[--C-:B------:R-:W-:Y:S01]  /*3920*/  FADD.FTZ R19, R21, -R70.reuse ;  /* 0x8000004615137221 */ /* 0x100fe20000010000 */
[--C-:B------:R-:W-:Y:S01]  /*3930*/  PRMT R69, RZ, 0x5410, R43.reuse ;  /* 0x00005410ff457816 */ /* 0x100fe2000000002b */
[----:B------:R-:W-:Y:S01]  /*3940*/  FADD.FTZ R21, R39, -R70 ;  /* 0x8000004627157221 */ /* 0x000fe20000010000 */
[----:B------:R-:W-:Y:S01]  /*3950*/  PRMT R25, RZ, 0x7610, R40 ;  /* 0x00007610ff197816 */ /* 0x000fe20000000028 */
[----:B------:R-:W-:Y:S01]  /*3960*/  FADD.FTZ R27, R23, -R70 ;  /* 0x80000046171b7221 */ /* 0x000fe20000010000 */
[----:B------:R-:W-:Y:S01]  /*3970*/  PRMT R43, RZ, 0x7610, R43 ;  /* 0x00007610ff2b7816 */ /* 0x000fe2000000002b */
[-C--:B------:R-:W-:Y:S01]  /*3980*/  FMUL.FTZ R15, R15, R48.reuse ;  /* 0x000000300f0f7220 */ /* 0x080fe20000410000 */
[----:B------:R-:W-:Y:S01]  /*3990*/  PRMT R71, RZ, 0x5410, R44 ;  /* 0x00005410ff477816 */ /* 0x000fe2000000002c */
[----:B------:R-:W-:Y:S01]  /*39a0*/  FADD.FTZ R23, R25, -R70 ;  /* 0x8000004619177221 */ /* 0x000fe20000010000 */
[----:B------:R-:W-:Y:S01]  /*39b0*/  PRMT R73, RZ, 0x7610, R44 ;  /* 0x00007610ff497816 */ /* 0x000fe2000000002c */
[--C-:B------:R-:W-:Y:S01]  /*39c0*/  FADD.FTZ R39, R43, -R70.reuse ;  /* 0x800000462b277221 */ /* 0x100fe20000010000 */
[--C-:B------:R-:W-:Y:S01]  /*39d0*/  PRMT R75, RZ, 0x5410, R45.reuse ;  /* 0x00005410ff4b7816 */ /* 0x100fe2000000002d */
[--C-:B------:R-:W-:Y:S01]  /*39e0*/  FADD.FTZ R25, R69, -R70.reuse ;  /* 0x8000004645197221 */ /* 0x100fe20000010000 */
[----:B------:R-:W-:Y:S01]  /*39f0*/  PRMT R77, RZ, 0x7610, R45 ;  /* 0x00007610ff4d7816 */ /* 0x000fe2000000002d */
        /* <DEDUP_REMOVED lines=42> */
[----:B------:R-:W-:Y:S02]  /*3ca0*/  FMUL.FTZ R48, R79, R48 ;  /* 0x000000304f307220 */ /* 0x000fe40000410000 */
        /* <DEDUP_REMOVED lines=13> */
.L_x_2263:
        /* <DEDUP_REMOVED lines=12> */
.L_x_2265:
[----:B------:R-:W-:Y:S05]  /*3e40*/  BSYNC B0 ;  /* 0x0000000000007941 */ /* 0x000fea0003800000 */
.L_x_2264:
        /* <DEDUP_REMOVED lines=13> */
.L_x_2266:
        /* <DEDUP_REMOVED lines=12> */
.L_x_2268:
[----:B------:R-:W-:Y:S05]  /*3fe0*/  BSYNC B0 ;  /* 0x0000000000007941 */ /* 0x000fea0003800000 */
.L_x_2267:
[----:B------:R-:W-:Y:S02]  /*3ff0*/  FFMA.FTZ R34, R49, R34, R68 ;  /* 0x0000002231227223 */ /* 0x000fe40000010044 */
[----:B------:R-:W-:Y:S01]  /*4000*/  FFMA.FTZ R29, R62, R32, R63 ;  /* 0x000000203e1d7223 */ /* 0x000fe2000001003f */
        /* <DEDUP_REMOVED lines=11> */
.L_x_2269:
        /* <DEDUP_REMOVED lines=12> */
.L_x_2271:
[----:B------:R-:W-:Y:S05]  /*4180*/  BSYNC B0 ;  /* 0x0000000000007941 */ /* 0x000fea0003800000 */
.L_x_2270:
        /* <DEDUP_REMOVED lines=13> */
.L_x_2272:
        /* <DEDUP_REMOVED lines=12> */
.L_x_2274:
[----:B------:R-:W-:Y:S05]  /*4320*/  BSYNC B0 ;  /* 0x0000000000007941 */ /* 0x000fea0003800000 */
.L_x_2273:
[----:B------:R-:W-:Y:S01]  /*4330*/  ISETP.GE.U32.AND P5, PT, R9, c[0x0][0x1c8], PT ;  /* 0x0000720009007a0c */ /* 0x000fe20003fa6070 */
[--C-:B------:R-:W-:Y:S01]  /*4340*/  FFMA.FTZ R28, R62, R20, R63.reuse ;  /* 0x000000143e1c7223 */ /* 0x100fe2000001003f */
[----:B------:R-:W-:Y:S01]  /*4350*/  ISETP.GE.U32.AND P1, PT, R10, c[0x0][0x1c8], PT ;  /* 0x000072000a007a0c */ /* 0x000fe20003f26070 */
[C-C-:B------:R-:W-:Y:S01]  /*4360*/  FFMA.FTZ R21, R62.reuse, R21, R63.reuse ;  /* 0x000000153e157223 */ /* 0x140fe2000001003f */
[----:B------:R-:W-:Y:S01]  /*4370*/  ISETP.GE.U32.AND P2, PT, R11, c[0x0][0x1c8], PT ;  /* 0x000072000b007a0c */ /* 0x000fe20003f46070 */
[--C-:B------:R-:W-:Y:S01]  /*4380*/  FFMA.FTZ R14, R62, R19, R63.reuse ;  /* 0x000000133e0e7223 */ /* 0x100fe2000001003f */
[----:B------:R-:W-:Y:S01]  /*4390*/  ISETP.GE.U32.AND P3, PT, R12, c[0x0][0x1c8], PT ;  /* 0x000072000c007a0c */ /* 0x000fe20003f66070 */
[--C-:B------:R-:W-:Y:S01]  /*43a0*/  FFMA.FTZ R15, R62, R48, R63.reuse ;  /* 0x000000303e0f7223 */ /* 0x100fe2000001003f */
[----:B------:R-:W-:Y:S01]  /*43b0*/  ISETP.GE.U32.AND P4, PT, R13, c[0x0][0x1c8], PT ;  /* 0x000072000d007a0c */ /* 0x000fe20003f86070 */
[C-C-:B------:R-:W-:Y:S01]  /*43c0*/  FFMA.FTZ R24, R49.reuse, R24, R68.reuse ;  /* 0x0000001831187223 */ /* 0x140fe20000010044 */
[----:B------:R-:W-:Y:S01]  /*43d0*/  ISETP.GE.AND.EX P5, PT, R36, c[0x0][0x1cc], PT, P5 ;  /* 0x0000730024007a0c */ /* 0x000fe20003fa6350 */
[C-C-:B------:R-:W-:Y:S01]  /*43e0*/  FFMA.FTZ R25, R49.reuse, R25, R68.reuse ;  /* 0x0000001931197223 */ /* 0x140fe20000010044 */
[----:B------:R-:W-:Y:S01]  /*43f0*/  ISETP.GE.AND.EX P1, PT, R38, c[0x0][0x1cc], PT, P1 ;  /* 0x0000730026007a0c */ /* 0x000fe20003f26310 */
[--C-:B------:R-:W-:Y:S01]  /*4400*/  FFMA.FTZ R26, R49, R26, R68.reuse ;  /* 0x0000001a311a7223 */ /* 0x100fe20000010044 */
[----:B------:R-:W-:Y:S01]  /*4410*/  ISETP.GE.AND.EX P2, PT, R41, c[0x0][0x1cc], PT, P2 ;  /* 0x0000730029007a0c */ /* 0x000fe20003f46320 */
[C-C-:B------:R-:W-:Y:S01]  /*4420*/  FFMA.FTZ R23, R49.reuse, R23, R68.reuse ;  /* 0x0000001731177223 */ /* 0x140fe20000010044 */
[----:B------:R-:W-:Y:S01]  /*4430*/  ISETP.GE.AND.EX P3, PT, R42, c[0x0][0x1cc], PT, P3 ;  /* 0x000073002a007a0c */ /* 0x000fe20003f66330 */
[----:B------:R-:W-:Y:S01]  /*4440*/  FFMA.FTZ R22, R49, R22, R68 ;  /* 0x0000001631167223 */ /* 0x000fe20000010044 */
        /* <DEDUP_REMOVED lines=18> */
.L_x_2275:
        /* <DEDUP_REMOVED lines=12> */
.L_x_2277:
[----:B------:R-:W-:Y:S05]  /*4630*/  BSYNC B0 ;  /* 0x0000000000007941 */ /* 0x000fea0003800000 */
.L_x_2276:
        /* <DEDUP_REMOVED lines=11> */
.L_x_2278:
[----:B------:R-:W-:Y:S01]  /*46f0*/  BSSY B0, `(.L_x_2279) ;  /* 0x000000c000007945 */ /* 0x000fe20003800000 */
[----:B------:R-:W-:Y:S05]  /*4700*/  @P1 BRA `(.L_x_2280) ;  /* 0x000000a000001947 */ /* 0x000fea0003800000 */
[----:B------:R-:W-:Y:S01]  /*4710*/  IMAD R19, R38, c[0x0][0x1c0], RZ ;  /* 0x0000700026137a24 */ /* 0x000fe200078e02ff */
[----:B0-----:R-:W-:Y:S02]  /*4720*/  MOV R16, R66 ;  /* 0x0000004200107202 */ /* 0x001fe40000000f00 */
        /* <DEDUP_REMOVED lines=8> */
.L_x_2280:
[----:B------:R-:W-:Y:S05]  /*47b0*/  BSYNC B0 ;  /* 0x0000000000007941 */ /* 0x000fea0003800000 */
.L_x_2279:
        /* <DEDUP_REMOVED lines=11> */
.L_x_2281:
        /* <DEDUP_REMOVED lines=12> */
.L_x_2283:
[----:B------:R-:W-:Y:S05]  /*4930*/  BSYNC B0 ;  /* 0x0000000000007941 */ /* 0x000fea0003800000 */
.L_x_2282:
        /* <DEDUP_REMOVED lines=11> */
.L_x_2284:
        /* <DEDUP_REMOVED lines=12> */
.L_x_2286:
[----:B------:R-:W-:Y:S05]  /*4ab0*/  BSYNC B0 ;  /* 0x0000000000007941 */ /* 0x000fea0003800000 */
.L_x_2285:
        /* <DEDUP_REMOVED lines=11> */
.L_x_2287:
        /* <DEDUP_REMOVED lines=11> */
.L_x_2289:
[----:B------:R-:W-:Y:S05]  /*4c20*/  BSYNC B0 ;  /* 0x0000000000007941 */ /* 0x000fea0003800000 */
.L_x_2288:
[----:B------:R-:W-:Y:S02]  /*4c30*/  IADD3 R60, R60, c[0x0][0x10], RZ ;  /* 0x000004003c3c7a10 */ /* 0x000fe40007ffe0ff */
[----:B------:R-:W-:Y:S02]  /*4c40*/  IADD3 R4, R4, 0x1, RZ ;  /* 0x0000000104047810 */ /* 0x000fe40007ffe0ff */
[----:B------:R-:W-:-:S13]  /*4c50*/  ISETP.GE.AND P1, PT, R60, UR4, PT ;  /* 0x000000043c007c0c */ /* 0x000fda000bf26270 */
[----:B------:R-:W-:Y:S01]  /*4c60*/  @P1 CALL.REL.NOINC `(.L_x_2290) ;  /* 0x0000001000001944 */ /* 0x000fe20003c00000 */
[----:B------:R-:W-:Y:S05]  /*4c70*/  BRA `(.L_x_2291) ;  /* 0xffffb60000007947 */ /* 0x000fea000383ffff */
.L_x_2290:
[----:B------:R-:W-:Y:S05]  /*4c80*/  EXIT ;  /* 0x000000000000794d */ /* 0x000fea0003800000 */
.L_x_2292:
        /* <DEDUP_REMOVED lines=15> */
.L_x_3303:


//--------------------- .text._Z35group_norm_nhwc_fwd_one_pass_kernelI11Bf16IOFp16WLi64ELi40ELi640EEv26Group_norm_nhwc_fwd_params --------------------------
	.section	.text._Z35group_norm_nhwc_fwd_one_pass_kernelI11Bf16IOFp16WLi64ELi40ELi640EEv26Group_norm_nhwc_fwd_params,"ax",@progbits
	.sectioninfo	@"SHI_REGISTERS=32"
	.align	128
        .global         _Z35group_norm_nhwc_fwd_one_pass_kernelI11Bf16IOFp16WLi64ELi40ELi640EEv26Group_norm_nhwc_fwd_params
        .type           _Z35group_norm_nhwc_fwd_one_pass_kernelI11Bf16IOFp16WLi64ELi40ELi640EEv26Group_norm_nhwc_fwd_params,@function
        .size           _Z35group_norm_nhwc_fwd_one_pass_kernelI11Bf16IOFp16WLi64ELi40ELi640EEv26Group_norm_nhwc_fwd_params,(.L_x_3304 - _Z35group_norm_nhwc_fwd_one_pass_kernelI11Bf16IOFp16WLi64ELi40ELi640EEv26Group_norm_nhwc_fwd_params)
        .other          _Z35group_norm_nhwc_fwd_one_pass_kernelI11Bf16IOFp16WLi64ELi40ELi640EEv26Group_norm_nhwc_fwd_params,@"STO_CUDA_ENTRY STV_DEFAULT"
_Z35group_norm_nhwc_fwd_one_pass_kernelI11Bf16IOFp16WLi64ELi40ELi640EEv26Group_norm_nhwc_fwd_params:
.text._Z35group_norm_nhwc_fwd_one_pass_kernelI11Bf16IOFp16WLi64ELi40ELi640EEv26Group_norm_nhwc_fwd_params:
        /* <DEDUP_REMOVED lines=26> */
.L_x_2309:
        /* <DEDUP_REMOVED lines=149> */
.L_x_2294:
[----:B------:R-:W-:Y:S05]  /*0af0*/  BSYNC B0 ;  /* 0x0000000000007941 */ /* 0x000fea0003800000 */
.L_x_2293:
        /* <DEDUP_REMOVED lines=25> */
.L_x_2297:
[----:B------:R-:W2:Y:S01]  /*0c90*/  LDG.E.STRONG.GPU R10, [R8.64] ;  /* 0x00000006080a7981 */ /* 0x000ea2000c1ef900 */
[----:B------:R-:W-:Y:S01]  /*0ca0*/  YIELD ;  /* 0x0000000000007946 */ /* 0x000fe20003800000 */
[----:B--2---:R-:W-:Y:S01]  /*0cb0*/  ISETP.NE.AND P1, PT, R10, R11, PT ;  /* 0x0000000b0a00720c */ /* 0x004fe20003f25270 */
[----:B------:R-:W-:-:S12]  /*0cc0*/  CCTL.IVALL ;  /* 0x00000000ff00798f */ /* 0x000fd80002000000 */
[----:B------:R-:W-:Y:S05]  /*0cd0*/  @P1 BRA `(.L_x_2297) ;  /* 0xffffffb000001947 */ /* 0x000fea000383ffff */
.L_x_2296:
        /* <DEDUP_REMOVED lines=11> */
.L_x_2299:
        /* <DEDUP_REMOVED lines=59> */
.L_x_2298:
        /* <DEDUP_REMOVED lines=19> */
.L_x_2301:
[----:B------:R-:W-:Y:S05]  /*1270*/  BSYNC B0 ;  /* 0x0000000000007941 */ /* 0x000fea0003800000 */
.L_x_2300:
        /* <DEDUP_REMOVED lines=30> */
.L_x_2295:
        /* <DEDUP_REMOVED lines=14> */
[----:B-1----:R1:W2:Y:S04]  /*1540*/  LDG.E.U16 R8, [R24.64] ;  /* 0x0000000618087981 */ /* 0x0022a8000c1e1500 */
[----:B------:R3:W4:Y:S04]  /*1550*/  LDG.E.U16 R9, [R14.64] ;  /* 0x000000060e097981 */ /* 0x000728000c1e1500 */
[----:B------:R-:W5:Y:S04]  /*1560*/  LDS.64 R10, [0xc0] ;  /* 0x0000c000ff0a7984 */ /* 0x000f680000000a00 */
[----:B-1----:R-:W4:Y:S04]  /*1570*/  LDG.E.U16 R24, [R24.64+0x2] ;  /* 0x0000020618187981 */ /* 0x002f28000c1e1500 */
[----:B---3--:R1:W3:Y:S01]  /*1580*/  LDG.E.U16 R14, [R14.64+0x2] ;  /* 0x000002060e0e7981 */ /* 0x0082e2000c1e1500 */
[----:B-----5:R-:W-:-:S04]  /*1590*/  FMUL.FTZ R12, R10, c[0x0][0x1f4] ;  /* 0x00007d000a0c7a20 */ /* 0x020fc80000410000 */
[----:B------:R-:W-:-:S04]  /*15a0*/  FMUL.FTZ R10, R12, R12 ;  /* 0x0000000c0c0a7220 */ /* 0x000fc80000410000 */
[----:B------:R-:W-:-:S05]  /*15b0*/  FFMA.FTZ R11, R11, c[0x0][0x1f4], -R10 ;  /* 0x00007d000b0b7a23 */ /* 0x000fca000001080a */
[----:B------:R-:W-:Y:S02]  /*15c0*/  FSETP.GTU.FTZ.AND P1, PT, R11, RZ, PT ;  /* 0x000000ff0b00720b */ /* 0x000fe40003f3c000 */
[----:B------:R-:W-:-:S11]  /*15d0*/  MOV R10, 0x3f800000 ;  /* 0x3f800000000a7802 */ /* 0x000fd60000000f00 */
[----:B0-----:R-:W-:-:S04]  /*15e0*/  @P1 FADD.FTZ R18, R11, c[0x0][0x188] ;  /* 0x000062000b121621 */ /* 0x001fc80000010000 */
[----:B------:R-:W0:Y:S01]  /*15f0*/  @P1 MUFU.RSQ R10, R18 ;  /* 0x00000012000a1308 */ /* 0x000e220000001400 */
[--C-:B------:R-:W-:Y:S02]  /*1600*/  PRMT R11, RZ, 0x5410, R7.reuse ;  /* 0x00005410ff0b7816 */ /* 0x100fe40000000007 */
[----:B------:R-:W-:Y:S02]  /*1610*/  ISETP.NE.AND P2, PT, RZ, UR5, PT ;  /* 0x00000005ff007c0c */ /* 0x000fe4000bf45270 */
[----:B------:R-:W-:Y:S02]  /*1620*/  PRMT R13, RZ, 0x7610, R7 ;  /* 0x00007610ff0d7816 */ /* 0x000fe40000000007 */
[--C-:B-1----:R-:W-:Y:S02]  /*1630*/  PRMT R15, RZ, 0x5410, R6.reuse ;  /* 0x00005410ff0f7816 */ /* 0x102fe40000000006 */
[----:B------:R-:W-:Y:S01]  /*1640*/  PRMT R19, RZ, 0x7610, R6 ;  /* 0x00007610ff137816 */ /* 0x000fe20000000006 */
[--C-:B------:R-:W-:Y:S01]  /*1650*/  FADD.FTZ R7, R11, -R12.reuse ;  /* 0x8000000c0b077221 */ /* 0x100fe20000010000 */
[----:B------:R-:W-:Y:S01]  /*1660*/  ISETP.GE.U32.AND P1, PT, R20, c[0x0][0x1c8], PT ;  /* 0x0000720014007a0c */ /* 0x000fe20003f26070 */
[----:B------:R-:W-:-:S02]  /*1670*/  FADD.FTZ R13, R13, -R12 ;  /* 0x8000000c0d0d7221 */ /* 0x000fc40000010000 */
[--C-:B------:R-:W-:Y:S02]  /*1680*/  FADD.FTZ R11, R15, -R12.reuse ;  /* 0x8000000c0f0b7221 */ /* 0x100fe40000010000 */
[----:B------:R-:W-:Y:S01]  /*1690*/  FADD.FTZ R15, R19, -R12 ;  /* 0x8000000c130f7221 */ /* 0x000fe20000010000 */
[----:B------:R-:W-:Y:S01]  /*16a0*/  ISETP.GE.AND.EX P1, PT, R4, c[0x0][0x1cc], PT, P1 ;  /* 0x0000730004007a0c */ /* 0x000fe20003f26310 */
[-C--:B0-----:R-:W-:Y:S02]  /*16b0*/  FMUL.FTZ R13, R13, R10.reuse ;  /* 0x0000000a0d0d7220 */ /* 0x081fe40000410000 */
[-C--:B------:R-:W-:Y:S02]  /*16c0*/  FMUL.FTZ R15, R15, R10.reuse ;  /* 0x0000000a0f0f7220 */ /* 0x080fe40000410000 */
[-C--:B------:R-:W-:Y:S02]  /*16d0*/  FMUL.FTZ R6, R11, R10.reuse ;  /* 0x0000000a0b067220 */ /* 0x080fe40000410000 */
[----:B------:R-:W-:Y:S01]  /*16e0*/  FMUL.FTZ R7, R7, R10 ;  /* 0x0000000a07077220 */ /* 0x000fe20000410000 */
[----:B------:R-:W-:Y:S01]  /*16f0*/  ISETP.GT.U32.OR P1, PT, R5, 0x27f, P1 ;  /* 0x0000027f0500780c */ /* 0x000fe20000f24470 */
[----:B--2---:R-:W-:-:S02]  /*1700*/  HADD2.F32 R8, -RZ, R8.H0_H0 ;  /* 0x20000008ff087230 */ /* 0x004fc40000004100 */
[----:B----4-:R-:W-:Y:S02]  /*1710*/  HADD2.F32 R9, -RZ, R9.H0_H0 ;  /* 0x20000009ff097230 */ /* 0x010fe40000004100 */
[----:B------:R-:W-:Y:S02]  /*1720*/  HADD2.F32 R24, -RZ, R24.H0_H0 ;  /* 0x20000018ff187230 */ /* 0x000fe40000004100 */
[----:B---3--:R-:W-:Y:S01]  /*1730*/  HADD2.F32 R14, -RZ, R14.H0_H0 ;  /* 0x2000000eff0e7230 */ /* 0x008fe20000004100 */
[----:B------:R-:W-:-:S04]  /*1740*/  FFMA.FTZ R10, R8, R6, R9 ;  /* 0x00000006080a7223 */ /* 0x000fc80000010009 */
[C-C-:B------:R-:W-:Y:S02]  /*1750*/  FFMA.FTZ R12, R24.reuse, R13, R14.reuse ;  /* 0x0000000d180c7223 */ /* 0x140fe4000001000e */
        /* <DEDUP_REMOVED lines=13> */
.L_x_2302:
        /* <DEDUP_REMOVED lines=12> */
.L_x_2304:
[----:B------:R-:W-:Y:S05]  /*18f0*/  BSYNC B0 ;  /* 0x0000000000007941 */ /* 0x000fea0003800000 */
.L_x_2303:
        /* <DEDUP_REMOVED lines=11> */
.L_x_2305:
        /* <DEDUP_REMOVED lines=12> */
.L_x_2307:
[----:B------:R-:W-:Y:S05]  /*1a70*/  BSYNC B0 ;  /* 0x0000000000007941 */ /* 0x000fea0003800000 */
.L_x_2306:
[----:B------:R-:W-:Y:S02]  /*1a80*/  IADD3 R22, R22, c[0x0][0x10], RZ ;  /* 0x0000040016167a10 */ /* 0x000fe40007ffe0ff */
[----:B------:R-:W-:Y:S02]  /*1a90*/  IADD3 R16, R16, 0x1, RZ ;  /* 0x0000000110107810 */ /* 0x000fe40007ffe0ff */
[----:B------:R-:W-:-:S13]  /*1aa0*/  ISETP.GE.AND P1, PT, R22, UR4, PT ;  /* 0x0000000416007c0c */ /* 0x000fda000bf26270 */
[----:B------:R-:W-:Y:S01]  /*1ab0*/  @P1 CALL.REL.NOINC `(.L_x_2308) ;  /* 0x0000001000001944 */ /* 0x000fe20003c00000 */
[----:B------:R-:W-:Y:S05]  /*1ac0*/  BRA `(.L_x_2309) ;  /* 0xffffe6d000007947 */ /* 0x000fea000383ffff */
.L_x_2308:
[----:B------:R-:W-:Y:S05]  /*1ad0*/  EXIT ;  /* 0x000000000000794d */ /* 0x000fea0003800000 */
.L_x_2310:
        /* <DEDUP_REMOVED lines=10> */
.L_x_3304:


//--------------------- .text._Z35group_norm_nhwc_fwd_one_pass_kernelI11Bf16IOFp16WLi128ELi40ELi640EEv26Group_norm_nhwc_fwd_params --------------------------
	.section	.text._Z35group_norm_nhwc_fwd_one_pass_kernelI11Bf16IOFp16WLi128ELi40ELi640EEv26Group_norm_nhwc_fwd_params,"ax",@progbits
	.sectioninfo	@"SHI_REGISTERS=44"
	.align	128
        .global         _Z35group_norm_nhwc_fwd_one_pass_kernelI11Bf16IOFp16WLi128ELi40ELi640EEv26Group_norm_nhwc_fwd_params
        .type           _Z35group_norm_nhwc_fwd_one_pass_kernelI11Bf16IOFp16WLi128ELi40ELi640EEv26Group_norm_nhwc_fwd_params,@function
        .size           _Z35group_norm_nhwc_fwd_one_pass_kernelI11Bf16IOFp16WLi128ELi40ELi640EEv26Group_norm_nhwc_fwd_params,(.L_x_3305 - _Z35group_norm_nhwc_fwd_one_pass_kernelI11Bf16IOFp16WLi128ELi40ELi640EEv26Group_norm_nhwc_fwd_params)
        .other          _Z35group_norm_nhwc_fwd_one_pass_kernelI11Bf16IOFp16WLi128ELi40ELi640EEv26Group_norm_nhwc_fwd_params,@"STO_CUDA_ENTRY STV_DEFAULT"
_Z35group_norm_nhwc_fwd_one_pass_kernelI11Bf16IOFp16WLi128ELi40ELi640EEv26Group_norm_nhwc_fwd_params:
.text._Z35group_norm_nhwc_fwd_one_pass_kernelI11Bf16IOFp16WLi128ELi40ELi640EEv26Group_norm_nhwc_fwd_params:
        /* <DEDUP_REMOVED lines=28> */
.L_x_2333:
        /* <DEDUP_REMOVED lines=194> */
.L_x_2312:
[----:B------:R-:W-:Y:S05]  /*0de0*/  BSYNC B0 ;  /* 0x0000000000007941 */ /* 0x000fea0003800000 */
.L_x_2311:
        /* <DEDUP_REMOVED lines=25> */
.L_x_2315:
[----:B------:R-:W2:Y:S01]  /*0f80*/  LDG.E.STRONG.GPU R10, [R8.64] ;  /* 0x00000006080a7981 */ /* 0x000ea2000c1ef900 */
[----:B------:R-:W-:Y:S01]  /*0f90*/  YIELD ;  /* 0x0000000000007946 */ /* 0x000fe20003800000 */
[----:B--2---:R-:W-:Y:S01]  /*0fa0*/  ISETP.NE.AND P1, PT, R10, R11, PT ;  /* 0x0000000b0a00720c */ /* 0x004fe20003f25270 */
[----:B------:R-:W-:-:S12]  /*0fb0*/  CCTL.IVALL ;  /* 0x00000000ff00798f */ /* 0x000fd80002000000 */
[----:B------:R-:W-:Y:S05]  /*0fc0*/  @P1 BRA `(.L_x_2315) ;  /* 0xffffffb000001947 */ /* 0x000fea000383ffff */
.L_x_2314:
        /* <DEDUP_REMOVED lines=11> */
.L_x_2317:
        /* <DEDUP_REMOVED lines=59> */
.L_x_2316:
        /* <DEDUP_REMOVED lines=19> */
.L_x_2319:
[----:B------:R-:W-:Y:S05]  /*1560*/  BSYNC B0 ;  /* 0x0000000000007941 */ /* 0x000fea0003800000 */
.L_x_2318:
        /* <DEDUP_REMOVED lines=30> */
.L_x_2313:
        /* <DEDUP_REMOVED lines=60> */
[----:B---3--:R-:W-:Y:S02]  /*1b10*/  HADD2.F32 R8, -RZ, R33.H0_H0 ;  /* 0x20000021ff087230 */ /* 0x008fe40000004100 */
[----:B-----5:R-:W-:Y:S02]  /*1b20*/  HADD2.F32 R3, -RZ, R3.H0_H0 ;  /* 0x20000003ff037230 */ /* 0x020fe40000004100 */
[----:B------:R-:W-:-:S03]  /*1b30*/  HADD2.F32 R38, -RZ, R38.H0_H0 ;  /* 0x20000026ff267230 */ /* 0x000fc60000004100 */
[C-C-:B------:R-:W-:Y:S02]  /*1b40*/  FFMA.FTZ R17, R8.reuse, R11, R3.reuse ;  /* 0x0000000b08117223 */ /* 0x140fe40000010003 */
[C-C-:B------:R-:W-:Y:S01]  /*1b50*/  FFMA.FTZ R15, R8.reuse, R15, R3.reuse ;  /* 0x0000000f080f7223 */ /* 0x140fe20000010003 */
[----:B------:R-:W-:Y:S01]  /*1b60*/  HADD2.F32 R39, -RZ, R39.H0_H0 ;  /* 0x20000027ff277230 */ /* 0x000fe20000004100 */
        /* <DEDUP_REMOVED lines=17> */
.L_x_2320:
        /* <DEDUP_REMOVED lines=12> */
.L_x_2322:
[----:B------:R-:W-:Y:S05]  /*1d40*/  BSYNC B0 ;  /* 0x0000000000007941 */ /* 0x000fea0003800000 */
.L_x_2321:
        /* <DEDUP_REMOVED lines=11> */
.L_x_2323:
        /* <DEDUP_REMOVED lines=12> */
.L_x_2325:
[----:B------:R-:W-:Y:S05]  /*1ec0*/  BSYNC B0 ;  /* 0x0000000000007941 */ /* 0x000fea0003800000 */
.L_x_2324:
        /* <DEDUP_REMOVED lines=11> */
.L_x_2326:
        /* <DEDUP_REMOVED lines=12> */
.L_x_2328:
[----:B------:R-:W-:Y:S05]  /*2040*/  BSYNC B0 ;  /* 0x0000000000007941 */ /* 0x000fea0003800000 */
.L_x_2327:
        /* <DEDUP_REMOVED lines=11> */
.L_x_2329:
        /* <DEDUP_REMOVED lines=11> */
.L_x_2331:
[----:B------:R-:W-:Y:S05]  /*21b0*/  BSYNC B0 ;  /* 0x0000000000007941 */ /* 0x000fea0003800000 */
.L_x_2330:
[----:B------:R-:W-:Y:S02]  /*21c0*/  IADD3 R31, R31, c[0x0][0x10], RZ ;  /* 0x000004001f1f7a10 */ /* 0x000fe40007ffe0ff */
[----:B------:R-:W-:Y:S02]  /*21d0*/  IADD3 R25, R25, 0x1, RZ ;  /* 0x0000000119197810 */ /* 0x000fe40007ffe0ff */
[----:B------:R-:W-:-:S13]  /*21e0*/  ISETP.GE.AND P1, PT, R31, UR4, PT ;  /* 0x000000041f007c0c */ /* 0x000fda000bf26270 */
[----:B------:R-:W-:Y:S01]  /*21f0*/  @P1 CALL.REL.NOINC `(.L_x_2332) ;  /* 0x0000001000001944 */ /* 0x000fe20003c00000 */
[----:B------:R-:W-:Y:S05]  /*2200*/  BRA `(.L_x_2333) ;  /* 0xffffdfb000007947 */ /* 0x000fea000383ffff */
.L_x_2332:
[----:B------:R-:W-:Y:S05]  /*2210*/  EXIT ;  /* 0x000000000000794d */ /* 0x000fea0003800000 */
.L_x_2334:
        /* <DEDUP_REMOVED lines=14> */
.L_x_3305:


//--------------------- .text._Z35group_norm_nhwc_fwd_one_pass_kernelI11Bf16IOFp16WLi256ELi40ELi640EEv26Group_norm_nhwc_fwd_params --------------------------
	.section	.text._Z35group_norm_nhwc_fwd_one_pass_kernelI11Bf16IOFp16WLi256ELi40ELi640EEv26Group_norm_nhwc_fwd_params,"ax",@progbits
	.sectioninfo	@"SHI_REGISTERS=48"
	.align	128
        .global         _Z35group_norm_nhwc_fwd_one_pass_kernelI11Bf16IOFp16WLi256ELi40ELi640EEv26Group_norm_nhwc_fwd_params
        .type           _Z35group_norm_nhwc_fwd_one_pass_kernelI11Bf16IOFp16WLi256ELi40ELi640EEv26Group_norm_nhwc_fwd_params,@function
        .size           _Z35group_norm_nhwc_fwd_one_pass_kernelI11Bf16IOFp16WLi256ELi40ELi640EEv26Group_norm_nhwc_fwd_params,(.L_x_3306 - _Z35group_norm_nhwc_fwd_one_pass_kernelI11Bf16IOFp16WLi256ELi40ELi640EEv26Group_norm_nhwc_fwd_params)
        .other          _Z35group_norm_nhwc_fwd_one_pass_kernelI11Bf16IOFp16WLi256ELi40ELi640EEv26Group_norm_nhwc_fwd_params,@"STO_CUDA_ENTRY STV_DEFAULT"
_Z35group_norm_nhwc_fwd_one_pass_kernelI11Bf16IOFp16WLi256ELi40ELi640EEv26Group_norm_nhwc_fwd_params:
.text._Z35group_norm_nhwc_fwd_one_pass_kernelI11Bf16IOFp16WLi256ELi40ELi640EEv26Group_norm_nhwc_fwd_params:
        /* <DEDUP_REMOVED lines=32> */
.L_x_2369:
        /* <DEDUP_REMOVED lines=274> */
.L_x_2336:
[----:B------:R-:W-:Y:S05]  /*1320*/  BSYNC B0 ;  /* 0x0000000000007941 */ /* 0x000fea0003800000 */
.L_x_2335:
        /* <DEDUP_REMOVED lines=25> */
.L_x_2339:
[----:B------:R-:W2:Y:S01]  /*14c0*/  LDG.E.STRONG.GPU R14, [R12.64] ;  /* 0x000000060c0e7981 */ /* 0x000ea2000c1ef900 */
[----:B------:R-:W-:Y:S01]  /*14d0*/  YIELD ;  /* 0x0000000000007946 */ /* 0x000fe20003800000 */
[----:B--2---:R-:W-:Y:S01]  /*14e0*/  ISETP.NE.AND P1, PT, R14, R15, PT ;  /* 0x0000000f0e00720c */ /* 0x004fe20003f25270 */
[----:B------:R-:W-:-:S12]  /*14f0*/  CCTL.IVALL ;  /* 0x00000000ff00798f */ /* 0x000fd80002000000 */
[----:B------:R-:W-:Y:S05]  /*1500*/  @P1 BRA `(.L_x_2339) ;  /* 0xffffffb000001947 */ /* 0x000fea000383ffff */
.L_x_2338:
        /* <DEDUP_REMOVED lines=11> */
.L_x_2341:
        /* <DEDUP_REMOVED lines=59> */
.L_x_2340:
        /* <DEDUP_REMOVED lines=19> */
.L_x_2343:
[----:B------:R-:W-:Y:S05]  /*1aa0*/  BSYNC B0 ;  /* 0x0000000000007941 */ /* 0x000fea0003800000 */
.L_x_2342:
        /* <DEDUP_REMOVED lines=30> */
.L_x_2337:
        /* <DEDUP_REMOVED lines=20> */
[----:B------:R-:W-:Y:S01]  /*1dd0*/  ISETP.NE.AND P6, PT, RZ, UR5, PT ;  /* 0x00000005ff007c0c */ /* 0x000fe2000bfc5270 */
[----:B-1----:R-:W-:-:S04]  /*1de0*/  FMUL.FTZ R14, R12, c[0x0][0x1f4] ;  /* 0x00007d000c0e7a20 */ /* 0x002fc80000410000 */
        /* <DEDUP_REMOVED lines=10> */
[----:B------:R-:W-:Y:S01]  /*1e90*/  FMUL.FTZ R13, R13, R15 ;  /* 0x0000000f0d0d7220 */ /* 0x000fe20000410000 */
[----:B---3--:R-:W-:Y:S02]  /*1ea0*/  HADD2.F32 R16, -RZ, R16.H0_H0 ;  /* 0x20000010ff107230 */ /* 0x008fe40000004100 */
[----:B----4-:R-:W-:Y:S02]  /*1eb0*/  HADD2.F32 R17, -RZ, R41.H0_H0 ;  /* 0x20000029ff117230 */ /* 0x010fe40000004100 */
[----:B-----5:R-:W-:-:S05]  /*1ec0*/  HADD2.F32 R19, -RZ, R40.H0_H0 ;  /* 0x20000028ff137230 */ /* 0x020fca0000004100 */
[----:B------:R-:W-:Y:S01]  /*1ed0*/  FFMA.FTZ R12, R16, R13, R19 ;  /* 0x0000000d100c7223 */ /* 0x000fe20000010013 */
[----:B------:R-:W-:-:S05]  /*1ee0*/  HADD2.F32 R18, -RZ, R18.H0_H0 ;  /* 0x20000012ff127230 */ /* 0x000fca0000004100 */
        /* <DEDUP_REMOVED lines=12> */
.L_x_2344:
        /* <DEDUP_REMOVED lines=12> */
.L_x_2346:
[----:B------:R-:W-:Y:S05]  /*2070*/  BSYNC B0 ;  /* 0x0000000000007941 */ /* 0x000fea0003800000 */
.L_x_2345:
        /* <DEDUP_REMOVED lines=23> */
.L_x_2347:
        /* <DEDUP_REMOVED lines=12> */
.L_x_2349:
[----:B------:R-:W-:Y:S05]  /*22b0*/  BSYNC B0 ;  /* 0x0000000000007941 */ /* 0x000fea0003800000 */
.L_x_2348:
        /* <DEDUP_REMOVED lines=23> */
.L_x_2350:
        /* <DEDUP_REMOVED lines=12> */
.L_x_2352:
[----:B------:R-:W-:Y:S05]  /*24f0*/  BSYNC B0 ;  /* 0x0000000000007941 */ /* 0x000fea0003800000 */
.L_x_2351:
        /* <DEDUP_REMOVED lines=64> */
.L_x_2353:
        /* <DEDUP_REMOVED lines=12> */
.L_x_2355:
[----:B------:R-:W-:Y:S05]  /*29c0*/  BSYNC B0 ;  /* 0x0000000000007941 */ /* 0x000fea0003800000 */
.L_x_2354:
        /* <DEDUP_REMOVED lines=11> */
.L_x_2356:
        /* <DEDUP_REMOVED lines=12> */
.L_x_2358:
[----:B------:R-:W-:Y:S05]  /*2b40*/  BSYNC B0 ;  /* 0x0000000000007941 */ /* 0x000fea0003800000 */
.L_x_2357:
        /* <DEDUP_REMOVED lines=11> */
.L_x_2359:
        /* <DEDUP_REMOVED lines=12> */
.L_x_2361:
[----:B------:R-:W-:Y:S05]  /*2cc0*/  BSYNC B0 ;  /* 0x0000000000007941 */ /* 0x000fea0003800000 */
.L_x_2360:
        /* <DEDUP_REMOVED lines=11> */
.L_x_2362:
        /* <DEDUP_REMOVED lines=12> */
.L_x_2364:
[----:B------:R-:W-:Y:S05]  /*2e40*/  BSYNC B0 ;  /* 0x0000000000007941 */ /* 0x000fea0003800000 */
.L_x_2363:
        /* <DEDUP_REMOVED lines=11> */
.L_x_2365:
        /* <DEDUP_REMOVED lines=12> */
.L_x_2367:
[----:B------:R-:W-:Y:S05]  /*2fc0*/  BSYNC B0 ;  /* 0x0000000000007941 */ /* 0x000fea0003800000 */
.L_x_2366:
[----:B------:R-:W-:Y:S02]  /*2fd0*/  IADD3 R38, R38, c[0x0][0x10], RZ ;  /* 0x0000040026267a10 */ /* 0x000fe40007ffe0ff */
[----:B------:R-:W-:Y:S02]  /*2fe0*/  IADD3 R28, R28, 0x1, RZ ;  /* 0x000000011c1c7810 */ /* 0x000fe40007ffe0ff */
[----:B------:R-:W-:-:S13]  /*2ff0*/  ISETP.GE.AND P1, PT, R38, UR4, PT ;  /* 0x0000000426007c0c */ /* 0x000fda000bf26270 */
[----:B------:R-:W-:Y:S01]  /*3000*/  @P1 CALL.REL.NOINC `(.L_x_2368) ;  /* 0x0000001000001944 */ /* 0x000fe20003c00000 */
[----:B------:R-:W-:Y:S05]  /*3010*/  BRA `(.L_x_2369) ;  /* 0xffffd1e000007947 */ /* 0x000fea000383ffff */
.L_x_2368:
[----:B------:R-:W-:Y:S05]  /*3020*/  EXIT ;  /* 0x000000000000794d */ /* 0x000fea0003800000 */
.L_x_2370:
        /* <DEDUP_REMOVED lines=13> */
.L_x_3306:


//--------------------- .text._Z35group_norm_nhwc_fwd_one_pass_kernelI11Bf16IOFp16WLi512ELi40ELi640EEv26Group_norm_nhwc_fwd_params --------------------------
	.section	.text._Z35group_norm_nhwc_fwd_one_pass_kernelI11Bf16IOFp16WLi512ELi40ELi640EEv26Group_norm_nhwc_fwd_params,"ax",@progbits
	.sectioninfo	@"SHI_REGISTERS=88"
	.align	128
        .global         _Z35group_norm_nhwc_fwd_one_pass_kernelI11Bf16IOFp16WLi512ELi40ELi640EEv26Group_norm_nhwc_fwd_params
        .type           _Z35group_norm_nhwc_fwd_one_pass_kernelI11Bf16IOFp16WLi512ELi40ELi640EEv26Group_norm_nhwc_fwd_params,@function
        .size           _Z35group_norm_nhwc_fwd_one_pass_kernelI11Bf16IOFp16WLi512ELi40ELi640EEv26Group_norm_nhwc_fwd_params,(.L_x_3307 - _Z35group_norm_nhwc_fwd_one_pass_kernelI11Bf16IOFp16WLi512ELi40ELi640EEv26Group_norm_nhwc_fwd_params)
        .other          _Z35group_norm_nhwc_fwd_one_pass_kernelI11Bf16IOFp16WLi512ELi40ELi640EEv26Group_norm_nhwc_fwd_params,@"STO_CUDA_ENTRY STV_DEFAULT"
_Z35group_norm_nhwc_fwd_one_pass_kernelI11Bf16IOFp16WLi512ELi40ELi640EEv26Group_norm_nhwc_fwd_params:
.text._Z35group_norm_nhwc_fwd_one_pass_kernelI11Bf16IOFp16WLi512ELi40ELi640EEv26Group_norm_nhwc_fwd_params:
        /* <DEDUP_REMOVED lines=40> */
.L_x_2429:
        /* <DEDUP_REMOVED lines=441> */
.L_x_2372:
[----:B------:R-:W-:Y:S05]  /*1e10*/  BSYNC B0 ;  /* 0x0000000000007941 */ /* 0x000fea0003800000 */
.L_x_2371:
        /* <DEDUP_REMOVED lines=25> */
.L_x_2375:
[----:B------:R-:W2:Y:S01]  /*1fb0*/  LDG.E.STRONG.GPU R26, [R24.64] ;  /* 0x00000006181a7981 */ /* 0x000ea2000c1ef900 */
[----:B------:R-:W-:Y:S01]  /*1fc0*/  YIELD ;  /* 0x0000000000007946 */ /* 0x000fe20003800000 */
[----:B--2---:R-:W-:Y:S01]  /*1fd0*/  ISETP.NE.AND P1, PT, R26, R27, PT ;  /* 0x0000001b1a00720c */ /* 0x004fe20003f25270 */
[----:B------:R-:W-:-:S12]  /*1fe0*/  CCTL.IVALL ;  /* 0x00000000ff00798f */ /* 0x000fd80002000000 */
[----:B------:R-:W-:Y:S05]  /*1ff0*/  @P1 BRA `(.L_x_2375) ;  /* 0xffffffb000001947 */ /* 0x000fea000383ffff */
.L_x_2374:
        /* <DEDUP_REMOVED lines=11> */
.L_x_2377:
        /* <DEDUP_REMOVED lines=59> */
.L_x_2376:
        /* <DEDUP_REMOVED lines=19> */
.L_x_2379:
[----:B------:R-:W-:Y:S05]  /*2590*/  BSYNC B0 ;  /* 0x0000000000007941 */ /* 0x000fea0003800000 */
.L_x_2378:
        /* <DEDUP_REMOVED lines=30> */
.L_x_2373:
        /* <DEDUP_REMOVED lines=33> */
[----:B---3--:R-:W-:Y:S02]  /*2990*/  HADD2.F32 R49, -RZ, R71.H0_H0 ;  /* 0x20000047ff317230 */ /* 0x008fe40000004100 */
[----:B----4-:R-:W-:Y:S02]  /*29a0*/  HADD2.F32 R62, -RZ, R72.H0_H0 ;  /* 0x20000048ff3e7230 */ /* 0x010fe40000004100 */
[----:B-----5:R-:W-:Y:S02]  /*29b0*/  HADD2.F32 R68, -RZ, R73.H0_H0 ;  /* 0x20000049ff447230 */ /* 0x020fe40000004100 */
[----:B------:R-:W-:-:S03]  /*29c0*/  HADD2.F32 R63, -RZ, R74.H0_H0 ;  /* 0x2000004aff3f7230 */ /* 0x000fc60000004100 */
        /* <DEDUP_REMOVED lines=13> */
.L_x_2380:
        /* <DEDUP_REMOVED lines=12> */
.L_x_2382:
[----:B------:R-:W-:Y:S05]  /*2b60*/  BSYNC B0 ;  /* 0x0000000000007941 */ /* 0x000fea0003800000 */
.L_x_2381:
        /* <DEDUP_REMOVED lines=22> */
.L_x_2383:
        /* <DEDUP_REMOVED lines=12> */
.L_x_2385:
[----:B------:R-:W-:Y:S05]  /*2d90*/  BSYNC B0 ;  /* 0x0000000000007941 */ /* 0x000fea0003800000 */
.L_x_2384:
        /* <DEDUP_REMOVED lines=22> */
.L_x_2386:
        /* <DEDUP_REMOVED lines=12> */
.L_x_2388:
[----:B------:R-:W-:Y:S05]  /*2fc0*/  BSYNC B0 ;  /* 0x0000000000007941 */ /* 0x000fea0003800000 */
.L_x_2387:
        /* <DEDUP_REMOVED lines=33> */
.L_x_2389:
        /* <DEDUP_REMOVED lines=12> */
.L_x_2391:
[----:B------:R-:W-:Y:S05]  /*32a0*/  BSYNC B0 ;  /* 0x0000000000007941 */ /* 0x000fea0003800000 */
.L_x_2390:
        /* <DEDUP_REMOVED lines=13> */
.L_x_2392:
        /* <DEDUP_REMOVED lines=12> */
.L_x_2394:
[----:B------:R-:W-:Y:S05]  /*3440*/  BSYNC B0 ;  /* 0x0000000000007941 */ /* 0x000fea0003800000 */
.L_x_2393:
        /* <DEDUP_REMOVED lines=27> */
.L_x_2395:
        /* <DEDUP_REMOVED lines=12> */
.L_x_2397:
[----:B------:R-:W-:Y:S05]  /*36c0*/  BSYNC B0 ;  /* 0x0000000000007941 */ /* 0x000fea0003800000 */
.L_x_2396:
        /* <DEDUP_REMOVED lines=17> */
.L_x_2398:
        /* <DEDUP_REMOVED lines=12> */
.L_x_2400:
[----:B------:R-:W-:Y:S05]  /*38a0*/  BSYNC B0 ;  /* 0x0000000000007941 */ /* 0x000fea0003800000 */
.L_x_2399:
        /* <DEDUP_REMOVED lines=77> */
.L_x_2401:
        /* <DEDUP_REMOVED lines=12> */
.L_x_2403:
[----:B------:R-:W-:Y:S05]  /*3e40*/  BSYNC B0 ;  /* 0x0000000000007941 */ /* 0x000fea0003800000 */
.L_x_2402:
        /* <DEDUP_REMOVED lines=13> */
.L_x_2404:
        /* <DEDUP_REMOVED lines=12> */
.L_x_2406:
[----:B------:R-:W-:Y:S05]  /*3fe0*/  BSYNC B0 ;  /* 0x0000000000007941 */ /* 0x000fea0003800000 */
.L_x_2405:
        /* <DEDUP_REMOVED lines=13> */
.L_x_2407:
        /* <DEDUP_REMOVED lines=12> */
.L_x_2409:
[----:B------:R-:W-:Y:S05]  /*4180*/  BSYNC B0 ;  /* 0x0000000000007941 */ /* 0x000fea0003800000 */
.L_x_2408:
        /* <DEDUP_REMOVED lines=13> */
.L_x_2410:
        /* <DEDUP_REMOVED lines=12> */
.L_x_2412:
[----:B------:R-:W-:Y:S05]  /*4320*/  BSYNC B0 ;  /* 0x0000000000007941 */ /* 0x000fea0003800000 */
.L_x_2411:
        /* <DEDUP_REMOVED lines=36> */
.L_x_2413:
        /* <DEDUP_REMOVED lines=12> */
.L_x_2415:
[----:B------:R-:W-:Y:S05]  /*4630*/  BSYNC B0 ;  /* 0x0000000000007941 */ /* 0x000fea0003800000 */
.L_x_2414:
        /* <DEDUP_REMOVED lines=11> */
.L_x_2416:
        /* <DEDUP_REMOVED lines=12> */
.L_x_2418:
[----:B------:R-:W-:Y:S05]  /*47b0*/  BSYNC B0 ;  /* 0x0000000000007941 */ /* 0x000fea0003800000 */
.L_x_2417:
        /* <DEDUP_REMOVED lines=11> */
.L_x_2419:
        /* <DEDUP_REMOVED lines=12> */
.L_x_2421:
[----:B------:R-:W-:Y:S05]  /*4930*/  BSYNC B0 ;  /* 0x0000000000007941 */ /* 0x000fea0003800000 */
.L_x_2420:
        /* <DEDUP_REMOVED lines=11> */
.L_x_2422:
        /* <DEDUP_REMOVED lines=12> */
.L_x_2424:
[----:B------:R-:W-:Y:S05]  /*4ab0*/  BSYNC B0 ;  /* 0x0000000000007941 */ /* 0x000fea0003800000 */
.L_x_2423:
        /* <DEDUP_REMOVED lines=11> */
.L_x_2425:
        /* <DEDUP_REMOVED lines=11> */
.L_x_2427:
[----:B------:R-:W-:Y:S05]  /*4c20*/  BSYNC B0 ;  /* 0x0000000000007941 */ /* 0x000fea0003800000 */
.L_x_2426:
[----:B------:R-:W-:Y:S02]  /*4c30*/  IADD3 R60, R60, c[0x0][0x10], RZ ;  /* 0x000004003c3c7a10 */ /* 0x000fe40007ffe0ff */
[----:B------:R-:W-:Y:S02]  /*4c40*/  IADD3 R4, R4, 0x1, RZ ;  /* 0x0000000104047810 */ /* 0x000fe40007ffe0ff */
[----:B------:R-:W-:-:S13]  /*4c50*/  ISETP.GE.AND P1, PT, R60, UR4, PT ;  /* 0x000000043c007c0c */ /* 0x000fda000bf26270 */
[----:B------:R-:W-:Y:S01]  /*4c60*/  @P1 CALL.REL.NOINC `(.L_x_2428) ;  /* 0x0000001000001944 */ /* 0x000fe20003c00000 */
[----:B------:R-:W-:Y:S05]  /*4c70*/  BRA `(.L_x_2429) ;  /* 0xffffb60000007947 */ /* 0x000fea000383ffff */
.L_x_2428:
[----:B------:R-:W-:Y:S05]  /*4c80*/  EXIT ;  /* 0x000000000000794d */ /* 0x000fea0003800000 */
.L_x_2430:
        /* <DEDUP_REMOVED lines=15> */
.L_x_3307:


//--------------------- .text._Z35group_norm_nhwc_fwd_one_pass_kernelI11Fp16IOFp32WLi64ELi40ELi640EEv26Group_norm_nhwc_fwd_params --------------------------
	.section	.text._Z35group_norm_nhwc_fwd_one_pass_kernelI11Fp16IOFp32WLi64ELi40ELi640EEv26Group_norm_nhwc_fwd_params,"ax",@progbits
	.sectioninfo	@"SHI_REGISTERS=32"
	.align	128
        .global         _Z35group_norm_nhwc_fwd_one_pass_kernelI11Fp16IOFp32WLi64ELi40ELi640EEv26Group_norm_nhwc_fwd_params
        .type           _Z35group_norm_nhwc_fwd_one_pass_kernelI11Fp16IOFp32WLi64ELi40ELi640EEv26Group_norm_nhwc_fwd_params,@function
        .size           _Z35group_norm_nhwc_fwd_one_pass_kernelI11Fp16IOFp32WLi64ELi40ELi640EEv26Group_norm_nhwc_fwd_params,(.L_x_3308 - _Z35group_norm_nhwc_fwd_one_pass_kernelI11Fp16IOFp32WLi64ELi40ELi640EEv26Group_norm_nhwc_fwd_params)
        .other          _Z35group_norm_nhwc_fwd_one_pass_kernelI11Fp16IOFp32WLi64ELi40ELi640EEv26Group_norm_nhwc_fwd_params,@"STO_CUDA_ENTRY STV_DEFAULT"
_Z35group_norm_nhwc_fwd_one_pass_kernelI11Fp16IOFp32WLi64ELi40ELi640EEv26Group_norm_nhwc_fwd_params:
.text._Z35group_norm_nhwc_fwd_one_pass_kernelI11Fp16IOFp32WLi64ELi40ELi640EEv26Group_norm_nhwc_fwd_params:
        /* <DEDUP_REMOVED lines=26> */
.L_x_2447:
        /* <DEDUP_REMOVED lines=41> */
[-C--:B------:R-:W-:Y:S01]  /*0430*/  @P0 MOV R28, R26.reuse ;  /* 0x0000001a001c0202 */ /* 0x080fe20000000f00 */
[----:B------:R-:W-:Y:S01]  /*0440*/  @!P1 IMAD R9, R20, c[0x0][0x1c4], R7 ;  /* 0x0000710014099a24 */ /* 0x000fe200078e0207 */
[----:B------:R-:W-:Y:S02]  /*0450*/  @!P1 MOV R6, R26 ;  /* 0x0000001a00069202 */ /* 0x000fe40000000f00 */
[----:B------:R-:W-:Y:S01]  /*0460*/  @!P1 MOV R7, R29 ;  /* 0x0000001d00079202 */ /* 0x000fe20000000f00 */
[----:B------:R-:W-:-:S04]  /*0470*/  @P0 IMAD.WIDE.U32 R12, R21, c[0x0][0x1c0], R28 ;  /* 0x00007000150c0a25 */ /* 0x000fc800078e001c */
[----:B------:R-:W-:Y:S01]  /*0480*/  @!P1 IMAD.WIDE.U32 R6, R20, c[0x0][0x1c0], R6 ;  /* 0x0000700014069a25 */ /* 0x000fe200078e0006 */
[----:B------:R-:W-:Y:S02]  /*0490*/  @P0 IADD3 R11, R13, R11, RZ ;  /* 0x0000000b0d0b0210 */ /* 0x000fe40007ffe0ff */
[----:B------:R-:W-:Y:S02]  /*04a0*/  @P0 LEA R10, P2, R12, c[0x0][0x170], 0x1 ;  /* 0x00005c000c0a0a11 */ /* 0x000fe400078408ff */
[----:B------:R-:W-:Y:S02]  /*04b0*/  @!P1 IADD3 R9, R7, R9, RZ ;  /* 0x0000000907099210 */ /* 0x000fe40007ffe0ff */
[----:B------:R-:W-:Y:S02]  /*04c0*/  @!P1 LEA R8, P3, R6, c[0x0][0x170], 0x1 ;  /* 0x00005c0006089a11 */ /* 0x000fe400078608ff */
[----:B------:R-:W-:Y:S02]  /*04d0*/  MOV R7, RZ ;  /* 0x000000ff00077202 */ /* 0x000fe40000000f00 */
[----:B------:R-:W-:-:S02]  /*04e0*/  @P0 LEA.HI.X R11, R12, c[0x0][0x174], R11, 0x1, P2 ;  /* 0x00005d000c0b0a11 */ /* 0x000fc400010f0c0b */
[----:B------:R-:W-:Y:S02]  /*04f0*/  @!P1 LEA.HI.X R9, R6, c[0x0][0x174], R9, 0x1, P3 ;  /* 0x00005d0006099a11 */ /* 0x000fe400018f0c09 */
[----:B------:R-:W-:Y:S01]  /*0500*/  MOV R6, RZ ;  /* 0x000000ff00067202 */ /* 0x000fe20000000f00 */
[----:B------:R-:W2:Y:S05]  /*0510*/  @P0 LDG.E R7, [R10.64] ;  /* 0x000000060a070981 */ /* 0x000eaa000c1e1900 */
[----:B------:R-:W3:Y:S01]  /*0520*/  @!P1 LDG.E R6, [R8.64] ;  /* 0x0000000608069981 */ /* 0x000ee2000c1e1900 */
[C---:B0-----:R-:W-:Y:S01]  /*0530*/  ISETP.GT.AND P1, PT, R2.reuse, 0x1e, PT ;  /* 0x0000001e0200780c */ /* 0x041fe20003f24270 */
[----:B------:R-:W-:Y:S01]  /*0540*/  BSSY B0, `(.L_x_2431) ;  /* 0x000005c000007945 */ /* 0x000fe20003800000 */
[----:B------:R-:W-:-:S02]  /*0550*/  ISETP.NE.AND P3, PT, R2, RZ, PT ;  /* 0x000000ff0200720c */ /* 0x000fc40003f65270 */
[----:B------:R-:W-:Y:S01]  /*0560*/  ISETP.NE.AND P2, PT, R5, RZ, PT ;  /* 0x000000ff0500720c */ /* 0x000fe20003f45270 */
[--C-:B--2---:R-:W-:Y:S02]  /*0570*/  HADD2.F32 R13, -RZ, R7.reuse.H1_H1 ;  /* 0x30000007ff0d7230 */ /* 0x104fe40000004100 */
[----:B------:R-:W-:Y:S02]  /*0580*/  HADD2.F32 R12, -RZ, R7.H0_H0 ;  /* 0x20000007ff0c7230 */ /* 0x000fe40000004100 */
[--C-:B---3--:R-:W-:Y:S01]  /*0590*/  HADD2.F32 R19, -RZ, R6.reuse.H1_H1 ;  /* 0x30000006ff137230 */ /* 0x108fe20000004100 */
[----:B------:R-:W-:Y:S01]  /*05a0*/  FMUL.FTZ R15, R13, R13 ;  /* 0x0000000d0d0f7220 */ /* 0x000fe20000410000 */
[----:B------:R-:W-:Y:S01]  /*05b0*/  HADD2.F32 R14, -RZ, R6.H0_H0 ;  /* 0x20000006ff0e7230 */ /* 0x000fe20000004100 */
[----:B------:R-:W-:Y:S02]  /*05c0*/  FADD.FTZ R13, R12, R13 ;  /* 0x0000000d0c0d7221 */ /* 0x000fe40000010000 */
[----:B------:R-:W-:-:S02]  /*05d0*/  FMUL.FTZ R25, R19, R19 ;  /* 0x0000001313197220 */ /* 0x000fc40000410000 */
[----:B------:R-:W-:Y:S02]  /*05e0*/  FFMA.FTZ R15, R12, R12, R15 ;  /* 0x0000000c0c0f7223 */ /* 0x000fe4000001000f */
[C---:B------:R-:W-:Y:S02]  /*05f0*/  FADD.FTZ R18, R14.reuse, R19 ;  /* 0x000000130e127221 */ /* 0x040fe40000010000 */
[----:B------:R-:W-:Y:S02]  /*0600*/  FFMA.FTZ R14, R14, R14, R25 ;  /* 0x0000000e0e0e7223 */ /* 0x000fe40000010019 */
[----:B------:R-:W-:Y:S02]  /*0610*/  FADD.FTZ R13, RZ, R13 ;  /* 0x0000000dff0d7221 */ /* 0x000fe40000010000 */
[----:B------:R-:W-:Y:S02]  /*0620*/  FADD.FTZ R15, RZ, R15 ;  /* 0x0000000fff0f7221 */ /* 0x000fe40000010000 */
[----:B------:R-:W-:-:S02]  /*0630*/  FADD.FTZ R18, R13, R18 ;  /* 0x000000120d127221 */ /* 0x000fc40000010000 */
[----:B------:R-:W-:-:S03]  /*0640*/  FADD.FTZ R19, R15, R14 ;  /* 0x0000000e0f137221 */ /* 0x000fc60000010000 */
        /* <DEDUP_REMOVED lines=75> */
.L_x_2432:
[----:B------:R-:W-:Y:S05]  /*0b00*/  BSYNC B0 ;  /* 0x0000000000007941 */ /* 0x000fea0003800000 */
.L_x_2431:
        /* <DEDUP_REMOVED lines=27> */
.L_x_2435:
[----:B------:R-:W2:Y:S01]  /*0cc0*/  LDG.E.STRONG.GPU R10, [R8.64] ;  /* 0x00000006080a7981 */ /* 0x000ea2000c1ef900 */
[----:B------:R-:W-:Y:S01]  /*0cd0*/  YIELD ;  /* 0x0000000000007946 */ /* 0x000fe20003800000 */
[----:B--2---:R-:W-:Y:S01]  /*0ce0*/  ISETP.NE.AND P1, PT, R10, R11, PT ;  /* 0x0000000b0a00720c */ /* 0x004fe20003f25270 */
[----:B------:R-:W-:-:S12]  /*0cf0*/  CCTL.IVALL ;  /* 0x00000000ff00798f */ /* 0x000fd80002000000 */
[----:B------:R-:W-:Y:S05]  /*0d00*/  @P1 BRA `(.L_x_2435) ;  /* 0xffffffb000001947 */ /* 0x000fea000383ffff */
.L_x_2434:
        /* <DEDUP_REMOVED lines=11> */
.L_x_2437:
        /* <DEDUP_REMOVED lines=59> */
.L_x_2436:
        /* <DEDUP_REMOVED lines=19> */
.L_x_2439:
[----:B------:R-:W-:Y:S05]  /*12a0*/  BSYNC B0 ;  /* 0x0000000000007941 */ /* 0x000fea0003800000 */
.L_x_2438:
        /* <DEDUP_REMOVED lines=30> */
.L_x_2433:
        /* <DEDUP_REMOVED lines=16> */
[--C-:B-1----:R-:W-:Y:S01]  /*1590*/  HADD2.F32 R15, -RZ, R7.reuse.H0_H0 ;  /* 0x20000007ff0f7230 */ /* 0x102fe20000004100 */
[----:B------:R-:W-:Y:S01]  /*15a0*/  ISETP.NE.AND P2, PT, RZ, UR5, PT ;  /* 0x00000005ff007c0c */ /* 0x000fe2000bf45270 */
[----:B------:R-:W-:Y:S01]  /*15b0*/  HADD2.F32 R7, -RZ, R7.H1_H1 ;  /* 0x30000007ff077230 */ /* 0x000fe20000004100 */
[----:B------:R-:W1:Y:S01]  /*15c0*/  LDS.64 R12, [0xc0] ;  /* 0x0000c000ff0c7984 */ /* 0x000e620000000a00 */
[----:B0-----:R-:W-:-:S02]  /*15d0*/  HADD2.F32 R19, -RZ, R6.H0_H0 ;  /* 0x20000006ff137230 */ /* 0x001fc40000004100 */
[----:B------:R-:W-:Y:S01]  /*15e0*/  HADD2.F32 R25, -RZ, R6.H1_H1 ;  /* 0x30000006ff197230 */ /* 0x000fe20000004100 */
        /* <DEDUP_REMOVED lines=33> */
.L_x_2440:
[----:B------:R-:W-:Y:S01]  /*1800*/  BSSY B0, `(.L_x_2441) ;  /* 0x000000c000007945 */ /* 0x000fe20003800000 */
[----:B------:R-:W-:Y:S05]  /*1810*/  @!P0 BRA `(.L_x_2442) ;  /* 0x000000a000008947 */ /* 0x000fea0003800000 */
[----:B------:R-:W-:Y:S01]  /*1820*/  MOV R6, R26 ;  /* 0x0000001a00067202 */ /* 0x000fe20000000f00 */
[----:B------:R-:W-:Y:S01]  /*1830*/  IMAD R8, R3, c[0x0][0x1c0], RZ ;  /* 0x0000700003087a24 */ /* 0x000fe200078e02ff */
[----:B------:R-:W-:Y:S02]  /*1840*/  MOV R7, R29 ;  /* 0x0000001d00077202 */ /* 0x000fe40000000f00 */
[----:B------:R-:W-:Y:S01]  /*1850*/  F2FP.PACK_AB R11, R11, R12 ;  /* 0x0000000c0b0b723e */ /* 0x000fe200000000ff */
[C---:B------:R-:W-:Y:S02]  /*1860*/  IMAD R9, R21.reuse, c[0x0][0x1c4], R8 ;  /* 0x0000710015097a24 */ /* 0x040fe400078e0208 */
[----:B------:R-:W-:-:S05]  /*1870*/  IMAD.WIDE.U32 R6, R21, c[0x0][0x1c0], R6 ;  /* 0x0000700015067a25 */ /* 0x000fca00078e0006 */
[----:B------:R-:W-:Y:S02]  /*1880*/  IADD3 R9, R7, R9, RZ ;  /* 0x0000000907097210 */ /* 0x000fe40007ffe0ff */
[----:B------:R-:W-:-:S04]  /*1890*/  LEA R8, P3, R6, c[0x0][0x160], 0x1 ;  /* 0x0000580006087a11 */ /* 0x000fc800078608ff */
[----:B------:R-:W-:-:S05]  /*18a0*/  LEA.HI.X R9, R6, c[0x0][0x164], R9, 0x1, P3 ;  /* 0x0000590006097a11 */ /* 0x000fca00018f0c09 */
[----:B------:R0:W-:Y:S04]  /*18b0*/  STG.E [R8.64], R11 ;  /* 0x0000000b08007986 */ /* 0x0001e8000c101906 */
.L_x_2442:
[----:B------:R-:W-:Y:S05]  /*18c0*/  BSYNC B0 ;  /* 0x0000000000007941 */ /* 0x000fea0003800000 */
.L_x_2441:
        /* <DEDUP_REMOVED lines=11> */
.L_x_2443:
[----:B------:R-:W-:Y:S01]  /*1980*/  BSSY B0, `(.L_x_2444) ;  /* 0x000000c000007945 */ /* 0x000fe20003800000 */
[----:B------:R-:W-:Y:S05]  /*1990*/  @P1 BRA `(.L_x_2445) ;  /* 0x000000a000001947 */ /* 0x000fea0003800000 */
[----:B0-----:R-:W-:Y:S01]  /*19a0*/  MOV R8, R26 ;  /* 0x0000001a00087202 */ /* 0x001fe20000000f00 */
        /* <DEDUP_REMOVED lines=9> */
.L_x_2445:
[----:B------:R-:W-:Y:S05]  /*1a40*/  BSYNC B0 ;  /* 0x0000000000007941 */ /* 0x000fea0003800000 */
.L_x_2444:
[----:B------:R-:W-:Y:S02]  /*1a50*/  IADD3 R22, R22, c[0x0][0x10], RZ ;  /* 0x0000040016167a10 */ /* 0x000fe40007ffe0ff */
[----:B------:R-:W-:Y:S02]  /*1a60*/  IADD3 R16, R16, 0x1, RZ ;  /* 0x0000000110107810 */ /* 0x000fe40007ffe0ff */
[----:B------:R-:W-:-:S13]  /*1a70*/  ISETP.GE.AND P1, PT, R22, UR4, PT ;  /* 0x0000000416007c0c */ /* 0x000fda000bf26270 */
[----:B------:R-:W-:Y:S01]  /*1a80*/  @P1 CALL.REL.NOINC `(.L_x_2446) ;  /* 0x0000001000001944 */ /* 0x000fe20003c00000 */
[----:B------:R-:W-:Y:S05]  /*1a90*/  BRA `(.L_x_2447) ;  /* 0xffffe70000007947 */ /* 0x000fea000383ffff */
.L_x_2446:
[----:B------:R-:W-:Y:S05]  /*1aa0*/  EXIT ;  /* 0x000000000000794d */ /* 0x000fea0003800000 */
.L_x_2448:
        /* <DEDUP_REMOVED lines=13> */
.L_x_3308:


//--------------------- .text._Z35group_norm_nhwc_fwd_one_pass_kernelI11Fp16IOFp32WLi128ELi40ELi640EEv26Group_norm_nhwc_fwd_params --------------------------
	.section	.text._Z35group_norm_nhwc_fwd_one_pass_kernelI11Fp16IOFp32WLi128ELi40ELi640EEv26Group_norm_nhwc_fwd_params,"ax",@progbits
	.sectioninfo	@"SHI_REGISTERS=45"
	.align	128
        .global         _Z35group_norm_nhwc_fwd_one_pass_kernelI11Fp16IOFp32WLi128ELi40ELi640EEv26Group_norm_nhwc_fwd_params
        .type           _Z35group_norm_nhwc_fwd_one_pass_kernelI11Fp16IOFp32WLi128ELi40ELi640EEv26Group_norm_nhwc_fwd_params,@function
        .size           _Z35group_norm_nhwc_fwd_one_pass_kernelI11Fp16IOFp32WLi128ELi40ELi640EEv26Group_norm_nhwc_fwd_params,(.L_x_3309 - _Z35group_norm_nhwc_fwd_one_pass_kernelI11Fp16IOFp32WLi128ELi40ELi640EEv26Group_norm_nhwc_fwd_params)
        .other          _Z35group_norm_nhwc_fwd_one_pass_kernelI11Fp16IOFp32WLi128ELi40ELi640EEv26Group_norm_nhwc_fwd_params,@"STO_CUDA_ENTRY STV_DEFAULT"
_Z35group_norm_nhwc_fwd_one_pass_kernelI11Fp16IOFp32WLi128ELi40ELi640EEv26Group_norm_nhwc_fwd_params:
.text._Z35group_norm_nhwc_fwd_one_pass_kernelI11Fp16IOFp32WLi128ELi40ELi640EEv26Group_norm_nhwc_fwd_params:
        /* <DEDUP_REMOVED lines=28> */
.L_x_2471:
[----:B------:R-:W-:Y:S02]  /*01c0*/  IABS R9, c[0x0][0x1d8] ;  /* 0x0000760000097a13 */ /* 0x000fe40000000000 */
        /* <DEDUP_REMOVED lines=34> */
[----:B------:R-:W-:Y:S01]  /*03f0*/  IMAD R8, R0, c[0x0][0x1d0], RZ ;  /* 0x0000740000087a24 */ /* 0x000fe200078e02ff */
[----:B------:R-:W-:Y:S02]  /*0400*/  SHF.R.S32.HI R0, RZ, 0x1f, R27 ;  /* 0x0000001fff007819 */ /* 0x000fe4000001141b */
[----:B------:R-:W-:Y:S01]  /*0410*/  IADD3 R36, P3, R32, R3, RZ ;  /* 0x0000000320247210 */ /* 0x000fe20007f7e0ff */
[----:B------:R-:W-:Y:S02]  /*0420*/  IMAD R35, R9, c[0x0][0x1d4], R8 ;  /* 0x0000750009237a24 */ /* 0x000fe400078e0208 */
[----:B------:R-:W-:Y:S01]  /*0430*/  @!P1 IMAD R8, R4, c[0x0][0x1c0], RZ ;  /* 0x0000700004089a24 */ /* 0x000fe200078e02ff */
[----:B------:R-:W-:Y:S02]  /*0440*/  LEA.HI.X.SX32 R37, R3, R2, 0x1, P3 ;  /* 0x0000000203257211 */ /* 0x000fe400018f0eff */
[----:B------:R-:W-:Y:S01]  /*0450*/  SHF.R.S32.HI R2, RZ, 0x1f, R28 ;  /* 0x0000001fff027819 */ /* 0x000fe2000001141c */
[----:B------:R-:W-:Y:S01]  /*0460*/  @!P1 IMAD R15, R29, c[0x0][0x1c4], R8 ;  /* 0x000071001d0f9a24 */ /* 0x000fe200078e0208 */
[----:B------:R-:W-:Y:S01]  /*0470*/  ISETP.GE.U32.AND P3, PT, R27, c[0x0][0x1c8], PT ;  /* 0x000072001b007a0c */ /* 0x000fe20003f66070 */
[----:B------:R-:W-:Y:S01]  /*0480*/  IMAD.WIDE.U32 R36, R9, c[0x0][0x1d0], R36 ;  /* 0x0000740009247a25 */ /* 0x000fe200078e0024 */
[----:B------:R-:W-:-:S02]  /*0490*/  ISETP.GE.AND.EX P2, PT, R2, c[0x0][0x1cc], PT, P2 ;  /* 0x0000730002007a0c */ /* 0x000fc40003f46320 */
[----:B------:R-:W-:Y:S01]  /*04a0*/  ISETP.GE.AND.EX P3, PT, R0, c[0x0][0x1cc], PT, P3 ;  /* 0x0000730000007a0c */ /* 0x000fe20003f66330 */
[----:B------:R-:W-:Y:S01]  /*04b0*/  @P0 IMAD R9, R5, c[0x0][0x1c0], RZ ;  /* 0x0000700005090a24 */ /* 0x000fe200078e02ff */
[----:B------:R-:W-:Y:S02]  /*04c0*/  IADD3 R35, R37, R35, RZ ;  /* 0x0000002325237210 */ /* 0x000fe40007ffe0ff */
[-C--:B------:R-:W-:Y:S01]  /*04d0*/  @!P1 MOV R34, R36.reuse ;  /* 0x0000002400229202 */ /* 0x080fe20000000f00 */
[----:B------:R-:W-:Y:S01]  /*04e0*/  @P0 IMAD R13, R30, c[0x0][0x1c4], R9 ;  /* 0x000071001e0d0a24 */ /* 0x000fe200078e0209 */
[----:B------:R-:W-:Y:S02]  /*04f0*/  ISETP.GT.U32.OR P2, PT, R20, 0x27f, P2 ;  /* 0x0000027f1400780c */ /* 0x000fe40001744470 */
[----:B------:R-:W-:Y:S01]  /*0500*/  @P0 MOV R10, R36 ;  /* 0x00000024000a0202 */ /* 0x000fe20000000f00 */
[----:B------:R-:W-:Y:S01]  /*0510*/  @!P1 IMAD.WIDE.U32 R8, R29, c[0x0][0x1c0], R34 ;  /* 0x000070001d089a25 */ /* 0x000fe200078e0022 */
[----:B------:R-:W-:-:S02]  /*0520*/  @P0 MOV R11, R35 ;  /* 0x00000023000b0202 */ /* 0x000fc40000000f00 */
[----:B------:R-:W-:Y:S02]  /*0530*/  ISETP.GT.U32.OR P3, PT, R20, 0x27f, P3 ;  /* 0x0000027f1400780c */ /* 0x000fe40001f64470 */
[----:B------:R-:W-:Y:S01]  /*0540*/  @!P1 IADD3 R9, R9, R15, RZ ;  /* 0x0000000f09099210 */ /* 0x000fe20007ffe0ff */
[----:B------:R-:W-:Y:S01]  /*0550*/  @P0 IMAD.WIDE.U32 R10, R30, c[0x0][0x1c0], R10 ;  /* 0x000070001e0a0a25 */ /* 0x000fe200078e000a */
[----:B------:R-:W-:-:S04]  /*0560*/  @!P1 LEA R14, P5, R8, c[0x0][0x170], 0x1 ;  /* 0x00005c00080e9a11 */ /* 0x000fc800078a08ff */
[----:B------:R-:W-:Y:S01]  /*0570*/  @!P1 LEA.HI.X R15, R8, c[0x0][0x174], R9, 0x1, P5 ;  /* 0x00005d00080f9a11 */ /* 0x000fe200028f0c09 */
[----:B------:R-:W-:Y:S01]  /*0580*/  @!P2 IMAD R9, R2, c[0x0][0x1c0], RZ ;  /* 0x000070000209aa24 */ /* 0x000fe200078e02ff */
[----:B------:R-:W-:Y:S02]  /*0590*/  @P0 IADD3 R11, R11, R13, RZ ;  /* 0x0000000d0b0b0210 */ /* 0x000fe40007ffe0ff */
[----:B------:R-:W-:Y:S01]  /*05a0*/  @P0 LEA R16, P4, R10, c[0x0][0x170], 0x1 ;  /* 0x00005c000a100a11 */ /* 0x000fe200078808ff */
[----:B------:R-:W-:Y:S01]  /*05b0*/  @!P2 IMAD R13, R28, c[0x0][0x1c4], R9 ;  /* 0x000071001c0daa24 */ /* 0x000fe200078e0209 */
[----:B------:R-:W-:Y:S02]  /*05c0*/  @!P2 MOV R8, R36 ;  /* 0x000000240008a202 */ /* 0x000fe40000000f00 */
[----:B------:R-:W-:Y:S02]  /*05d0*/  @!P2 MOV R9, R35 ;  /* 0x000000230009a202 */ /* 0x000fe40000000f00 */
[----:B------:R-:W-:Y:S01]  /*05e0*/  @P0 LEA.HI.X R17, R10, c[0x0][0x174], R11, 0x1, P4 ;  /* 0x00005d000a110a11 */ /* 0x000fe200020f0c0b */
[----:B------:R-:W-:-:S02]  /*05f0*/  @!P3 IMAD R10, R0, c[0x0][0x1c0], RZ ;  /* 0x00007000000aba24 */ /* 0x000fc400078e02ff */
[----:B------:R-:W-:Y:S01]  /*0600*/  @!P2 IMAD.WIDE.U32 R8, R28, c[0x0][0x1c0], R8 ;  /* 0x000070001c08aa25 */ /* 0x000fe200078e0008 */
[----:B------:R-:W-:Y:S01]  /*0610*/  @!P3 MOV R11, R35 ;  /* 0x00000023000bb202 */ /* 0x000fe20000000f00 */
[----:B------:R-:W-:Y:S01]  /*0620*/  CS2R R22, SRZ ;  /* 0x0000000000167805 */ /* 0x000fe2000001ff00 */
[----:B------:R-:W2:Y:S01]  /*0630*/  @P0 LDG.E R24, [R16.64] ;  /* 0x0000000610180981 */ /* 0x000ea2000c1e1900 */
[----:B------:R-:W-:Y:S01]  /*0640*/  @!P3 IMAD R19, R27, c[0x0][0x1c4], R10 ;  /* 0x000071001b13ba24 */ /* 0x000fe200078e020a */
[----:B------:R-:W-:Y:S02]  /*0650*/  @!P3 MOV R10, R36 ;  /* 0x00000024000ab202 */ /* 0x000fe40000000f00 */
[----:B------:R-:W-:Y:S01]  /*0660*/  @!P2 IADD3 R9, R9, R13, RZ ;  /* 0x0000000d0909a210 */ /* 0x000fe20007ffe0ff */
[----:B------:R-:W3:Y:S01]  /*0670*/  @!P1 LDG.E R22, [R14.64] ;  /* 0x000000060e169981 */ /* 0x000ee2000c1e1900 */
[----:B------:R-:W-:Y:S01]  /*0680*/  @!P2 LEA R12, P4, R8, c[0x0][0x170], 0x1 ;  /* 0x00005c00080caa11 */ /* 0x000fe200078808ff */
[----:B------:R-:W-:-:S03]  /*0690*/  @!P3 IMAD.WIDE.U32 R10, R27, c[0x0][0x1c0], R10 ;  /* 0x000070001b0aba25 */ /* 0x000fc600078e000a */
[----:B------:R-:W-:Y:S02]  /*06a0*/  @!P2 LEA.HI.X R13, R8, c[0x0][0x174], R9, 0x1, P4 ;  /* 0x00005d00080daa11 */ /* 0x000fe400020f0c09 */
[----:B------:R-:W-:Y:S02]  /*06b0*/  @!P3 IADD3 R9, R11, R19, RZ ;  /* 0x000000130b09b210 */ /* 0x000fe40007ffe0ff */
[C---:B------:R-:W-:Y:S01]  /*06c0*/  @!P3 LEA R8, P1, R10.reuse, c[0x0][0x170], 0x1 ;  /* 0x00005c000a08ba11 */ /* 0x040fe200078208ff */
[----:B------:R-:W4:Y:S01]  /*06d0*/  @!P2 LDG.E R23, [R12.64] ;  /* 0x000000060c17a981 */ /* 0x000f22000c1e1900 */
[----:B------:R-:W-:Y:S02]  /*06e0*/  MOV R21, RZ ;  /* 0x000000ff00157202 */ /* 0x000fe40000000f00 */
[----:B------:R-:W-:-:S05]  /*06f0*/  @!P3 LEA.HI.X R9, R10, c[0x0][0x174], R9, 0x1, P1 ;  /* 0x00005d000a09ba11 */ /* 0x000fca00008f0c09 */
[----:B------:R0:W5:Y:S01]  /*0700*/  @!P3 LDG.E R21, [R8.64] ;  /* 0x000000060815b981 */ /* 0x000162000c1e1900 */
[C---:B------:R-:W-:Y:S02]  /*0710*/  ISETP.GT.AND P1, PT, R6.reuse, 0x1e, PT ;  /* 0x0000001e0600780c */ /* 0x040fe40003f24270 */
[----:B------:R-:W-:Y:S02]  /*0720*/  ISETP.NE.AND P3, PT, R6, RZ, PT ;  /* 0x000000ff0600720c */ /* 0x000fe40003f65270 */
[----:B------:R-:W-:Y:S01]  /*0730*/  ISETP.NE.AND P2, PT, R20, RZ, PT ;  /* 0x000000ff1400720c */ /* 0x000fe20003f45270 */
[----:B------:R-:W-:Y:S01]  /*0740*/  BSSY B0, `(.L_x_2449) ;  /* 0x000006a000007945 */ /* 0x000fe20003800000 */
[--C-:B--2---:R-:W-:Y:S02]  /*0750*/  HADD2.F32 R11, -RZ, R24.reuse.H1_H1 ;  /* 0x30000018ff0b7230 */ /* 0x104fe40000004100 */
[----:B------:R-:W-:Y:S02]  /*0760*/  HADD2.F32 R10, -RZ, R24.H0_H0 ;  /* 0x20000018ff0a7230 */ /* 0x000fe40000004100 */
[--C-:B---3--:R-:W-:Y:S01]  /*0770*/  HADD2.F32 R17, -RZ, R22.reuse.H1_H1 ;  /* 0x30000016ff117230 */ /* 0x108fe20000004100 */
[----:B------:R-:W-:Y:S01]  /*0780*/  FMUL.FTZ R15, R11, R11 ;  /* 0x0000000b0b0f7220 */ /* 0x000fe20000410000 */
[----:B------:R-:W-:Y:S01]  /*0790*/  HADD2.F32 R14, -RZ, R22.H0_H0 ;  /* 0x20000016ff0e7230 */ /* 0x000fe20000004100 */
[----:B------:R-:W-:-:S02]  /*07a0*/  FADD.FTZ R11, R10, R11 ;  /* 0x0000000b0a0b7221 */ /* 0x000fc40000010000 */
[----:B------:R-:W-:Y:S02]  /*07b0*/  FFMA.FTZ R15, R10, R10, R15 ;  /* 0x0000000a0a0f7223 */ /* 0x000fe4000001000f */
[C---:B------:R-:W-:Y:S01]  /*07c0*/  FADD.FTZ R10, R14.reuse, R17 ;  /* 0x000000110e0a7221 */ /* 0x040fe20000010000 */
[--C-:B----4-:R-:W-:Y:S01]  /*07d0*/  HADD2.F32 R19, -RZ, R23.reuse.H1_H1 ;  /* 0x30000017ff137230 */ /* 0x110fe20000004100 */
[----:B------:R-:W-:Y:S01]  /*07e0*/  FADD.FTZ R11, RZ, R11 ;  /* 0x0000000bff0b7221 */ /* 0x000fe20000010000 */
[----:B0-----:R-:W-:Y:S01]  /*07f0*/  HADD2.F32 R8, -RZ, R23.H0_H0 ;  /* 0x20000017ff087230 */ /* 0x001fe20000004100 */
[----:B------:R-:W-:Y:S02]  /*0800*/  FMUL.FTZ R13, R17, R17 ;  /* 0x00000011110d7220 */ /* 0x000fe40000410000 */
[----:B------:R-:W-:Y:S02]  /*0810*/  FMUL.FTZ R9, R19, R19 ;  /* 0x0000001313097220 */ /* 0x000fe40000410000 */
[----:B------:R-:W-:Y:S01]  /*0820*/  FADD.FTZ R10, R11, R10 ;  /* 0x0000000a0b0a7221 */ /* 0x000fe20000010000 */
[----:B-----5:R-:W-:Y:S01]  /*0830*/  HADD2.F32 R11, -RZ, R21.H1_H1 ;  /* 0x30000015ff0b7230 */ /* 0x020fe20000004100 */
[----:B------:R-:W-:-:S02]  /*0840*/  FFMA.FTZ R14, R14, R14, R13 ;  /* 0x0000000e0e0e7223 */ /* 0x000fc4000001000d */
[----:B------:R-:W-:Y:S02]  /*0850*/  FADD.FTZ R15, RZ, R15 ;  /* 0x0000000fff0f7221 */ /* 0x000fe40000010000 */
[C---:B------:R-:W-:Y:S02]  /*0860*/  FADD.FTZ R19, R8.reuse, R19 ;  /* 0x0000001308137221 */ /* 0x040fe40000010000 */
[----:B------:R-:W-:Y:S01]  /*0870*/  FFMA.FTZ R9, R8, R8, R9 ;  /* 0x0000000808097223 */ /* 0x000fe20000010009 */
[----:B------:R-:W-:Y:S01]  /*0880*/  HADD2.F32 R8, -RZ, R21.H0_H0 ;  /* 0x20000015ff087230 */ /* 0x000fe20000004100 */
[----:B------:R-:W-:Y:S02]  /*0890*/  FADD.FTZ R14, R15, R14 ;  /* 0x0000000e0f0e7221 */ /* 0x000fe40000010000 */
[----:B------:R-:W-:Y:S02]  /*08a0*/  FMUL.FTZ R13, R11, R11 ;  /* 0x0000000b0b0d7220 */ /* 0x000fe40000410000 */
[----:B------:R-:W-:-:S02]  /*08b0*/  FADD.FTZ R11, R8, R11 ;  /* 0x0000000b080b7221 */ /* 0x000fc40000010000 */
[----:B------:R-:W-:Y:S02]  /*08c0*/  FADD.FTZ R10, R10, R19 ;  /* 0x000000130a0a7221 */ /* 0x000fe40000010000 */
[----:B------:R-:W-:Y:S02]  /*08d0*/  FADD.FTZ R9, R14, R9 ;  /* 0x000000090e097221 */ /* 0x000fe40000010000 */
        /* <DEDUP_REMOVED lines=80> */
.L_x_2450:
[----:B------:R-:W-:Y:S05]  /*0de0*/  BSYNC B0 ;  /* 0x0000000000007941 */ /* 0x000fea0003800000 */
.L_x_2449:
        /* <DEDUP_REMOVED lines=25> */
.L_x_2453:
[----:B------:R-:W2:Y:S01]  /*0f80*/  LDG.E.STRONG.GPU R10, [R8.64] ;  /* 0x00000006080a7981 */ /* 0x000ea2000c1ef900 */
[----:B------:R-:W-:Y:S01]  /*0f90*/  YIELD ;  /* 0x0000000000007946 */ /* 0x000fe20003800000 */
[----:B--2---:R-:W-:Y:S01]  /*0fa0*/  ISETP.NE.AND P1, PT, R10, R11, PT ;  /* 0x0000000b0a00720c */ /* 0x004fe20003f25270 */
[----:B------:R-:W-:-:S12]  /*0fb0*/  CCTL.IVALL ;  /* 0x00000000ff00798f */ /* 0x000fd80002000000 */
[----:B------:R-:W-:Y:S05]  /*0fc0*/  @P1 BRA `(.L_x_2453) ;  /* 0xffffffb000001947 */ /* 0x000fea000383ffff */
.L_x_2452:
        /* <DEDUP_REMOVED lines=11> */
.L_x_2455:
        /* <DEDUP_REMOVED lines=59> */
.L_x_2454:
        /* <DEDUP_REMOVED lines=19> */
.L_x_2457:
[----:B------:R-:W-:Y:S05]  /*1560*/  BSYNC B0 ;  /* 0x0000000000007941 */ /* 0x000fea0003800000 */
.L_x_2456:
        /* <DEDUP_REMOVED lines=30> */
.L_x_2451:
        /* <DEDUP_REMOVED lines=16> */
[----:B------:R-:W-:Y:S01]  /*1850*/  MOV R3, 0x3f800000 ;  /* 0x3f80000000037802 */ /* 0x000fe20000000f00 */
[--C-:B------:R-:W-:Y:S01]  /*1860*/  HADD2.F32 R39, -RZ, R23.reuse.H0_H0 ;  /* 0x20000017ff277230 */ /* 0x100fe20000004100 */
[----:B------:R-:W-:Y:S01]  /*1870*/  ISETP.NE.AND P4, PT, RZ, UR5, PT ;  /* 0x00000005ff007c0c */ /* 0x000fe2000bf85270 */
[----:B------:R-:W3:Y:S01]  /*1880*/  LDS.64 R12, [0xc0] ;  /* 0x0000c000ff0c7984 */ /* 0x000ee20000000a00 */
[--C-:B-1----:R-:W-:Y:S01]  /*1890*/  HADD2.F32 R15, -RZ, R24.reuse.H0_H0 ;  /* 0x20000018ff0f7230 */ /* 0x102fe20000004100 */
[----:B------:R-:W-:Y:S01]  /*18a0*/  ISETP.GE.U32.AND P2, PT, R29, c[0x0][0x1c8], PT ;  /* 0x000072001d007a0c */ /* 0x000fe20003f46070 */
[----:B0-----:R-:W-:Y:S01]  /*18b0*/  HADD2.F32 R17, -RZ, R24.H1_H1 ;  /* 0x30000018ff117230 */ /* 0x001fe20000004100 */
[----:B------:R-:W-:Y:S01]  /*18c0*/  ISETP.GE.U32.AND P3, PT, R28, c[0x0][0x1c8], PT ;  /* 0x000072001c007a0c */ /* 0x000fe20003f66070 */
[--C-:B------:R-:W-:Y:S01]  /*18d0*/  HADD2.F32 R19, -RZ, R22.reuse.H0_H0 ;  /* 0x20000016ff137230 */ /* 0x100fe20000004100 */
[----:B------:R-:W-:Y:S01]  /*18e0*/  ISETP.GE.AND.EX P2, PT, R4, c[0x0][0x1cc], PT, P2 ;  /* 0x0000730004007a0c */ /* 0x000fe20003f46320 */
[----:B------:R-:W-:Y:S01]  /*18f0*/  HADD2.F32 R33, -RZ, R22.H1_H1 ;  /* 0x30000016ff217230 */ /* 0x000fe20000004100 */
[----:B------:R-:W-:Y:S01]  /*1900*/  ISETP.GE.AND.EX P3, PT, R2, c[0x0][0x1cc], PT, P3 ;  /* 0x0000730002007a0c */ /* 0x000fe20003f66330 */
[----:B------:R-:W-:Y:S01]  /*1910*/  HADD2.F32 R23, -RZ, R23.H1_H1 ;  /* 0x30000017ff177230 */ /* 0x000fe20000004100 */
[C---:B------:R-:W-:Y:S01]  /*1920*/  ISETP.GT.U32.OR P2, PT, R20.reuse, 0x27f, P2 ;  /* 0x0000027f1400780c */ /* 0x040fe20001744470 */
[--C-:B------:R-:W-:Y:S01]  /*1930*/  HADD2.F32 R41, -RZ, R21.reuse.H0_H0 ;  /* 0x20000015ff297230 */ /* 0x100fe20000004100 */
[----:B------:R-:W-:Y:S01]  /*1940*/  ISETP.GT.U32.OR P3, PT, R20, 0x27f, P3 ;  /* 0x0000027f1400780c */ /* 0x000fe20001f64470 */
[----:B------:R-:W-:Y:S01]  /*1950*/  HADD2.F32 R21, -RZ, R21.H1_H1 ;  /* 0x30000015ff157230 */ /* 0x000fe20000004100 */
        /* <DEDUP_REMOVED lines=8> */
[--C-:B------:R-:W-:Y:S02]  /*19e0*/  FADD.FTZ R38, R39, -R12.reuse ;  /* 0x8000000c27267221 */ /* 0x100fe40000010000 */
[--C-:B------:R-:W-:Y:S02]  /*19f0*/  FADD.FTZ R40, R23, -R12.reuse ;  /* 0x8000000c17287221 */ /* 0x100fe40000010000 */
[--C-:B------:R-:W-:Y:S02]  /*1a00*/  FADD.FTZ R42, R41, -R12.reuse ;  /* 0x8000000c292a7221 */ /* 0x100fe40000010000 */
[----:B------:R-:W-:-:S04]  /*1a10*/  FADD.FTZ R12, R21, -R12 ;  /* 0x8000000c150c7221 */ /* 0x000fc80000010000 */
        /* <DEDUP_REMOVED lines=8> */
[-C--:B------:R-:W-:Y:S02]  /*1aa0*/  FMUL.FTZ R18, R16, R3.reuse ;  /* 0x0000000310127220 */ /* 0x080fe40000410000 */
[-C--:B------:R-:W-:Y:S02]  /*1ab0*/  FMUL.FTZ R24, R24, R3.reuse ;  /* 0x0000000318187220 */ /* 0x080fe40000410000 */
[----:B------:R-:W-:-:S02]  /*1ac0*/  FMUL.FTZ R40, R40, R3 ;  /* 0x0000000328287220 */ /* 0x000fc40000410000 */
[-C--:B------:R-:W-:Y:S02]  /*1ad0*/  FMUL.FTZ R19, R42, R3.reuse ;  /* 0x000000032a137220 */ /* 0x080fe40000410000 */
[----:B------:R-:W-:Y:S02]  /*1ae0*/  FMUL.FTZ R22, R12, R3 ;  /* 0x000000030c167220 */ /* 0x000fe40000410000 */
[C-C-:B--2---:R-:W-:Y:S02]  /*1af0*/  FFMA.FTZ R3, R8.reuse, R13, R10.reuse ;  /* 0x0000000d08037223 */ /* 0x144fe4000001000a */
[C-C-:B------:R-:W-:Y:S02]  /*1b00*/  FFMA.FTZ R17, R8.reuse, R17, R10.reuse ;  /* 0x0000001108117223 */ /* 0x140fe4000001000a */
[C-C-:B------:R-:W-:Y:S02]  /*1b10*/  FFMA.FTZ R15, R8.reuse, R15, R10.reuse ;  /* 0x0000000f080f7223 */ /* 0x140fe4000001000a */
[----:B------:R-:W-:-:S02]  /*1b20*/  FFMA.FTZ R12, R8, R19, R10 ;  /* 0x00000013080c7223 */ /* 0x000fc4000001000a */
        /* <DEDUP_REMOVED lines=15> */
.L_x_2458:
        /* <DEDUP_REMOVED lines=12> */
.L_x_2460:
[----:B------:R-:W-:Y:S05]  /*1ce0*/  BSYNC B0 ;  /* 0x0000000000007941 */ /* 0x000fea0003800000 */
.L_x_2459:
        /* <DEDUP_REMOVED lines=11> */
.L_x_2461:
[----:B------:R-:W-:Y:S01]  /*1da0*/  BSSY B0, `(.L_x_2462) ;  /* 0x000000c000007945 */ /* 0x000fe20003800000 */
[----:B------:R-:W-:Y:S05]  /*1db0*/  @P2 BRA `(.L_x_2463) ;  /* 0x000000a000002947 */ /* 0x000fea0003800000 */
[----:B------:R-:W-:Y:S01]  /*1dc0*/  MOV R8, R36 ;  /* 0x0000002400087202 */ /* 0x000fe20000000f00 */
[----:B------:R-:W-:Y:S01]  /*1dd0*/  IMAD R4, R4, c[0x0][0x1c0], RZ ;  /* 0x0000700004047a24 */ /* 0x000fe200078e02ff */
[----:B------:R-:W-:Y:S02]  /*1de0*/  MOV R9, R35 ;  /* 0x0000002300097202 */ /* 0x000fe40000000f00 */
[----:B------:R-:W-:Y:S01]  /*1df0*/  F2FP.PACK_AB R15, R16, R15 ;  /* 0x0000000f100f723e */ /* 0x000fe200000000ff */
[C---:B0-----:R-:W-:Y:S02]  /*1e00*/  IMAD R11, R29.reuse, c[0x0][0x1c4], R4 ;  /* 0x000071001d0b7a24 */ /* 0x041fe400078e0204 */
[----:B------:R-:W-:-:S05]  /*1e10*/  IMAD.WIDE.U32 R8, R29, c[0x0][0x1c0], R8 ;  /* 0x000070001d087a25 */ /* 0x000fca00078e0008 */
[----:B------:R-:W-:Y:S02]  /*1e20*/  IADD3 R11, R9, R11, RZ ;  /* 0x0000000b090b7210 */ /* 0x000fe40007ffe0ff */
[----:B------:R-:W-:-:S04]  /*1e30*/  LEA R10, P2, R8, c[0x0][0x160], 0x1 ;  /* 0x00005800080a7a11 */ /* 0x000fc800078408ff */
[----:B------:R-:W-:-:S05]  /*1e40*/  LEA.HI.X R11, R8, c[0x0][0x164], R11, 0x1, P2 ;  /* 0x00005900080b7a11 */ /* 0x000fca00010f0c0b */
[----:B------:R0:W-:Y:S04]  /*1e50*/  STG.E [R10.64], R15 ;  /* 0x0000000f0a007986 */ /* 0x0001e8000c101906 */
.L_x_2463:
[----:B------:R-:W-:Y:S05]  /*1e60*/  BSYNC B0 ;  /* 0x0000000000007941 */ /* 0x000fea0003800000 */
.L_x_2462:
        /* <DEDUP_REMOVED lines=11> */
.L_x_2464:
[----:B------:R-:W-:Y:S01]  /*1f20*/  BSSY B0, `(.L_x_2465) ;  /* 0x000000c000007945 */ /* 0x000fe20003800000 */
[----:B------:R-:W-:Y:S05]  /*1f30*/  @P3 BRA `(.L_x_2466) ;  /* 0x000000a000003947 */ /* 0x000fea0003800000 */
[----:B------:R-:W-:Y:S01]  /*1f40*/  MOV R8, R36 ;  /* 0x0000002400087202 */ /* 0x000fe20000000f00 */
[----:B0-----:R-:W-:Y:S01]  /*1f50*/  IMAD R11, R2, c[0x0][0x1c0], RZ ;  /* 0x00007000020b7a24 */ /* 0x001fe200078e02ff */
        /* <DEDUP_REMOVED lines=8> */
.L_x_2466:
[----:B------:R-:W-:Y:S05]  /*1fe0*/  BSYNC B0 ;  /* 0x0000000000007941 */ /* 0x000fea0003800000 */
.L_x_2465:
        /* <DEDUP_REMOVED lines=11> */
.L_x_2467:
[----:B------:R-:W-:Y:S01]  /*20a0*/  BSSY B0, `(.L_x_2468) ;  /* 0x000000b000007945 */ /* 0x000fe20003800000 */
[----:B------:R-:W-:Y:S05]  /*20b0*/  @P1 BRA `(.L_x_2469) ;  /* 0x0000009000001947 */ /* 0x000fea0003800000 */
[----:B------:R-:W-:Y:S01]  /*20c0*/  MOV R34, R36 ;  /* 0x0000002400227202 */ /* 0x000fe20000000f00 */
[----:B------:R-:W-:Y:S01]  /*20d0*/  IMAD R0, R0, c[0x0][0x1c0], RZ ;  /* 0x0000700000007a24 */ /* 0x000fe200078e02ff */
[----:B------:R-:W-:-:S03]  /*20e0*/  F2FP.PACK_AB R13, R13, R12 ;  /* 0x0000000c0d0d723e */ /* 0x000fc600000000ff */
[----:B------:R-:W-:-:S04]  /*20f0*/  IMAD.WIDE.U32 R34, R27, c[0x0][0x1c0], R34 ;  /* 0x000070001b227a25 */ /* 0x000fc800078e0022 */
[----:B0-----:R-:W-:Y:S01]  /*2100*/  IMAD R3, R27, c[0x0][0x1c4], R0 ;  /* 0x000071001b037a24 */ /* 0x001fe200078e0200 */
[----:B------:R-:W-:-:S04]  /*2110*/  LEA R2, P1, R34, c[0x0][0x160], 0x1 ;  /* 0x0000580022027a11 */ /* 0x000fc800078208ff */
[----:B------:R-:W-:-:S04]  /*2120*/  IADD3 R3, R35, R3, RZ ;  /* 0x0000000323037210 */ /* 0x000fc80007ffe0ff */
[----:B------:R-:W-:-:S05]  /*2130*/  LEA.HI.X R3, R34, c[0x0][0x164], R3, 0x1, P1 ;  /* 0x0000590022037a11 */ /* 0x000fca00008f0c03 */
[----:B------:R0:W-:Y:S02]  /*2140*/  STG.E [R2.64], R13 ;  /* 0x0000000d02007986 */ /* 0x0001e4000c101906 */
.L_x_2469:
[----:B------:R-:W-:Y:S05]  /*2150*/  BSYNC B0 ;  /* 0x0000000000007941 */ /* 0x000fea0003800000 */
.L_x_2468:
[----:B------:R-:W-:Y:S02]  /*2160*/  IADD3 R31, R31, c[0x0][0x10], RZ ;  /* 0x000004001f1f7a10 */ /* 0x000fe40007ffe0ff */
[----:B------:R-:W-:Y:S02]  /*2170*/  IADD3 R25, R25, 0x1, RZ ;  /* 0x0000000119197810 */ /* 0x000fe40007ffe0ff */
[----:B------:R-:W-:-:S13]  /*2180*/  ISETP.GE.AND P1, PT, R31, UR4, PT ;  /* 0x000000041f007c0c */ /* 0x000fda000bf26270 */
[----:B------:R-:W-:Y:S01]  /*2190*/  @P1 CALL.REL.NOINC `(.L_x_2470) ;  /* 0x0000001000001944 */ /* 0x000fe20003c00000 */
[----:B------:R-:W-:Y:S05]  /*21a0*/  BRA `(.L_x_2471) ;  /* 0xffffe01000007947 */ /* 0x000fea000383ffff */
.L_x_2470:
[----:B------:R-:W-:Y:S05]  /*21b0*/  EXIT ;  /* 0x000000000000794d */ /* 0x000fea0003800000 */
.L_x_2472:
        /* <DEDUP_REMOVED lines=12> */
.L_x_3309:


//--------------------- .text._Z35group_norm_nhwc_fwd_one_pass_kernelI11Fp16IOFp32WLi256ELi40ELi640EEv26Group_norm_nhwc_fwd_params --------------------------
	.section	.text._Z35group_norm_nhwc_fwd_one_pass_kernelI11Fp16IOFp32WLi256ELi40ELi640EEv26Group_norm_nhwc_fwd_params,"ax",@progbits
	.sectioninfo	@"SHI_REGISTERS=48"
	.align	128
        .global         _Z35group_norm_nhwc_fwd_one_pass_kernelI11Fp16IOFp32WLi256ELi40ELi640EEv26Group_norm_nhwc_fwd_params
        .type           _Z35group_norm_nhwc_fwd_one_pass_kernelI11Fp16IOFp32WLi256ELi40ELi640EEv26Group_norm_nhwc_fwd_params,@function
        .size           _Z35group_norm_nhwc_fwd_one_pass_kernelI11Fp16IOFp32WLi256ELi40ELi640EEv26Group_norm_nhwc_fwd_params,(.L_x_3310 - _Z35group_norm_nhwc_fwd_one_pass_kernelI11Fp16IOFp32WLi256ELi40ELi640EEv26Group_norm_nhwc_fwd_params)
        .other          _Z35group_norm_nhwc_fwd_one_pass_kernelI11Fp16IOFp32WLi256ELi40ELi640EEv26Group_norm_nhwc_fwd_params,@"STO_CUDA_ENTRY STV_DEFAULT"
_Z35group_norm_nhwc_fwd_one_pass_kernelI11Fp16IOFp32WLi256ELi40ELi640EEv26Group_norm_nhwc_fwd_params:
.text._Z35group_norm_nhwc_fwd_one_pass_kernelI11Fp16IOFp32WLi256ELi40ELi640EEv26Group_norm_nhwc_fwd_params:
        /* <DEDUP_REMOVED lines=32> */
.L_x_2507:
[----:B0-----:R-:W-:Y:S01]  /*0200*/  IABS R7, c[0x0][0x1d8] ;  /* 0x0000760000077a13 */ /* 0x001fe20000000000 */
[----:B------:R-:W-:Y:S01]  /*0210*/  CS2R R20, SRZ ;  /* 0x0000000000147805 */ /* 0x000fe2000001ff00 */
[----:B------:R-:W-:Y:S01]  /*0220*/  SHF.R.S32.HI R34, RZ, 0x1f, R32 ;  /* 0x0000001fff227819 */ /* 0x000fe20000011420 */
[----:B------:R-:W-:Y:S01]  /*0230*/  CS2R R22, SRZ ;  /* 0x0000000000167805 */ /* 0x000fe2000001ff00 */
[----:B------:R-:W0:Y:S01]  /*0240*/  I2F.RP R6, R7 ;  /* 0x0000000700067306 */ /* 0x000e220000209400 */
[----:B------:R-:W-:Y:S02]  /*0250*/  SHF.R.S32.HI R36, RZ, 0x1f, R31 ;  /* 0x0000001fff247819 */ /* 0x000fe4000001141f */
[----:B------:R-:W-:Y:S02]  /*0260*/  SHF.R.S32.HI R39, RZ, 0x1f, R29 ;  /* 0x0000001fff277819 */ /* 0x000fe4000001141d */
[----:B------:R-:W-:-:S03]  /*0270*/  SHF.R.S32.HI R40, RZ, 0x1f, R30 ;  /* 0x0000001fff287819 */ /* 0x000fc6000001141e */
        /* <DEDUP_REMOVED lines=29> */
[----:B------:R-:W-:Y:S01]  /*0450*/  ISETP.GE.U32.AND P2, PT, R31, c[0x0][0x1c8], PT ;  /* 0x000072001f007a0c */ /* 0x000fe20003f46070 */
[----:B------:R-:W-:-:S03]  /*0460*/  IMAD R4, R4, c[0x0][0x1d0], RZ ;  /* 0x0000740004047a24 */ /* 0x000fc600078e02ff */
[----:B------:R-:W-:Y:S01]  /*0470*/  IADD3 R8, P1, R25, R24, RZ ;  /* 0x0000001819087210 */ /* 0x000fe20007f3e0ff */
[----:B------:R-:W-:Y:S01]  /*0480*/  IMAD R11, R5, c[0x0][0x1d4], R4 ;  /* 0x00007500050b7a24 */ /* 0x000fe200078e0204 */
[----:B------:R-:W-:Y:S02]  /*0490*/  ISETP.GE.AND.EX P2, PT, R36, c[0x0][0x1cc], PT, P2 ;  /* 0x0000730024007a0c */ /* 0x000fe40003f46320 */
[----:B------:R-:W-:Y:S02]  /*04a0*/  LEA.HI.X.SX32 R9, R24, R7, 0x1, P1 ;  /* 0x0000000718097211 */ /* 0x000fe400008f0eff */
[----:B------:R-:W-:Y:S02]  /*04b0*/  ISETP.GT.U32.OR P2, PT, R43, 0x27f, P2 ;  /* 0x0000027f2b00780c */ /* 0x000fe40001744470 */
[----:B------:R-:W-:Y:S01]  /*04c0*/  ISETP.GE.U32.AND P1, PT, R30, c[0x0][0x1c8], PT ;  /* 0x000072001e007a0c */ /* 0x000fe20003f26070 */
[----:B------:R-:W-:-:S03]  /*04d0*/  IMAD.WIDE.U32 R8, R5, c[0x0][0x1d0], R8 ;  /* 0x0000740005087a25 */ /* 0x000fc600078e0008 */
[----:B------:R-:W-:Y:S01]  /*04e0*/  ISETP.GE.AND.EX P1, PT, R40, c[0x0][0x1cc], PT, P1 ;  /* 0x0000730028007a0c */ /* 0x000fe20003f26310 */
[----:B------:R-:W-:Y:S01]  /*04f0*/  @!P3 IMAD R5, R34, c[0x0][0x1c0], RZ ;  /* 0x000070002205ba24 */ /* 0x000fe200078e02ff */
[----:B------:R-:W-:Y:S02]  /*0500*/  IADD3 R11, R9, R11, RZ ;  /* 0x0000000b090b7210 */ /* 0x000fe40007ffe0ff */
[-C--:B------:R-:W-:Y:S01]  /*0510*/  @!P3 MOV R10, R8.reuse ;  /* 0x00000008000ab202 */ /* 0x080fe20000000f00 */
[C---:B------:R-:W-:Y:S01]  /*0520*/  @!P3 IMAD R7, R32.reuse, c[0x0][0x1c4], R5 ;  /* 0x000071002007ba24 */ /* 0x040fe200078e0205 */
[-C--:B------:R-:W-:Y:S02]  /*0530*/  @P0 MOV R14, R8.reuse ;  /* 0x00000008000e0202 */ /* 0x080fe40000000f00 */
[----:B------:R-:W-:Y:S01]  /*0540*/  @P0 MOV R15, R11 ;  /* 0x0000000b000f0202 */ /* 0x000fe20000000f00 */
[----:B------:R-:W-:Y:S01]  /*0550*/  @!P3 IMAD.WIDE.U32 R4, R32, c[0x0][0x1c0], R10 ;  /* 0x000070002004ba25 */ /* 0x000fe200078e000a */
[----:B------:R-:W-:-:S02]  /*0560*/  @!P2 MOV R16, R8 ;  /* 0x000000080010a202 */ /* 0x000fc40000000f00 */
[----:B------:R-:W-:Y:S01]  /*0570*/  @!P2 MOV R17, R11 ;  /* 0x0000000b0011a202 */ /* 0x000fe20000000f00 */
[----:B------:R-:W-:Y:S01]  /*0580*/  @P0 IMAD.WIDE.U32 R14, R0, c[0x0][0x1c0], R14 ;  /* 0x00007000000e0a25 */ /* 0x000fe200078e000e */
[----:B------:R-:W-:Y:S02]  /*0590*/  @!P3 IADD3 R5, R5, R7, RZ ;  /* 0x000000070505b210 */ /* 0x000fe40007ffe0ff */
[C---:B------:R-:W-:Y:S01]  /*05a0*/  @!P3 LEA R12, P4, R4.reuse, c[0x0][0x170], 0x1 ;  /* 0x00005c00040cba11 */ /* 0x040fe200078808ff */
[----:B------:R-:W-:Y:S01]  /*05b0*/  @!P2 IMAD.WIDE.U32 R16, R31, c[0x0][0x1c0], R16 ;  /* 0x000070001f10aa25 */ /* 0x000fe200078e0010 */
[----:B------:R-:W-:Y:S02]  /*05c0*/  ISETP.GT.U32.OR P1, PT, R43, 0x27f, P1 ;  /* 0x0000027f2b00780c */ /* 0x000fe40000f24470 */
[----:B------:R-:W-:Y:S01]  /*05d0*/  @!P3 LEA.HI.X R13, R4, c[0x0][0x174], R5, 0x1, P4 ;  /* 0x00005d00040dba11 */ /* 0x000fe200020f0c05 */
[----:B------:R-:W-:Y:S01]  /*05e0*/  @P0 IMAD R5, R44, c[0x0][0x1c0], RZ ;  /* 0x000070002c050a24 */ /* 0x000fe200078e02ff */
[----:B------:R-:W-:Y:S01]  /*05f0*/  ISETP.GE.U32.AND P4, PT, R29, c[0x0][0x1c8], PT ;  /* 0x000072001d007a0c */ /* 0x000fe20003f86070 */
[----:B------:R-:W-:Y:S01]  /*0600*/  @!P2 IMAD R4, R36, c[0x0][0x1c0], RZ ;  /* 0x000070002404aa24 */ /* 0x000fe200078e02ff */
[----:B------:R-:W-:Y:S01]  /*0610*/  @P0 LEA R6, P6, R14, c[0x0][0x170], 0x1 ;  /* 0x00005c000e060a11 */ /* 0x000fe200078c08ff */
[----:B------:R-:W-:Y:S01]  /*0620*/  @P0 IMAD R5, R0, c[0x0][0x1c4], R5 ;  /* 0x0000710000050a24 */ /* 0x000fe200078e0205 */
[----:B------:R-:W-:Y:S01]  /*0630*/  ISETP.GE.AND.EX P4, PT, R39, c[0x0][0x1cc], PT, P4 ;  /* 0x0000730027007a0c */ /* 0x000fe20003f86340 */
[----:B------:R-:W-:Y:S01]  /*0640*/  @!P2 IMAD R19, R31, c[0x0][0x1c4], R4 ;  /* 0x000071001f13aa24 */ /* 0x000fe200078e0204 */
[----:B------:R-:W-:Y:S01]  /*0650*/  @!P2 LEA R4, P5, R16, c[0x0][0x170], 0x1 ;  /* 0x00005c001004aa11 */ /* 0x000fe200078a08ff */
[----:B------:R0:W2:Y:S01]  /*0660*/  @!P3 LDG.E R21, [R12.64] ;  /* 0x000000060c15b981 */ /* 0x0000a2000c1e1900 */
[----:B------:R-:W-:-:S02]  /*0670*/  ISETP.GT.U32.OR P4, PT, R43, 0x27f, P4 ;  /* 0x0000027f2b00780c */ /* 0x000fc40002784470 */
[----:B------:R-:W-:Y:S02]  /*0680*/  @P0 IADD3 R7, R15, R5, RZ ;  /* 0x000000050f070210 */ /* 0x000fe40007ffe0ff */
[----:B------:R-:W-:Y:S02]  /*0690*/  @!P2 IADD3 R5, R17, R19, RZ ;  /* 0x000000131105a210 */ /* 0x000fe40007ffe0ff */
[----:B------:R-:W-:Y:S02]  /*06a0*/  ISETP.GE.U32.AND P3, PT, R28, c[0x0][0x1c8], PT ;  /* 0x000072001c007a0c */ /* 0x000fe40003f66070 */
[----:B------:R-:W-:Y:S02]  /*06b0*/  @!P2 LEA.HI.X R5, R16, c[0x0][0x174], R5, 0x1, P5 ;  /* 0x00005d001005aa11 */ /* 0x000fe400028f0c05 */
[----:B------:R-:W-:Y:S02]  /*06c0*/  SHF.R.S32.HI R38, RZ, 0x1f, R28 ;  /* 0x0000001fff267819 */ /* 0x000fe4000001141c */
[----:B------:R-:W-:Y:S01]  /*06d0*/  @P0 LEA.HI.X R7, R14, c[0x0][0x174], R7, 0x1, P6 ;  /* 0x00005d000e070a11 */ /* 0x000fe200030f0c07 */
[----:B------:R1:W3:Y:S01]  /*06e0*/  @!P2 LDG.E R22, [R4.64] ;  /* 0x000000060416a981 */ /* 0x0002e2000c1e1900 */
[----:B------:R-:W-:Y:S01]  /*06f0*/  ISETP.GE.AND.EX P3, PT, R38, c[0x0][0x1cc], PT, P3 ;  /* 0x0000730026007a0c */ /* 0x000fe20003f66330 */
[----:B------:R-:W-:-:S02]  /*0700*/  @!P4 IMAD R14, R39, c[0x0][0x1c0], RZ ;  /* 0x00007000270eca24 */ /* 0x000fc400078e02ff */
[----:B------:R4:W5:Y:S01]  /*0710*/  @P0 LDG.E R23, [R6.64] ;  /* 0x0000000606170981 */ /* 0x000962000c1e1900 */
[----:B------:R-:W-:Y:S01]  /*0720*/  @!P1 IMAD R15, R40, c[0x0][0x1c0], RZ ;  /* 0x00007000280f9a24 */ /* 0x000fe200078e02ff */
[----:B------:R-:W-:Y:S02]  /*0730*/  ISETP.GT.U32.OR P2, PT, R43, 0x27f, P3 ;  /* 0x0000027f2b00780c */ /* 0x000fe40001f44470 */
[-C--:B-1----:R-:W-:Y:S02]  /*0740*/  @!P4 MOV R4, R8.reuse ;  /* 0x000000080004c202 */ /* 0x082fe40000000f00 */
[-C--:B------:R-:W-:Y:S02]  /*0750*/  @!P4 MOV R5, R11.reuse ;  /* 0x0000000b0005c202 */ /* 0x080fe40000000f00 */
[----:B----4-:R-:W-:Y:S02]  /*0760*/  @!P1 MOV R6, R8 ;  /* 0x0000000800069202 */ /* 0x010fe40000000f00 */
[----:B------:R-:W-:Y:S01]  /*0770*/  @!P1 MOV R7, R11 ;  /* 0x0000000b00079202 */ /* 0x000fe20000000f00 */
[----:B0-----:R-:W-:-:S02]  /*0780*/  @!P4 IMAD R13, R29, c[0x0][0x1c4], R14 ;  /* 0x000071001d0dca24 */ /* 0x001fc400078e020e */
[----:B------:R-:W-:-:S04]  /*0790*/  @!P4 IMAD.WIDE.U32 R4, R29, c[0x0][0x1c0], R4 ;  /* 0x000070001d04ca25 */ /* 0x000fc800078e0004 */
[C---:B------:R-:W-:Y:S02]  /*07a0*/  @!P1 IMAD R15, R30.reuse, c[0x0][0x1c4], R15 ;  /* 0x000071001e0f9a24 */ /* 0x040fe400078e020f */
[----:B------:R-:W-:Y:S01]  /*07b0*/  @!P1 IMAD.WIDE.U32 R6, R30, c[0x0][0x1c0], R6 ;  /* 0x000070001e069a25 */ /* 0x000fe200078e0006 */
[----:B------:R-:W-:Y:S02]  /*07c0*/  @!P4 IADD3 R5, R5, R13, RZ ;  /* 0x0000000d0505c210 */ /* 0x000fe40007ffe0ff */
[----:B------:R-:W-:Y:S02]  /*07d0*/  @!P4 LEA R12, P6, R4, c[0x0][0x170], 0x1 ;  /* 0x00005c00040cca11 */ /* 0x000fe400078c08ff */
[----:B------:R-:W-:Y:S02]  /*07e0*/  @!P1 IADD3 R7, R7, R15, RZ ;  /* 0x0000000f07079210 */ /* 0x000fe40007ffe0ff */
[----:B------:R-:W-:Y:S02]  /*07f0*/  @!P1 LEA R14, P5, R6, c[0x0][0x170], 0x1 ;  /* 0x00005c00060e9a11 */ /* 0x000fe400078a08ff */
[----:B------:R-:W-:Y:S01]  /*0800*/  @!P4 LEA.HI.X R13, R4, c[0x0][0x174], R5, 0x1, P6 ;  /* 0x00005d00040dca11 */ /* 0x000fe200030f0c05 */
[----:B------:R-:W-:Y:S01]  /*0810*/  @!P2 IMAD R5, R38, c[0x0][0x1c0], RZ ;  /* 0x000070002605aa24 */ /* 0x000fe200078e02ff */
[----:B------:R-:W-:-:S02]  /*0820*/  @!P1 LEA.HI.X R15, R6, c[0x0][0x174], R7, 0x1, P5 ;  /* 0x00005d00060f9a11 */ /* 0x000fc400028f0c07 */
[----:B------:R-:W-:Y:S01]  /*0830*/  MOV R7, RZ ;  /* 0x000000ff00077202 */ /* 0x000fe20000000f00 */
[----:B------:R-:W-:Y:S01]  /*0840*/  @!P2 IMAD R17, R28, c[0x0][0x1c4], R5 ;  /* 0x000071001c11aa24 */ /* 0x000fe200078e0205 */
[----:B------:R-:W-:Y:S01]  /*0850*/  @!P2 MOV R4, R8 ;  /* 0x000000080004a202 */ /* 0x000fe20000000f00 */
[----:B------:R0:W4:Y:S01]  /*0860*/  @!P4 LDG.E R20, [R12.64] ;  /* 0x000000060c14c981 */ /* 0x000122000c1e1900 */
[----:B------:R-:W-:-:S03]  /*0870*/  @!P2 MOV R5, R11 ;  /* 0x0000000b0005a202 */ /* 0x000fc60000000f00 */
[----:B------:R1:W4:Y:S02]  /*0880*/  @!P1 LDG.E R7, [R14.64] ;  /* 0x000000060e079981 */ /* 0x000324000c1e1900 */
[----:B------:R-:W-:-:S05]  /*0890*/  @!P2 IMAD.WIDE.U32 R4, R28, c[0x0][0x1c0], R4 ;  /* 0x000070001c04aa25 */ /* 0x000fca00078e0004 */
[----:B------:R-:W-:Y:S02]  /*08a0*/  @!P2 IADD3 R5, R5, R17, RZ ;  /* 0x000000110505a210 */ /* 0x000fe40007ffe0ff */
[----:B0-----:R-:W-:-:S04]  /*08b0*/  @!P2 LEA R12, P1, R4, c[0x0][0x170], 0x1 ;  /* 0x00005c00040caa11 */ /* 0x001fc800078208ff */
[----:B------:R-:W-:Y:S02]  /*08c0*/  @!P2 LEA.HI.X R13, R4, c[0x0][0x174], R5, 0x1, P1 ;  /* 0x00005d00040daa11 */ /* 0x000fe400008f0c05 */
[----:B------:R-:W-:-:S06]  /*08d0*/  MOV R4, RZ ;  /* 0x000000ff00047202 */ /* 0x000fcc0000000f00 */
[----:B------:R0:W4:Y:S01]  /*08e0*/  @!P2 LDG.E R4, [R12.64] ;  /* 0x000000060c04a981 */ /* 0x000122000c1e1900 */
[----:B------:R-:W-:Y:S02]  /*08f0*/  ISETP.GE.U32.AND P3, PT, R27, c[0x0][0x1c8], PT ;  /* 0x000072001b007a0c */ /* 0x000fe40003f66070 */
[----:B------:R-:W-:-:S04]  /*0900*/  SHF.R.S32.HI R37, RZ, 0x1f, R27 ;  /* 0x0000001fff257819 */ /* 0x000fc8000001141b */
[----:B------:R-:W-:-:S04]  /*0910*/  ISETP.GE.AND.EX P3, PT, R37, c[0x0][0x1cc], PT, P3 ;  /* 0x0000730025007a0c */ /* 0x000fc80003f66330 */
[----:B------:R-:W-:-:S13]  /*0920*/  ISETP.GT.U32.OR P3, PT, R43, 0x27f, P3 ;  /* 0x0000027f2b00780c */ /* 0x000fda0001f64470 */
[----:B-1----:R-:W-:Y:S01]  /*0930*/  @!P3 MOV R14, R8 ;  /* 0x00000008000eb202 */ /* 0x002fe20000000f00 */
[----:B------:R-:W-:Y:S01]  /*0940*/  @!P3 IMAD R6, R37, c[0x0][0x1c0], RZ ;  /* 0x000070002506ba24 */ /* 0x000fe200078e02ff */
[----:B------:R-:W-:-:S03]  /*0950*/  @!P3 MOV R15, R11 ;  /* 0x0000000b000fb202 */ /* 0x000fc60000000f00 */
[C---:B------:R-:W-:Y:S02]  /*0960*/  @!P3 IMAD R5, R27.reuse, c[0x0][0x1c4], R6 ;  /* 0x000071001b05ba24 */ /* 0x040fe400078e0206 */
        /* <DEDUP_REMOVED lines=9> */
[----:B------:R-:W-:Y:S01]  /*0a00*/  ISETP.GT.U32.OR P1, PT, R43, 0x27f, P1 ;  /* 0x0000027f2b00780c */ /* 0x000fe20000f24470 */
[--C-:B--2---:R-:W-:Y:S02]  /*0a10*/  HADD2.F32 R19, -RZ, R21.reuse.H1_H1 ;  /* 0x30000015ff137230 */ /* 0x104fe40000004100 */
[----:B------:R-:W-:-:S03]  /*0a20*/  HADD2.F32 R14, -RZ, R21.H0_H0 ;  /* 0x20000015ff0e7230 */ /* 0x000fc60000004100 */
[----:B------:R-:W-:Y:S01]  /*0a30*/  FMUL.FTZ R33, R19, R19 ;  /* 0x0000001313217220 */ /* 0x000fe20000410000 */
[--C-:B-----5:R-:W-:Y:S02]  /*0a40*/  HADD2.F32 R15, -RZ, R23.reuse.H1_H1 ;  /* 0x30000017ff0f7230 */ /* 0x120fe40000004100 */
[----:B------:R-:W-:-:S03]  /*0a50*/  HADD2.F32 R6, -RZ, R23.H0_H0 ;  /* 0x20000017ff067230 */ /* 0x000fc60000004100 */
[----:B------:R-:W-:Y:S02]  /*0a60*/  FMUL.FTZ R17, R15, R15 ;  /* 0x0000000f0f117220 */ /* 0x000fe40000410000 */
[C---:B------:R-:W-:Y:S02]  /*0a70*/  FADD.FTZ R15, R6.reuse, R15 ;  /* 0x0000000f060f7221 */ /* 0x040fe40000010000 */
[----:B------:R-:W-:Y:S01]  /*0a80*/  FFMA.FTZ R17, R6, R6, R17 ;  /* 0x0000000606117223 */ /* 0x000fe20000010011 */
[--C-:B---3--:R-:W-:Y:S01]  /*0a90*/  HADD2.F32 R6, -RZ, R22.reuse.H1_H1 ;  /* 0x30000016ff067230 */ /* 0x108fe20000004100 */
[C---:B------:R-:W-:Y:S01]  /*0aa0*/  FADD.FTZ R16, R14.reuse, R19 ;  /* 0x000000130e107221 */ /* 0x040fe20000010000 */
[----:B0-----:R-:W-:Y:S01]  /*0ab0*/  HADD2.F32 R13, -RZ, R22.H0_H0 ;  /* 0x20000016ff0d7230 */ /* 0x001fe20000004100 */
[----:B------:R-:W-:Y:S02]  /*0ac0*/  FFMA.FTZ R14, R14, R14, R33 ;  /* 0x0000000e0e0e7223 */ /* 0x000fe40000010021 */
[----:B------:R-:W-:-:S02]  /*0ad0*/  FADD.FTZ R17, RZ, R17 ;  /* 0x00000011ff117221 */ /* 0x000fc40000010000 */
[----:B------:R-:W-:Y:S02]  /*0ae0*/  FADD.FTZ R15, RZ, R15 ;  /* 0x0000000fff0f7221 */ /* 0x000fe40000010000 */
[----:B------:R-:W-:Y:S02]  /*0af0*/  FMUL.FTZ R12, R6, R6 ;  /* 0x00000006060c7220 */ /* 0x000fe40000410000 */
[----:B------:R-:W-:Y:S02]  /*0b00*/  FADD.FTZ R14, R17, R14 ;  /* 0x0000000e110e7221 */ /* 0x000fe40000010000 */
[----:B------:R-:W-:Y:S02]  /*0b10*/  FADD.FTZ R15, R15, R16 ;  /* 0x000000100f0f7221 */ /* 0x000fe40000010000 */
[C---:B------:R-:W-:Y:S02]  /*0b20*/  FADD.FTZ R6, R13.reuse, R6 ;  /* 0x000000060d067221 */ /* 0x040fe40000010000 */
[----:B------:R-:W-:-:S02]  /*0b30*/  FFMA.FTZ R13, R13, R13, R12 ;  /* 0x0000000d0d0d7223 */ /* 0x000fc4000001000c */
[----:B------:R-:W-:Y:S02]  /*0b40*/  FADD.FTZ R6, R15, R6 ;  /* 0x000000060f067221 */ /* 0x000fe40000010000 */
[----:B------:R-:W-:Y:S01]  /*0b50*/  FADD.FTZ R13, R14, R13 ;  /* 0x0000000d0e0d7221 */ /* 0x000fe20000010000 */
[--C-:B----4-:R-:W-:Y:S02]  /*0b60*/  HADD2.F32 R17, -RZ, R7.reuse.H1_H1 ;  /* 0x30000007ff117230 */ /* 0x110fe40000004100 */
[----:B------:R-:W-:-:S03]  /*0b70*/  HADD2.F32 R12, -RZ, R7.H0_H0 ;  /* 0x20000007ff0c7230 */ /* 0x000fc60000004100 */
[----:B------:R-:W-:Y:S02]  /*0b80*/  FMUL.FTZ R15, R17, R17 ;  /* 0x00000011110f7220 */ /* 0x000fe40000410000 */
[C---:B------:R-:W-:Y:S02]  /*0b90*/  FADD.FTZ R17, R12.reuse, R17 ;  /* 0x000000110c117221 */ /* 0x040fe40000010000 */
[----:B------:R-:W-:Y:S01]  /*0ba0*/  FFMA.FTZ R12, R12, R12, R15 ;  /* 0x0000000c0c0c7223 */ /* 0x000fe2000001000f */
[--C-:B------:R-:W-:Y:S01]  /*0bb0*/  HADD2.F32 R15, -RZ, R20.reuse.H1_H1 ;  /* 0x30000014ff0f7230 */ /* 0x100fe20000004100 */
[----:B------:R-:W-:Y:S01]  /*0bc0*/  FADD.FTZ R17, R6, R17 ;  /* 0x0000001106117221 */ /* 0x000fe20000010000 */
[----:B------:R-:W-:Y:S01]  /*0bd0*/  HADD2.F32 R14, -RZ, R20.H0_H0 ;  /* 0x20000014ff0e7230 */ /* 0x000fe20000004100 */
[----:B------:R-:W-:Y:S02]  /*0be0*/  FADD.FTZ R6, R13, R12 ;  /* 0x0000000c0d067221 */ /* 0x000fe40000010000 */
[----:B------:R-:W-:-:S02]  /*0bf0*/  FMUL.FTZ R13, R15, R15 ;  /* 0x0000000f0f0d7220 */ /* 0x000fc40000410000 */
[C---:B------:R-:W-:Y:S02]  /*0c00*/  FADD.FTZ R12, R14.reuse, R15 ;  /* 0x0000000f0e0c7221 */ /* 0x040fe40000010000 */
[----:B------:R-:W-:Y:S01]  /*0c10*/  FFMA.FTZ R13, R14, R14, R13 ;  /* 0x0000000e0e0d7223 */ /* 0x000fe2000001000d */
[--C-:B------:R-:W-:Y:S02]  /*0c20*/  HADD2.F32 R15, -RZ, R4.reuse.H1_H1 ;  /* 0x30000004ff0f7230 */ /* 0x100fe40000004100 */
[----:B------:R-:W-:Y:S01]  /*0c30*/  HADD2.F32 R14, -RZ, R4.H0_H0 ;  /* 0x20000004ff0e7230 */ /* 0x000fe20000004100 */
[----:B------:R-:W-:Y:S02]  /*0c40*/  FADD.FTZ R12, R17, R12 ;  /* 0x0000000c110c7221 */ /* 0x000fe40000010000 */
[----:B------:R-:W-:Y:S02]  /*0c50*/  FMUL.FTZ R17, R15, R15 ;  /* 0x0000000f0f117220 */ /* 0x000fe40000410000 */
[----:B------:R-:W-:-:S02]  /*0c60*/  FADD.FTZ R15, R14, R15 ;  /* 0x0000000f0e0f7221 */ /* 0x000fc40000010000 */
[----:B------:R-:W-:Y:S01]  /*0c70*/  FFMA.FTZ R17, R14, R14, R17 ;  /* 0x0000000e0e117223 */ /* 0x000fe20000010011 */
[----:B------:R-:W-:Y:S01]  /*0c80*/  @!P1 MOV R14, R8 ;  /* 0x00000008000e9202 */ /* 0x000fe20000000f00 */
[----:B------:R-:W-:Y:S01]  /*0c90*/  FADD.FTZ R16, R12, R15 ;  /* 0x0000000f0c107221 */ /* 0x000fe20000010000 */
[----:B------:R-:W-:Y:S01]  /*0ca0*/  @!P1 MOV R15, R11 ;  /* 0x0000000b000f9202 */ /* 0x000fe20000000f00 */
[----:B------:R-:W-:Y:S02]  /*0cb0*/  FADD.FTZ R6, R6, R13 ;  /* 0x0000000d06067221 */ /* 0x000fe40000010000 */
        /* <DEDUP_REMOVED lines=8> */
[----:B------:R-:W2:Y:S04]  /*0d40*/  @!P1 LDG.E R6, [R12.64] ;  /* 0x000000060c069981 */ /* 0x000ea8000c1e1900 */
[----:B------:R-:W0:Y:S01]  /*0d50*/  S2R R45, SR_LANEID ;  /* 0x00000000002d7919 */ /* 0x000e220000000000 */
[--C-:B------:R-:W-:Y:S02]  /*0d60*/  HADD2.F32 R19, -RZ, R5.reuse.H1_H1 ;  /* 0x30000005ff137230 */ /* 0x100fe40000004100 */
[----:B------:R-:W-:-:S03]  /*0d70*/  HADD2.F32 R18, -RZ, R5.H0_H0 ;  /* 0x20000005ff127230 */ /* 0x000fc60000004100 */
[----:B------:R-:W-:Y:S02]  /*0d80*/  FMUL.FTZ R33, R19, R19 ;  /* 0x0000001313217220 */ /* 0x000fe40000410000 */
[C---:B------:R-:W-:Y:S02]  /*0d90*/  FADD.FTZ R19, R18.reuse, R19 ;  /* 0x0000001312137221 */ /* 0x040fe40000010000 */
[----:B------:R-:W-:Y:S02]  /*0da0*/  FFMA.FTZ R18, R18, R18, R33 ;  /* 0x0000001212127223 */ /* 0x000fe40000010021 */
[----:B------:R-:W-:Y:S02]  /*0db0*/  FADD.FTZ R16, R16, R19 ;  /* 0x0000001310107221 */ /* 0x000fe40000010000 */
[----:B------:R-:W-:Y:S01]  /*0dc0*/  FADD.FTZ R17, R17, R18 ;  /* 0x0000001211117221 */ /* 0x000fe20000010000 */
[C---:B0-----:R-:W-:Y:S02]  /*0dd0*/  ISETP.GT.AND P1, PT, R45.reuse, 0x1e, PT ;  /* 0x0000001e2d00780c */ /* 0x041fe40003f24270 */
[----:B------:R-:W-:-:S02]  /*0de0*/  ISETP.NE.AND P2, PT, R45, RZ, PT ;  /* 0x000000ff2d00720c */ /* 0x000fc40003f45270 */
[----:B------:R-:W-:Y:S01]  /*0df0*/  ISETP.NE.AND P3, PT, R43, RZ, PT ;  /* 0x000000ff2b00720c */ /* 0x000fe20003f65270 */
[----:B------:R-:W-:Y:S01]  /*0e00*/  BSSY B0, `(.L_x_2473) ;  /* 0x0000053000007945 */ /* 0x000fe20003800000 */
[--C-:B--2---:R-:W-:Y:S02]  /*0e10*/  HADD2.F32 R15, -RZ, R6.reuse.H1_H1 ;  /* 0x30000006ff0f7230 */ /* 0x104fe40000004100 */
[----:B------:R-:W-:-:S03]  /*0e20*/  HADD2.F32 R14, -RZ, R6.H0_H0 ;  /* 0x20000006ff0e7230 */ /* 0x000fc60000004100 */
        /* <DEDUP_REMOVED lines=80> */
.L_x_2474:
[----:B------:R-:W-:Y:S05]  /*1330*/  BSYNC B0 ;  /* 0x0000000000007941 */ /* 0x000fea0003800000 */
.L_x_2473:
        /* <DEDUP_REMOVED lines=27> */
.L_x_2477:
[----:B------:R-:W2:Y:S01]  /*14f0*/  LDG.E.STRONG.GPU R14, [R12.64] ;  /* 0x000000060c0e7981 */ /* 0x000ea2000c1ef900 */
[----:B------:R-:W-:Y:S01]  /*1500*/  YIELD ;  /* 0x0000000000007946 */ /* 0x000fe20003800000 */
[----:B--2---:R-:W-:Y:S01]  /*1510*/  ISETP.NE.AND P1, PT, R14, R45, PT ;  /* 0x0000002d0e00720c */ /* 0x004fe20003f25270 */
[----:B------:R-:W-:-:S12]  /*1520*/  CCTL.IVALL ;  /* 0x00000000ff00798f */ /* 0x000fd80002000000 */
[----:B------:R-:W-:Y:S05]  /*1530*/  @P1 BRA `(.L_x_2477) ;  /* 0xffffffb000001947 */ /* 0x000fea000383ffff */
.L_x_2476:
        /* <DEDUP_REMOVED lines=11> */
.L_x_2479:
        /* <DEDUP_REMOVED lines=59> */
.L_x_2478:
        /* <DEDUP_REMOVED lines=19> */
.L_x_2481:
[----:B------:R-:W-:Y:S05]  /*1ad0*/  BSYNC B0 ;  /* 0x0000000000007941 */ /* 0x000fea0003800000 */
.L_x_2480:
        /* <DEDUP_REMOVED lines=30> */
.L_x_2475:
        /* <DEDUP_REMOVED lines=22> */
[--C-:B------:R-:W-:Y:S02]  /*1e20*/  HADD2.F32 R17, -RZ, R23.reuse.H0_H0 ;  /* 0x20000017ff117230 */ /* 0x100fe40000004100 */
[----:B------:R-:W-:Y:S02]  /*1e30*/  HADD2.F32 R23, -RZ, R23.H1_H1 ;  /* 0x30000017ff177230 */ /* 0x000fe40000004100 */
        /* <DEDUP_REMOVED lines=20> */
.L_x_2482:
[----:B------:R-:W-:Y:S01]  /*1f80*/  BSSY B0, `(.L_x_2483) ;  /* 0x000000c000007945 */ /* 0x000fe20003800000 */
[----:B------:R-:W-:Y:S05]  /*1f90*/  @!P0 BRA `(.L_x_2484) ;  /* 0x000000a000008947 */ /* 0x000fea0003800000 */
[----:B------:R-:W-:Y:S01]  /*1fa0*/  F2FP.PACK_AB R23, R16, R23 ;  /* 0x000000171017723e */ /* 0x000fe200000000ff */
        /* <DEDUP_REMOVED lines=9> */
.L_x_2484:
[----:B------:R-:W-:Y:S05]  /*2040*/  BSYNC B0 ;  /* 0x0000000000007941 */ /* 0x000fea0003800000 */
.L_x_2483:
[--C-:B------:R-:W-:Y:S01]  /*2050*/  HADD2.F32 R17, -RZ, R21.reuse.H0_H0 ;  /* 0x20000015ff117230 */ /* 0x100fe20000004100 */
[----:B------:R-:W-:Y:S01]  /*2060*/  ISETP.GE.U32.AND P1, PT, R32, c[0x0][0x1c8], PT ;  /* 0x0000720020007a0c */ /* 0x000fe20003f26070 */
[----:B------:R-:W-:-:S03]  /*2070*/  HADD2.F32 R21, -RZ, R21.H1_H1 ;  /* 0x30000015ff157230 */ /* 0x000fc60000004100 */
[--C-:B------:R-:W-:Y:S01]  /*2080*/  FADD.FTZ R16, R17, -R24.reuse ;  /* 0x8000001811107221 */ /* 0x100fe20000010000 */
[----:B------:R-:W-:Y:S01]  /*2090*/  ISETP.GE.AND.EX P1, PT, R34, c[0x0][0x1cc], PT, P1 ;  /* 0x0000730022007a0c */ /* 0x000fe20003f26310 */
[----:B0-----:R-:W-:Y:S02]  /*20a0*/  FADD.FTZ R18, R21, -R24 ;  /* 0x8000001815127221 */ /* 0x001fe40000010000 */
[-C--:B------:R-:W-:Y:S01]  /*20b0*/  FMUL.FTZ R21, R16, R33.reuse ;  /* 0x0000002110157220 */ /* 0x080fe20000410000 */
[----:B------:R-:W-:Y:S01]  /*20c0*/  ISETP.GT.U32.OR P1, PT, R43, 0x27f, P1 ;  /* 0x0000027f2b00780c */ /* 0x000fe20000f24470 */
[----:B------:R-:W-:Y:S02]  /*20d0*/  FMUL.FTZ R18, R18, R33 ;  /* 0x0000002112127220 */ /* 0x000fe40000410000 */
[----:B------:R-:W-:Y:S02]  /*20e0*/  FFMA.FTZ R21, R14, R21, R12 ;  /* 0x000000150e157223 */ /* 0x000fe4000001000c */
[----:B------:R-:W-:Y:S01]  /*20f0*/  FFMA.FTZ R23, R15, R18, R13 ;  /* 0x000000120f177223 */ /* 0x000fe2000001000d */
[----:B------:R-:W-:Y:S06]  /*2100*/  @!P6 BRA `(.L_x_2485) ;  /* 0x000000a00000e947 */ /* 0x000fec0003800000 */
        /* <DEDUP_REMOVED lines=10> */
.L_x_2485:
[----:B------:R-:W-:Y:S01]  /*21b0*/  BSSY B0, `(.L_x_2486) ;  /* 0x000000c000007945 */ /* 0x000fe20003800000 */
[----:B------:R-:W-:Y:S05]  /*21c0*/  @P1 BRA `(.L_x_2487) ;  /* 0x000000a000001947 */ /* 0x000fea0003800000 */
[----:B------:R-:W-:Y:S01]  /*21d0*/  IMAD R17, R34, c[0x0][0x1c0], RZ ;  /* 0x0000700022117a24 */ /* 0x000fe200078e02ff */
[----:B------:R-:W-:Y:S02]  /*21e0*/  MOV R16, R8 ;  /* 0x0000000800107202 */ /* 0x000fe40000000f00 */
[----:B------:R-:W-:Y:S01]  /*21f0*/  F2FP.PACK_AB R21, R23, R21 ;  /* 0x000000151715723e */ /* 0x000fe200000000ff */
[----:B------:R-:W-:Y:S01]  /*2200*/  IMAD R19, R32, c[0x0][0x1c4], R17 ;  /* 0x0000710020137a24 */ /* 0x000fe200078e0211 */
[----:B------:R-:W-:-:S05]  /*2210*/  MOV R17, R11 ;  /* 0x0000000b00117202 */ /* 0x000fca0000000f00 */
[----:B------:R-:W-:-:S05]  /*2220*/  IMAD.WIDE.U32 R16, R32, c[0x0][0x1c0], R16 ;  /* 0x0000700020107a25 */ /* 0x000fca00078e0010 */
[----:B------:R-:W-:Y:S02]  /*2230*/  IADD3 R19, R17, R19, RZ ;  /* 0x0000001311137210 */ /* 0x000fe40007ffe0ff */
[----:B------:R-:W-:-:S04]  /*2240*/  LEA R18, P1, R16, c[0x0][0x160], 0x1 ;  /* 0x0000580010127a11 */ /* 0x000fc800078208ff */
[----:B------:R-:W-:-:S05]  /*2250*/  LEA.HI.X R19, R16, c[0x0][0x164], R19, 0x1, P1 ;  /* 0x0000590010137a11 */ /* 0x000fca00008f0c13 */
[----:B------:R0:W-:Y:S04]  /*2260*/  STG.E [R18.64], R21 ;  /* 0x0000001512007986 */ /* 0x0001e8000c101906 */
.L_x_2487:
[----:B------:R-:W-:Y:S05]  /*2270*/  BSYNC B0 ;  /* 0x0000000000007941 */ /* 0x000fea0003800000 */
.L_x_2486:
[--C-:B------:R-:W-:Y:S01]  /*2280*/  HADD2.F32 R17, -RZ, R22.reuse.H0_H0 ;  /* 0x20000016ff117230 */ /* 0x100fe20000004100 */
[----:B------:R-:W-:Y:S01]  /*2290*/  ISETP.GE.U32.AND P1, PT, R31, c[0x0][0x1c8], PT ;  /* 0x000072001f007a0c */ /* 0x000fe20003f26070 */
[----:B0-----:R-:W-:Y:S02]  /*22a0*/  HADD2.F32 R19, -RZ, R22.H1_H1 ;  /* 0x30000016ff137230 */ /* 0x001fe40000004100 */
[--C-:B------:R-:W-:Y:S01]  /*22b0*/  HADD2.F32 R22, -RZ, R7.reuse.H0_H0 ;  /* 0x20000007ff167230 */ /* 0x100fe20000004100 */
[--C-:B------:R-:W-:Y:S01]  /*22c0*/  FADD.FTZ R16, R17, -R24.reuse ;  /* 0x8000001811107221 */ /* 0x100fe20000010000 */
[----:B------:R-:W-:Y:S01]  /*22d0*/  ISETP.GE.AND.EX P1, PT, R36, c[0x0][0x1cc], PT, P1 ;  /* 0x0000730024007a0c */ /* 0x000fe20003f26310 */
[----:B------:R-:W-:Y:S01]  /*22e0*/  FADD.FTZ R18, R19, -R24 ;  /* 0x8000001813127221 */ /* 0x000fe20000010000 */
[----:B------:R-:W-:Y:S01]  /*22f0*/  HADD2.F32 R7, -RZ, R7.H1_H1 ;  /* 0x30000007ff077230 */ /* 0x000fe20000004100 */
[-C--:B------:R-:W-:Y:S01]  /*2300*/  FMUL.FTZ R21, R16, R33.reuse ;  /* 0x0000002110157220 */ /* 0x080fe20000410000 */
[----:B------:R-:W-:Y:S01]  /*2310*/  ISETP.GT.U32.OR P1, PT, R43, 0x27f, P1 ;  /* 0x0000027f2b00780c */ /* 0x000fe20000f24470 */
[----:B------:R-:W-:-:S02]  /*2320*/  FMUL.FTZ R18, R18, R33 ;  /* 0x0000002112127220 */ /* 0x000fc40000410000 */
        /* <DEDUP_REMOVED lines=13> */
.L_x_2488:
[----:B------:R-:W-:Y:S01]  /*2400*/  BSSY B0, `(.L_x_2489) ;  /* 0x000000c000007945 */ /* 0x000fe20003800000 */
[----:B------:R-:W-:Y:S05]  /*2410*/  @P1 BRA `(.L_x_2490) ;  /* 0x000000a000001947 */ /* 0x000fea0003800000 */
        /* <DEDUP_REMOVED lines=10> */
.L_x_2490:
[----:B------:R-:W-:Y:S05]  /*24c0*/  BSYNC B0 ;  /* 0x0000000000007941 */ /* 0x000fea0003800000 */
.L_x_2489:
[--C-:B0-----:R-:W-:Y:S01]  /*24d0*/  HADD2.F32 R19, -RZ, R4.reuse.H0_H0 ;  /* 0x20000004ff137230 */ /* 0x101fe20000004100 */
[--C-:B------:R-:W-:Y:S01]  /*24e0*/  FADD.FTZ R22, R22, -R24.reuse ;  /* 0x8000001816167221 */ /* 0x100fe20000010000 */
[----:B------:R-:W-:Y:S01]  /*24f0*/  HADD2.F32 R45, -RZ, R4.H1_H1 ;  /* 0x30000004ff2d7230 */ /* 0x000fe20000004100 */
[--C-:B------:R-:W-:Y:S01]  /*2500*/  FADD.FTZ R16, R7, -R24.reuse ;  /* 0x8000001807107221 */ /* 0x100fe20000010000 */
[--C-:B------:R-:W-:Y:S01]  /*2510*/  HADD2.F32 R17, -RZ, R20.reuse.H0_H0 ;  /* 0x20000014ff117230 */ /* 0x100fe20000004100 */
[--C-:B------:R-:W-:Y:S01]  /*2520*/  FADD.FTZ R34, R19, -R24.reuse ;  /* 0x8000001813227221 */ /* 0x100fe20000010000 */
[--C-:B------:R-:W-:Y:S01]  /*2530*/  HADD2.F32 R23, -RZ, R5.reuse.H0_H0 ;  /* 0x20000005ff177230 */ /* 0x100fe20000004100 */
[--C-:B------:R-:W-:Y:S01]  /*2540*/  FADD.FTZ R36, R45, -R24.reuse ;  /* 0x800000182d247221 */ /* 0x100fe20000010000 */
[----:B------:R-:W-:Y:S01]  /*2550*/  HADD2.F32 R4, -RZ, R5.H1_H1 ;  /* 0x30000005ff047230 */ /* 0x000fe20000004100 */
[--C-:B------:R-:W-:Y:S01]  /*2560*/  FADD.FTZ R18, R17, -R24.reuse ;  /* 0x8000001811127221 */ /* 0x100fe20000010000 */
[----:B------:R-:W-:Y:S01]  /*2570*/  HADD2.F32 R21, -RZ, R20.H1_H1 ;  /* 0x30000014ff157230 */ /* 0x000fe20000004100 */
[--C-:B------:R-:W-:Y:S01]  /*2580*/  FADD.FTZ R23, R23, -R24.reuse ;  /* 0x8000001817177221 */ /* 0x100fe20000010000 */
[--C-:B------:R-:W-:Y:S01]  /*2590*/  HADD2.F32 R5, -RZ, R6.reuse.H0_H0 ;  /* 0x20000006ff057230 */ /* 0x100fe20000004100 */
[--C-:B------:R-:W-:Y:S01]  /*25a0*/  FADD.FTZ R4, R4, -R24.reuse ;  /* 0x8000001804047221 */ /* 0x100fe20000010000 */
[----:B------:R-:W-:Y:S01]  /*25b0*/  HADD2.F32 R6, -RZ, R6.H1_H1 ;  /* 0x30000006ff067230 */ /* 0x000fe20000004100 */
        /* <DEDUP_REMOVED lines=24> */
[----:B------:R-:W-:Y:S01]  /*2740*/  FMUL.FTZ R24, R24, R33 ;  /* 0x0000002118187220 */ /* 0x000fe20000410000 */
[C---:B------:R-:W-:Y:S01]  /*2750*/  ISETP.GT.U32.OR P2, PT, R43.reuse, 0x27f, P2 ;  /* 0x0000027f2b00780c */ /* 0x040fe20001744470 */
[C-C-:B------:R-:W-:Y:S01]  /*2760*/  FFMA.FTZ R21, R14.reuse, R21, R12.reuse ;  /* 0x000000150e157223 */ /* 0x140fe2000001000c */
[C---:B------:R-:W-:Y:S01]  /*2770*/  ISETP.GT.U32.OR P3, PT, R43.reuse, 0x27f, P3 ;  /* 0x0000027f2b00780c */ /* 0x040fe20001f64470 */
[C-C-:B------:R-:W-:Y:S01]  /*2780*/  FFMA.FTZ R19, R14.reuse, R19, R12.reuse ;  /* 0x000000130e137223 */ /* 0x140fe2000001000c */
[----:B------:R-:W-:Y:S01]  /*2790*/  ISETP.GT.U32.OR P4, PT, R43, 0x27f, P4 ;  /* 0x0000027f2b00780c */ /* 0x000fe20002784470 */
[----:B------:R-:W-:-:S02]  /*27a0*/  FFMA.FTZ R5, R14, R7, R12 ;  /* 0x000000070e057223 */ /* 0x000fc4000001000c */
[C-C-:B------:R-:W-:Y:S02]  /*27b0*/  FFMA.FTZ R4, R14.reuse, R23, R12.reuse ;  /* 0x000000170e047223 */ /* 0x140fe4000001000c */
[----:B------:R-:W-:Y:S02]  /*27c0*/  FFMA.FTZ R12, R14, R17, R12 ;  /* 0x000000110e0c7223 */ /* 0x000fe4000001000c */
[C-C-:B------:R-:W-:Y:S02]  /*27d0*/  FFMA.FTZ R20, R15.reuse, R20, R13.reuse ;  /* 0x000000140f147223 */ /* 0x140fe4000001000d */
[C-C-:B------:R-:W-:Y:S02]  /*27e0*/  FFMA.FTZ R18, R15.reuse, R36, R13.reuse ;  /* 0x000000240f127223 */ /* 0x140fe4000001000d */
[C-C-:B------:R-:W-:Y:S02]  /*27f0*/  FFMA.FTZ R16, R15.reuse, R16, R13.reuse ;  /* 0x000000100f107223 */ /* 0x140fe4000001000d */
        /* <DEDUP_REMOVED lines=13> */
.L_x_2491:
        /* <DEDUP_REMOVED lines=12> */
.L_x_2493:
[----:B------:R-:W-:Y:S05]  /*2990*/  BSYNC B0 ;  /* 0x0000000000007941 */ /* 0x000fea0003800000 */
.L_x_2492:
        /* <DEDUP_REMOVED lines=11> */
.L_x_2494:
        /* <DEDUP_REMOVED lines=12> */
.L_x_2496:
[----:B------:R-:W-:Y:S05]  /*2b10*/  BSYNC B0 ;  /* 0x0000000000007941 */ /* 0x000fea0003800000 */
.L_x_2495:
        /* <DEDUP_REMOVED lines=11> */
.L_x_2497:
        /* <DEDUP_REMOVED lines=9> */
[----:B0-----:R-:W-:-:S04]  /*2c60*/  LEA R14, P1, R6, c[0x0][0x160], 0x1 ;  /* 0x00005800060e7a11 */ /* 0x001fc800078208ff */
[----:B------:R-:W-:-:S05]  /*2c70*/  LEA.HI.X R15, R6, c[0x0][0x164], R13, 0x1, P1 ;  /* 0x00005900060f7a11 */ /* 0x000fca00008f0c0d */
[----:B------:R0:W-:Y:S04]  /*2c80*/  STG.E [R14.64], R5 ;  /* 0x000000050e007986 */ /* 0x0001e8000c101906 */
.L_x_2499:
[----:B------:R-:W-:Y:S05]  /*2c90*/  BSYNC B0 ;  /* 0x0000000000007941 */ /* 0x000fea0003800000 */
.L_x_2498:
        /* <DEDUP_REMOVED lines=11> */
.L_x_2500:
        /* <DEDUP_REMOVED lines=10> */
[----:B------:R-:W-:-:S05]  /*2df0*/  F2FP.PACK_AB R5, R16, R4 ;  /* 0x000000041005723e */ /* 0x000fca00000000ff */
[----:B------:R0:W-:Y:S02]  /*2e00*/  STG.E [R14.64], R5 ;  /* 0x000000050e007986 */ /* 0x0001e4000c101906 */
.L_x_2502:
[----:B------:R-:W-:Y:S05]  /*2e10*/  BSYNC B0 ;  /* 0x0000000000007941 */ /* 0x000fea0003800000 */
.L_x_2501:
        /* <DEDUP_REMOVED lines=11> */
.L_x_2503:
[----:B------:R-:W-:Y:S01]  /*2ed0*/  BSSY B0, `(.L_x_2504) ;  /* 0x000000c000007945 */ /* 0x000fe20003800000 */
[----:B------:R-:W-:Y:S05]  /*2ee0*/  @P4 BRA `(.L_x_2505) ;  /* 0x000000a000004947 */ /* 0x000fea0003800000 */
[----:B------:R-:W-:Y:S01]  /*2ef0*/  MOV R4, R8 ;  /* 0x0000000800047202 */ /* 0x000fe20000000f00 */
[----:B------:R-:W-:Y:S01]  /*2f00*/  IMAD R35, R35, c[0x0][0x1c0], RZ ;  /* 0x0000700023237a24 */ /* 0x000fe200078e02ff */
[----:B0-----:R-:W-:Y:S02]  /*2f10*/  MOV R5, R11 ;  /* 0x0000000b00057202 */ /* 0x001fe40000000f00 */
[----:B------:R-:W-:Y:S01]  /*2f20*/  F2FP.PACK_AB R17, R17, R12 ;  /* 0x0000000c1111723e */ /* 0x000fe200000000ff */
[C---:B------:R-:W-:Y:S02]  /*2f30*/  IMAD R35, R26.reuse, c[0x0][0x1c4], R35 ;  /* 0x000071001a237a24 */ /* 0x040fe400078e0223 */
[----:B------:R-:W-:-:S05]  /*2f40*/  IMAD.WIDE.U32 R4, R26, c[0x0][0x1c0], R4 ;  /* 0x000070001a047a25 */ /* 0x000fca00078e0004 */
[----:B------:R-:W-:Y:S02]  /*2f50*/  IADD3 R35, R5, R35, RZ ;  /* 0x0000002305237210 */ /* 0x000fe40007ffe0ff */
[----:B------:R-:W-:-:S04]  /*2f60*/  LEA R6, P1, R4, c[0x0][0x160], 0x1 ;  /* 0x0000580004067a11 */ /* 0x000fc800078208ff */
[----:B------:R-:W-:-:S05]  /*2f70*/  LEA.HI.X R7, R4, c[0x0][0x164], R35, 0x1, P1 ;  /* 0x0000590004077a11 */ /* 0x000fca00008f0c23 */
[----:B------:R0:W-:Y:S04]  /*2f80*/  STG.E [R6.64], R17 ;  /* 0x0000001106007986 */ /* 0x0001e8000c101906 */
.L_x_2505:
[----:B------:R-:W-:Y:S05]  /*2f90*/  BSYNC B0 ;  /* 0x0000000000007941 */ /* 0x000fea0003800000 */
.L_x_2504:
[----:B------:R-:W-:Y:S02]  /*2fa0*/  IADD3 R2, R2, c[0x0][0x10], RZ ;  /* 0x0000040002027a10 */ /* 0x000fe40007ffe0ff */
[----:B------:R-:W-:Y:S02]  /*2fb0*/  IADD3 R3, R3, 0x1, RZ ;  /* 0x0000000103037810 */ /* 0x000fe40007ffe0ff */
[----:B------:R-:W-:-:S13]  /*2fc0*/  ISETP.GE.AND P1, PT, R2, UR4, PT ;  /* 0x0000000402007c0c */ /* 0x000fda000bf26270 */
[----:B------:R-:W-:Y:S01]  /*2fd0*/  @P1 CALL.REL.NOINC `(.L_x_2506) ;  /* 0x0000001000001944 */ /* 0x000fe20003c00000 */
[----:B------:R-:W-:Y:S05]  /*2fe0*/  BRA `(.L_x_2507) ;  /* 0xffffd21000007947 */ /* 0x000fea000383ffff */
.L_x_2506:
[----:B------:R-:W-:Y:S05]  /*2ff0*/  EXIT ;  /* 0x000000000000794d */ /* 0x000fea0003800000 */
.L_x_2508:
        /* <DEDUP_REMOVED lines=16> */
.L_x_3310:


//--------------------- .text._Z35group_norm_nhwc_fwd_one_pass_kernelI11Fp16IOFp32WLi512ELi40ELi640EEv26Group_norm_nhwc_fwd_params --------------------------
	.section	.text._Z35group_norm_nhwc_fwd_one_pass_kernelI11Fp16IOFp32WLi512ELi40ELi640EEv26Group_norm_nhwc_fwd_params,"ax",@progbits
	.sectioninfo	@"SHI_REGISTERS=90"
	.align	128
        .global         _Z35group_norm_nhwc_fwd_one_pass_kernelI11Fp16IOFp32WLi512ELi40ELi640EEv26Group_norm_nhwc_fwd_params
        .type           _Z35group_norm_nhwc_fwd_one_pass_kernelI11Fp16IOFp32WLi512ELi40ELi640EEv26Group_norm_nhwc_fwd_params,@function
        .size           _Z35group_norm_nhwc_fwd_one_pass_kernelI11Fp16IOFp32WLi512ELi40ELi640EEv26Group_norm_nhwc_fwd_params,(.L_x_3311 - _Z35group_norm_nhwc_fwd_one_pass_kernelI11Fp16IOFp32WLi512ELi40ELi640EEv26Group_norm_nhwc_fwd_params)
        .other          _Z35group_norm_nhwc_fwd_one_pass_kernelI11Fp16IOFp32WLi512ELi40ELi640EEv26Group_norm_nhwc_fwd_params,@"STO_CUDA_ENTRY STV_DEFAULT"
_Z35group_norm_nhwc_fwd_one_pass_kernelI11Fp16IOFp32WLi512ELi40ELi640EEv26Group_norm_nhwc_fwd_params:
.text._Z35group_norm_nhwc_fwd_one_pass_kernelI11Fp16IOFp32WLi512ELi40ELi640EEv26Group_norm_nhwc_fwd_params:
        /* <DEDUP_REMOVED lines=40> */
.L_x_2567:
        /* <DEDUP_REMOVED lines=17> */
[----:B------:R-:W-:Y:S02]  /*0390*/  IMAD R16, R17, R16, R18 ;  /* 0x0000001011107224 */ /* 0x000fe400078e0212 */
[----:B------:R-:W-:-:S03]  /*03a0*/  @P0 IMAD R18, R6, c[0x0][0x1c0], RZ ;  /* 0x0000700006120a24 */ /* 0x000fc600078e02ff */
[----:B------:R-:W-:Y:S01]  /*03b0*/  ISETP.GT.U32.AND P2, PT, R17, R16, PT ;  /* 0x000000101100720c */ /* 0x000fe20003f44070 */
[----:B------:R-:W-:-:S12]  /*03c0*/  @P0 IMAD R23, R63, c[0x0][0x1c4], R18 ;  /* 0x000071003f170a24 */ /* 0x000fd800078e0212 */
        /* <DEDUP_REMOVED lines=18> */
[----:B------:R-:W-:-:S03]  /*04f0*/  IADD3 R66, P2, R65, R50, RZ ;  /* 0x0000003241427210 */ /* 0x000fc60007f5e0ff */
[----:B------:R-:W-:Y:S01]  /*0500*/  @!P1 IMAD R19, R14, c[0x0][0x1c0], RZ ;  /* 0x000070000e139a24 */ /* 0x000fe200078e02ff */
[----:B------:R-:W-:Y:S02]  /*0510*/  LEA.HI.X.SX32 R67, R50, R17, 0x1, P2 ;  /* 0x0000001132437211 */ /* 0x000fe400010f0eff */
[----:B------:R-:W-:Y:S01]  /*0520*/  ISETP.GE.U32.AND P2, PT, R60, c[0x0][0x1c8], PT ;  /* 0x000072003c007a0c */ /* 0x000fe20003f46070 */
[----:B------:R-:W-:Y:S01]  /*0530*/  @!P1 IMAD R25, R62, c[0x0][0x1c4], R19 ;  /* 0x000071003e199a24 */ /* 0x000fe200078e0213 */
[----:B------:R-:W-:Y:S01]  /*0540*/  SHF.R.S32.HI R17, RZ, 0x1f, R59 ;  /* 0x0000001fff117819 */ /* 0x000fe2000001143b */
[----:B------:R-:W-:Y:S01]  /*0550*/  IMAD.WIDE.U32 R66, R15, c[0x0][0x1d0], R66 ;  /* 0x000074000f427a25 */ /* 0x000fe200078e0042 */
[----:B------:R-:W-:Y:S02]  /*0560*/  SHF.R.S32.HI R15, RZ, 0x1f, R61 ;  /* 0x0000001fff0f7819 */ /* 0x000fe4000001143d */
[----:B------:R-:W-:Y:S02]  /*0570*/  ISETP.GE.AND.EX P2, PT, R16, c[0x0][0x1cc], PT, P2 ;  /* 0x0000730010007a0c */ /* 0x000fe40003f46320 */
[----:B------:R-:W-:-:S02]  /*0580*/  ISETP.GE.AND.EX P5, PT, R15, c[0x0][0x1cc], PT, P5 ;  /* 0x000073000f007a0c */ /* 0x000fc40003fa6350 */
[----:B------:R-:W-:Y:S02]  /*0590*/  IADD3 R69, R67, R69, RZ ;  /* 0x0000004543457210 */ /* 0x000fe40007ffe0ff */
[----:B------:R-:W-:Y:S02]  /*05a0*/  ISETP.GT.U32.OR P5, PT, R0, 0x27f, P5 ;  /* 0x0000027f0000780c */ /* 0x000fe40002fa4470 */
[-C--:B------:R-:W-:Y:S02]  /*05b0*/  @P0 MOV R68, R66.reuse ;  /* 0x0000004200440202 */ /* 0x080fe40000000f00 */
[----:B------:R-:W-:Y:S02]  /*05c0*/  @!P1 MOV R20, R66 ;  /* 0x0000004200149202 */ /* 0x000fe40000000f00 */
[----:B------:R-:W-:Y:S01]  /*05d0*/  @!P1 MOV R21, R69 ;  /* 0x0000004500159202 */ /* 0x000fe20000000f00 */
[----:B------:R-:W-:Y:S01]  /*05e0*/  @P0 IMAD.WIDE.U32 R18, R63, c[0x0][0x1c0], R68 ;  /* 0x000070003f120a25 */ /* 0x000fe200078e0044 */
[----:B------:R-:W-:-:S02]  /*05f0*/  ISETP.GE.AND.EX P4, PT, R17, c[0x0][0x1cc], PT, P4 ;  /* 0x0000730011007a0c */ /* 0x000fc40003f86340 */
[----:B------:R-:W-:Y:S01]  /*0600*/  ISETP.GT.U32.OR P2, PT, R0, 0x27f, P2 ;  /* 0x0000027f0000780c */ /* 0x000fe20001744470 */
[----:B------:R-:W-:Y:S01]  /*0610*/  @!P1 IMAD.WIDE.U32 R20, R62, c[0x0][0x1c0], R20 ;  /* 0x000070003e149a25 */ /* 0x000fe200078e0014 */
[----:B------:R-:W-:Y:S02]  /*0620*/  ISETP.GT.U32.OR P4, PT, R0, 0x27f, P4 ;  /* 0x0000027f0000780c */ /* 0x000fe40002784470 */
[----:B------:R-:W-:Y:S02]  /*0630*/  @P0 IADD3 R23, R19, R23, RZ ;  /* 0x0000001713170210 */ /* 0x000fe40007ffe0ff */
[----:B------:R-:W-:Y:S02]  /*0640*/  @P0 LEA R24, P3, R18, c[0x0][0x170], 0x1 ;  /* 0x00005c0012180a11 */ /* 0x000fe400078608ff */
[----:B------:R-:W-:Y:S02]  /*0650*/  @!P1 IADD3 R19, R21, R25, RZ ;  /* 0x0000001915139210 */ /* 0x000fe40007ffe0ff */
[----:B------:R-:W-:Y:S01]  /*0660*/  @!P1 LEA R28, P6, R20, c[0x0][0x170], 0x1 ;  /* 0x00005c00141c9a11 */ /* 0x000fe200078c08ff */
[----:B------:R-:W-:Y:S01]  /*0670*/  @!P5 IMAD R22, R15, c[0x0][0x1c0], RZ ;  /* 0x000070000f16da24 */ /* 0x000fe200078e02ff */
[----:B------:R-:W-:-:S02]  /*0680*/  @P0 LEA.HI.X R25, R18, c[0x0][0x174], R23, 0x1, P3 ;  /* 0x00005d0012190a11 */ /* 0x000fc400018f0c17 */
[----:B------:R-:W-:Y:S01]  /*0690*/  @!P1 LEA.HI.X R29, R20, c[0x0][0x174], R19, 0x1, P6 ;  /* 0x00005d00141d9a11 */ /* 0x000fe200030f0c13 */
[----:B------:R-:W-:Y:S01]  /*06a0*/  @!P5 IMAD R21, R61, c[0x0][0x1c4], R22 ;  /* 0x000071003d15da24 */ /* 0x000fe200078e0216 */
[----:B------:R-:W-:Y:S02]  /*06b0*/  ISETP.GE.U32.AND P3, PT, R58, c[0x0][0x1c8], PT ;  /* 0x000072003a007a0c */ /* 0x000fe40003f66070 */
[----:B------:R-:W-:Y:S02]  /*06c0*/  SHF.R.S32.HI R19, RZ, 0x1f, R58 ;  /* 0x0000001fff137819 */ /* 0x000fe4000001143a */
[----:B------:R-:W-:Y:S02]  /*06d0*/  @!P5 MOV R22, R66 ;  /* 0x000000420016d202 */ /* 0x000fe40000000f00 */
[----:B------:R-:W-:Y:S02]  /*06e0*/  @!P5 MOV R23, R69 ;  /* 0x000000450017d202 */ /* 0x000fe40000000f00 */
[----:B------:R-:W-:-:S02]  /*06f0*/  MOV R18, RZ ;  /* 0x000000ff00127202 */ /* 0x000fc40000000f00 */
[----:B------:R-:W-:Y:S01]  /*0700*/  ISETP.GE.AND.EX P3, PT, R19, c[0x0][0x1cc], PT, P3 ;  /* 0x0000730013007a0c */ /* 0x000fe20003f66330 */
[----:B------:R-:W-:Y:S01]  /*0710*/  @!P2 IMAD R27, R16, c[0x0][0x1c0], RZ ;  /* 0x00007000101baa24 */ /* 0x000fe200078e02ff */
[-C--:B------:R-:W-:Y:S01]  /*0720*/  @!P2 MOV R30, R66.reuse ;  /* 0x00000042001ea202 */ /* 0x080fe20000000f00 */
[----:B------:R-:W-:Y:S01]  /*0730*/  @!P4 IMAD R26, R17, c[0x0][0x1c0], RZ ;  /* 0x00007000111aca24 */ /* 0x000fe200078e02ff */
[-C--:B------:R-:W-:Y:S01]  /*0740*/  @!P2 MOV R31, R69.reuse ;  /* 0x00000045001fa202 */ /* 0x080fe20000000f00 */
[----:B------:R-:W-:Y:S01]  /*0750*/  @!P5 IMAD.WIDE.U32 R22, R61, c[0x0][0x1c0], R22 ;  /* 0x000070003d16da25 */ /* 0x000fe200078e0016 */
[----:B------:R-:W-:Y:S01]  /*0760*/  @!P4 MOV R34, R66 ;  /* 0x000000420022c202 */ /* 0x000fe20000000f00 */
[----:B------:R0:W2:Y:S01]  /*0770*/  @P0 LDG.E R18, [R24.64] ;  /* 0x0000000618120981 */ /* 0x0000a2000c1e1900 */
[----:B------:R-:W-:Y:S01]  /*0780*/  @!P4 MOV R35, R69 ;  /* 0x000000450023c202 */ /* 0x000fe20000000f00 */
[----:B------:R-:W-:Y:S01]  /*0790*/  @!P2 IMAD R33, R60, c[0x0][0x1c4], R27 ;  /* 0x000071003c21aa24 */ /* 0x000fe200078e021b */
[----:B------:R-:W-:Y:S01]  /*07a0*/  ISETP.GT.U32.OR P3, PT, R0, 0x27f, P3 ;  /* 0x0000027f0000780c */ /* 0x000fe20001f64470 */
[----:B------:R-:W-:Y:S01]  /*07b0*/  @!P2 IMAD.WIDE.U32 R30, R60, c[0x0][0x1c0], R30 ;  /* 0x000070003c1eaa25 */ /* 0x000fe200078e001e */
[----:B------:R-:W-:-:S02]  /*07c0*/  MOV R20, RZ ;  /* 0x000000ff00147202 */ /* 0x000fc40000000f00 */
[----:B------:R-:W-:Y:S01]  /*07d0*/  @!P5 IADD3 R21, R23, R21, RZ ;  /* 0x000000151715d210 */ /* 0x000fe20007ffe0ff */
[----:B------:R-:W-:-:S04]  /*07e0*/  @!P4 IMAD.WIDE.U32 R34, R59, c[0x0][0x1c0], R34 ;  /* 0x000070003b22ca25 */ /* 0x000fc800078e0022 */
[----:B0-----:R-:W-:Y:S01]  /*07f0*/  @!P4 IMAD R25, R59, c[0x0][0x1c4], R26 ;  /* 0x000071003b19ca24 */ /* 0x001fe200078e021a */
[C---:B------:R-:W-:Y:S01]  /*0800*/  @!P5 LEA R26, P6, R22.reuse, c[0x0][0x170], 0x1 ;  /* 0x00005c00161ada11 */ /* 0x040fe200078c08ff */
[----:B------:R0:W3:Y:S01]  /*0810*/  @!P1 LDG.E R20, [R28.64] ;  /* 0x000000061c149981 */ /* 0x0000e2000c1e1900 */
[----:B------:R-:W-:Y:S02]  /*0820*/  @!P2 IADD3 R23, R31, R33, RZ ;  /* 0x000000211f17a210 */ /* 0x000fe40007ffe0ff */
[----:B------:R-:W-:Y:S02]  /*0830*/  @!P5 LEA.HI.X R27, R22, c[0x0][0x174], R21, 0x1, P6 ;  /* 0x00005d00161bda11 */ /* 0x000fe400030f0c15 */
[----:B------:R-:W-:Y:S02]  /*0840*/  @!P2 LEA R32, P1, R30, c[0x0][0x170], 0x1 ;  /* 0x00005c001e20aa11 */ /* 0x000fe400078208ff */
[----:B------:R-:W-:Y:S02]  /*0850*/  @!P4 IADD3 R21, R35, R25, RZ ;  /* 0x000000192315c210 */ /* 0x000fe40007ffe0ff */
[----:B------:R-:W-:-:S02]  /*0860*/  @!P4 LEA R24, P6, R34, c[0x0][0x170], 0x1 ;  /* 0x00005c002218ca11 */ /* 0x000fc400078c08ff */
[----:B------:R-:W-:Y:S01]  /*0870*/  @!P2 LEA.HI.X R33, R30, c[0x0][0x174], R23, 0x1, P1 ;  /* 0x00005d001e21aa11 */ /* 0x000fe200008f0c17 */
[----:B------:R-:W-:Y:S01]  /*0880*/  @!P3 IMAD R23, R19, c[0x0][0x1c0], RZ ;  /* 0x000070001317ba24 */ /* 0x000fe200078e02ff */
[----:B------:R-:W-:Y:S02]  /*0890*/  @!P4 LEA.HI.X R25, R34, c[0x0][0x174], R21, 0x1, P6 ;  /* 0x00005d002219ca11 */ /* 0x000fe400030f0c15 */
[----:B------:R-:W-:Y:S02]  /*08a0*/  @!P3 MOV R30, R66 ;  /* 0x00000042001eb202 */ /* 0x000fe40000000f00 */
[----:B------:R-:W-:Y:S02]  /*08b0*/  @!P3 MOV R31, R69 ;  /* 0x00000045001fb202 */ /* 0x000fe40000000f00 */
[----:B------:R-:W-:Y:S02]  /*08c0*/  MOV R21, RZ ;  /* 0x000000ff00157202 */ /* 0x000fe40000000f00 */
[----:B------:R-:W-:-:S02]  /*08d0*/  ISETP.GE.U32.AND P1, PT, R57, c[0x0][0x1c8], PT ;  /* 0x0000720039007a0c */ /* 0x000fc40003f26070 */
[----:B------:R-:W-:Y:S01]  /*08e0*/  SHF.R.S32.HI R22, RZ, 0x1f, R57 ;  /* 0x0000001fff167819 */ /* 0x000fe20000011439 */
[C---:B0-----:R-:W-:Y:S01]  /*08f0*/  @!P3 IMAD R29, R58.reuse, c[0x0][0x1c4], R23 ;  /* 0x000071003a1dba24 */ /* 0x041fe200078e0217 */
[----:B------:R0:W4:Y:S01]  /*0900*/  @!P5 LDG.E R21, [R26.64] ;  /* 0x000000061a15d981 */ /* 0x000122000c1e1900 */
[----:B------:R-:W-:Y:S01]  /*0910*/  @!P3 IMAD.WIDE.U32 R30, R58, c[0x0][0x1c0], R30 ;  /* 0x000070003a1eba25 */ /* 0x000fe200078e001e */
[----:B------:R-:W-:Y:S02]  /*0920*/  ISETP.GE.AND.EX P1, PT, R22, c[0x0][0x1cc], PT, P1 ;  /* 0x0000730016007a0c */ /* 0x000fe40003f26310 */
[----:B------:R-:W-:Y:S02]  /*0930*/  ISETP.GE.U32.AND P5, PT, R56, c[0x0][0x1c8], PT ;  /* 0x0000720038007a0c */ /* 0x000fe40003fa6070 */
[----:B------:R-:W-:Y:S02]  /*0940*/  SHF.R.S32.HI R23, RZ, 0x1f, R56 ;  /* 0x0000001fff177819 */ /* 0x000fe40000011438 */
[----:B------:R-:W-:-:S02]  /*0950*/  @!P3 IADD3 R29, R31, R29, RZ ;  /* 0x0000001d1f1db210 */ /* 0x000fc40007ffe0ff */
[----:B------:R-:W-:Y:S02]  /*0960*/  @!P3 LEA R36, P6, R30, c[0x0][0x170], 0x1 ;  /* 0x00005c001e24ba11 */ /* 0x000fe400078c08ff */
[----:B------:R-:W-:Y:S02]  /*0970*/  ISETP.GT.U32.OR P1, PT, R0, 0x27f, P1 ;  /* 0x0000027f0000780c */ /* 0x000fe40000f24470 */
[----:B------:R-:W-:Y:S02]  /*0980*/  ISETP.GE.AND.EX P5, PT, R23, c[0x0][0x1cc], PT, P5 ;  /* 0x0000730017007a0c */ /* 0x000fe40003fa6350 */
[----:B------:R-:W-:Y:S02]  /*0990*/  @!P3 LEA.HI.X R37, R30, c[0x0][0x174], R29, 0x1, P6 ;  /* 0x00005d001e25ba11 */ /* 0x000fe400030f0c1d */
[----:B------:R-:W-:Y:S02]  /*09a0*/  MOV R30, RZ ;  /* 0x000000ff001e7202 */ /* 0x000fe40000000f00 */
[----:B------:R-:W-:Y:S01]  /*09b0*/  ISETP.GT.U32.OR P5, PT, R0, 0x27f, P5 ;  /* 0x0000027f0000780c */ /* 0x000fe20002fa4470 */
[----:B------:R-:W-:Y:S01]  /*09c0*/  CS2R R28, SRZ ;  /* 0x00000000001c7805 */ /* 0x000fe2000001ff00 */
[----:B------:R-:W-:-:S02]  /*09d0*/  SHF.R.S32.HI R31, RZ, 0x1f, R53 ;  /* 0x0000001fff1f7819 */ /* 0x000fc40000011435 */
[----:B------:R1:W5:Y:S01]  /*09e0*/  @!P3 LDG.E R30, [R36.64] ;  /* 0x00000006241eb981 */ /* 0x000362000c1e1900 */
[----:B------:R-:W-:Y:S01]  /*09f0*/  ISETP.GE.U32.AND P3, PT, R53, c[0x0][0x1c8], PT ;  /* 0x0000720035007a0c */ /* 0x000fe20003f66070 */
[----:B0-----:R-:W-:Y:S01]  /*0a00*/  @!P1 IMAD R26, R22, c[0x0][0x1c0], RZ ;  /* 0x00007000161a9a24 */ /* 0x001fe200078e02ff */
[-C--:B------:R-:W-:Y:S01]  /*0a10*/  @!P1 MOV R34, R66.reuse ;  /* 0x0000004200229202 */ /* 0x080fe20000000f00 */
[----:B------:R0:W5:Y:S01]  /*0a20*/  @!P2 LDG.E R28, [R32.64] ;  /* 0x00000006201ca981 */ /* 0x000162000c1e1900 */
[-C--:B------:R-:W-:Y:S02]  /*0a30*/  @!P1 MOV R35, R69.reuse ;  /* 0x0000004500239202 */ /* 0x080fe40000000f00 */
[----:B------:R-:W-:Y:S01]  /*0a40*/  ISETP.GE.AND.EX P3, PT, R31, c[0x0][0x1cc], PT, P3 ;  /* 0x000073001f007a0c */ /* 0x000fe20003f66330 */
[----:B------:R-:W-:Y:S01]  /*0a50*/  @!P1 IMAD R27, R57, c[0x0][0x1c4], R26 ;  /* 0x00007100391b9a24 */ /* 0x000fe200078e021a */
[----:B------:R-:W-:Y:S01]  /*0a60*/  ISETP.GE.U32.AND P2, PT, R7, c[0x0][0x1c8], PT ;  /* 0x0000720007007a0c */ /* 0x000fe20003f46070 */
[----:B------:R-:W-:Y:S01]  /*0a70*/  @!P1 IMAD.WIDE.U32 R34, R57, c[0x0][0x1c0], R34 ;  /* 0x0000700039229a25 */ /* 0x000fe200078e0022 */
[----:B-1----:R-:W-:Y:S01]  /*0a80*/  @!P5 MOV R36, R66 ;  /* 0x000000420024d202 */ /* 0x002fe20000000f00 */
[----:B------:R1:W5:Y:S01]  /*0a90*/  @!P4 LDG.E R29, [R24.64] ;  /* 0x00000006181dc981 */ /* 0x000362000c1e1900 */
[----:B------:R-:W-:Y:S01]  /*0aa0*/  @!P5 MOV R37, R69 ;  /* 0x000000450025d202 */ /* 0x000fe20000000f00 */
[----:B------:R-:W-:Y:S01]  /*0ab0*/  @!P5 IMAD R39, R23, c[0x0][0x1c0], RZ ;  /* 0x000070001727da24 */ /* 0x000fe200078e02ff */
[----:B0-----:R-:W-:-:S02]  /*0ac0*/  SHF.R.S32.HI R32, RZ, 0x1f, R7 ;  /* 0x0000001fff207819 */ /* 0x001fc40000011407 */
[----:B------:R-:W-:Y:S01]  /*0ad0*/  ISETP.GT.U32.OR P3, PT, R0, 0x27f, P3 ;  /* 0x0000027f0000780c */ /* 0x000fe20001f64470 */
[----:B------:R-:W-:Y:S01]  /*0ae0*/  @!P5 IMAD R39, R56, c[0x0][0x1c4], R39 ;  /* 0x000071003827da24 */ /* 0x000fe200078e0227 */
[----:B------:R-:W-:Y:S01]  /*0af0*/  ISETP.GE.AND.EX P2, PT, R32, c[0x0][0x1cc], PT, P2 ;  /* 0x0000730020007a0c */ /* 0x000fe20003f46320 */
[----:B------:R-:W-:Y:S01]  /*0b00*/  @!P5 IMAD.WIDE.U32 R36, R56, c[0x0][0x1c0], R36 ;  /* 0x000070003824da25 */ /* 0x000fe200078e0024 */
[----:B-1----:R-:W-:Y:S02]  /*0b10*/  @!P1 IADD3 R25, R35, R27, RZ ;  /* 0x0000001b23199210 */ /* 0x002fe40007ffe0ff */
[----:B------:R-:W-:Y:S02]  /*0b20*/  @!P1 LEA R24, P6, R34, c[0x0][0x170], 0x1 ;  /* 0x00005c0022189a11 */ /* 0x000fe400078c08ff */
[----:B------:R-:W-:Y:S02]  /*0b30*/  MOV R33, RZ ;  /* 0x000000ff00217202 */ /* 0x000fe40000000f00 */
[----:B------:R-:W-:-:S02]  /*0b40*/  ISETP.GT.U32.OR P2, PT, R0, 0x27f, P2 ;  /* 0x0000027f0000780c */ /* 0x000fc40001744470 */
[----:B------:R-:W-:Y:S02]  /*0b50*/  @!P1 LEA.HI.X R25, R34, c[0x0][0x174], R25, 0x1, P6 ;  /* 0x00005d0022199a11 */ /* 0x000fe400030f0c19 */
[----:B------:R-:W-:Y:S02]  /*0b60*/  @!P5 IADD3 R27, R37, R39, RZ ;  /* 0x00000027251bd210 */ /* 0x000fe40007ffe0ff */
[C---:B------:R-:W-:Y:S01]  /*0b70*/  @!P5 LEA R26, P4, R36.reuse, c[0x0][0x170], 0x1 ;  /* 0x00005c00241ada11 */ /* 0x040fe200078808ff */
[----:B------:R0:W5:Y:S01]  /*0b80*/  @!P1 LDG.E R33, [R24.64] ;  /* 0x0000000618219981 */ /* 0x000162000c1e1900 */
[----:B------:R-:W-:Y:S01]  /*0b90*/  @!P3 IMAD R38, R31, c[0x0][0x1c0], RZ ;  /* 0x000070001f26ba24 */ /* 0x000fe200078e02ff */
[----:B------:R-:W-:Y:S02]  /*0ba0*/  SHF.R.S32.HI R35, RZ, 0x1f, R8 ;  /* 0x0000001fff237819 */ /* 0x000fe40000011408 */
[----:B------:R-:W-:Y:S02]  /*0bb0*/  @!P5 LEA.HI.X R27, R36, c[0x0][0x174], R27, 0x1, P4 ;  /* 0x00005d00241bda11 */ /* 0x000fe400020f0c1b */
[----:B------:R-:W-:-:S02]  /*0bc0*/  ISETP.GE.U32.AND P4, PT, R8, c[0x0][0x1c8], PT ;  /* 0x0000720008007a0c */ /* 0x000fc40003f86070 */
[----:B------:R-:W-:Y:S02]  /*0bd0*/  ISETP.GE.U32.AND P1, PT, R9, c[0x0][0x1c8], PT ;  /* 0x0000720009007a0c */ /* 0x000fe40003f26070 */
[----:B------:R-:W-:Y:S01]  /*0be0*/  SHF.R.S32.HI R36, RZ, 0x1f, R9 ;  /* 0x0000001fff247819 */ /* 0x000fe20000011409 */
[----:B------:R-:W-:Y:S01]  /*0bf0*/  @!P3 IMAD R37, R53, c[0x0][0x1c4], R38 ;  /* 0x000071003525ba24 */ /* 0x000fe200078e0226 */
[----:B------:R-:W-:Y:S02]  /*0c00*/  ISETP.GE.AND.EX P4, PT, R35, c[0x0][0x1cc], PT, P4 ;  /* 0x0000730023007a0c */ /* 0x000fe40003f86340 */
[-C--:B------:R-:W-:Y:S02]  /*0c10*/  @!P3 MOV R38, R66.reuse ;  /* 0x000000420026b202 */ /* 0x080fe40000000f00 */
[----:B------:R-:W-:Y:S02]  /*0c20*/  @!P3 MOV R39, R69 ;  /* 0x000000450027b202 */ /* 0x000fe40000000f00 */
[----:B------:R-:W-:Y:S01]  /*0c30*/  ISETP.GE.AND.EX P1, PT, R36, c[0x0][0x1cc], PT, P1 ;  /* 0x0000730024007a0c */ /* 0x000fe20003f26310 */
[----:B------:R-:W-:Y:S01]  /*0c40*/  @!P2 IMAD R40, R32, c[0x0][0x1c0], RZ ;  /* 0x000070002028aa24 */ /* 0x000fe200078e02ff */
[----:B0-----:R-:W-:-:S02]  /*0c50*/  @!P2 MOV R24, R66 ;  /* 0x000000420018a202 */ /* 0x001fc40000000f00 */
[----:B------:R-:W-:Y:S02]  /*0c60*/  @!P2 MOV R25, R69 ;  /* 0x000000450019a202 */ /* 0x000fe40000000f00 */
[----:B------:R-:W-:Y:S01]  /*0c70*/  MOV R34, RZ ;  /* 0x000000ff00227202 */ /* 0x000fe20000000f00 */
[----:B------:R-:W-:Y:S01]  /*0c80*/  @!P3 IMAD.WIDE.U32 R38, R53, c[0x0][0x1c0], R38 ;  /* 0x000070003526ba25 */ /* 0x000fe200078e0026 */
[C---:B------:R-:W-:Y:S02]  /*0c90*/  ISETP.GT.U32.OR P4, PT, R0.reuse, 0x27f, P4 ;  /* 0x0000027f0000780c */ /* 0x040fe40002784470 */
[----:B------:R-:W-:Y:S01]  /*0ca0*/  ISETP.GT.U32.OR P1, PT, R0, 0x27f, P1 ;  /* 0x0000027f0000780c */ /* 0x000fe20000f24470 */
[C---:B------:R-:W-:Y:S01]  /*0cb0*/  @!P2 IMAD R41, R7.reuse, c[0x0][0x1c4], R40 ;  /* 0x000071000729aa24 */ /* 0x040fe200078e0228 */
[----:B------:R0:W5:Y:S01]  /*0cc0*/  @!P5 LDG.E R34, [R26.64] ;  /* 0x000000061a22d981 */ /* 0x000162000c1e1900 */
[----:B------:R-:W-:-:S05]  /*0cd0*/  @!P2 IMAD.WIDE.U32 R24, R7, c[0x0][0x1c0], R24 ;  /* 0x000070000718aa25 */ /* 0x000fca00078e0018 */
[----:B------:R-:W-:Y:S02]  /*0ce0*/  @!P2 IADD3 R25, R25, R41, RZ ;  /* 0x000000291919a210 */ /* 0x000fe40007ffe0ff */
[----:B------:R-:W-:Y:S02]  /*0cf0*/  @!P2 LEA R46, P6, R24, c[0x0][0x170], 0x1 ;  /* 0x00005c00182eaa11 */ /* 0x000fe400078c08ff */
[----:B0-----:R-:W-:Y:S02]  /*0d00*/  @!P3 IADD3 R27, R39, R37, RZ ;  /* 0x00000025271bb210 */ /* 0x001fe40007ffe0ff */
[C---:B------:R-:W-:Y:S02]  /*0d10*/  @!P3 LEA R26, P5, R38.reuse, c[0x0][0x170], 0x1 ;  /* 0x00005c00261aba11 */ /* 0x040fe400078a08ff */
[----:B------:R-:W-:Y:S02]  /*0d20*/  MOV R37, RZ ;  /* 0x000000ff00257202 */ /* 0x000fe40000000f00 */
[----:B------:R-:W-:-:S02]  /*0d30*/  @!P3 LEA.HI.X R27, R38, c[0x0][0x174], R27, 0x1, P5 ;  /* 0x00005d00261bba11 */ /* 0x000fc400028f0c1b */
[----:B------:R-:W-:Y:S02]  /*0d40*/  ISETP.GE.U32.AND P5, PT, R10, c[0x0][0x1c8], PT ;  /* 0x000072000a007a0c */ /* 0x000fe40003fa6070 */
[----:B------:R-:W-:Y:S01]  /*0d50*/  SHF.R.S32.HI R38, RZ, 0x1f, R10 ;  /* 0x0000001fff267819 */ /* 0x000fe2000001140a */
[----:B------:R0:W5:Y:S01]  /*0d60*/  @!P3 LDG.E R37, [R26.64] ;  /* 0x000000061a25b981 */ /* 0x000162000c1e1900 */
[----:B------:R-:W-:Y:S01]  /*0d70*/  @!P2 LEA.HI.X R47, R24, c[0x0][0x174], R25, 0x1, P6 ;  /* 0x00005d00182faa11 */ /* 0x000fe200030f0c19 */
[----:B------:R-:W-:Y:S02]  /*0d80*/  @!P4 IMAD R25, R35, c[0x0][0x1c0], RZ ;  /* 0x000070002319ca24 */ /* 0x000fe400078e02ff */
[----:B------:R-:W-:Y:S01]  /*0d90*/  @!P1 IMAD R24, R36, c[0x0][0x1c0], RZ ;  /* 0x0000700024189a24 */ /* 0x000fe200078e02ff */
[----:B------:R-:W-:Y:S01]  /*0da0*/  ISETP.GE.AND.EX P3, PT, R38, c[0x0][0x1cc], PT, P5 ;  /* 0x0000730026007a0c */ /* 0x000fe20003f66350 */
[----:B------:R-:W-:Y:S01]  /*0db0*/  @!P4 IMAD R41, R8, c[0x0][0x1c4], R25 ;  /* 0x000071000829ca24 */ /* 0x000fe200078e0219 */
[----:B------:R-:W-:Y:S01]  /*0dc0*/  @!P4 MOV R42, R66 ;  /* 0x00000042002ac202 */ /* 0x000fe20000000f00 */
[----:B------:R-:W-:Y:S01]  /*0dd0*/  @!P1 IMAD R45, R9, c[0x0][0x1c4], R24 ;  /* 0x00007100092d9a24 */ /* 0x000fe200078e0218 */
[----:B------:R-:W-:-:S02]  /*0de0*/  @!P4 MOV R43, R69 ;  /* 0x00000045002bc202 */ /* 0x000fc40000000f00 */
[----:B------:R-:W-:Y:S02]  /*0df0*/  @!P1 MOV R24, R66 ;  /* 0x0000004200189202 */ /* 0x000fe40000000f00 */
[----:B------:R-:W-:Y:S02]  /*0e00*/  @!P1 MOV R25, R69 ;  /* 0x0000004500199202 */ /* 0x000fe40000000f00 */
[----:B------:R-:W-:Y:S01]  /*0e10*/  ISETP.GT.U32.OR P3, PT, R0, 0x27f, P3 ;  /* 0x0000027f0000780c */ /* 0x000fe20001f64470 */
[----:B------:R-:W-:Y:S01]  /*0e20*/  @!P4 IMAD.WIDE.U32 R42, R8, c[0x0][0x1c0], R42 ;  /* 0x00007000082aca25 */ /* 0x000fe200078e002a */
[----:B------:R-:W-:-:S03]  /*0e30*/  MOV R39, RZ ;  /* 0x000000ff00277202 */ /* 0x000fc60000000f00 */
[----:B------:R-:W-:Y:S01]  /*0e40*/  @!P1 IMAD.WIDE.U32 R24, R9, c[0x0][0x1c0], R24 ;  /* 0x0000700009189a25 */ /* 0x000fe200078e0018 */
[----:B0-----:R-:W-:Y:S02]  /*0e50*/  @!P4 IADD3 R27, R43, R41, RZ ;  /* 0x000000292b1bc210 */ /* 0x001fe40007ffe0ff */
[----:B------:R-:W-:Y:S01]  /*0e60*/  @!P4 LEA R44, P5, R42, c[0x0][0x170], 0x1 ;  /* 0x00005c002a2cca11 */ /* 0x000fe200078a08ff */
[----:B------:R0:W5:Y:S01]  /*0e70*/  @!P2 LDG.E R39, [R46.64] ;  /* 0x000000062e27a981 */ /* 0x000162000c1e1900 */
[----:B------:R-:W-:Y:S02]  /*0e80*/  @!P1 IADD3 R25, R25, R45, RZ ;  /* 0x0000002d19199210 */ /* 0x000fe40007ffe0ff */
[----:B------:R-:W-:Y:S02]  /*0e90*/  @!P1 LEA R26, P6, R24, c[0x0][0x170], 0x1 ;  /* 0x00005c00181a9a11 */ /* 0x000fe400078c08ff */
[----:B------:R-:W-:Y:S02]  /*0ea0*/  @!P4 LEA.HI.X R45, R42, c[0x0][0x174], R27, 0x1, P5 ;  /* 0x00005d002a2dca11 */ /* 0x000fe400028f0c1b */
[----:B------:R-:W-:-:S02]  /*0eb0*/  ISETP.GE.U32.AND P2, PT, R11, c[0x0][0x1c8], PT ;  /* 0x000072000b007a0c */ /* 0x000fc40003f46070 */
[----:B------:R-:W-:Y:S02]  /*0ec0*/  SHF.R.S32.HI R40, RZ, 0x1f, R11 ;  /* 0x0000001fff287819 */ /* 0x000fe4000001140b */
[----:B------:R-:W-:Y:S01]  /*0ed0*/  @!P1 LEA.HI.X R27, R24, c[0x0][0x174], R25, 0x1, P6 ;  /* 0x00005d00181b9a11 */ /* 0x000fe200030f0c19 */
[----:B------:R-:W-:Y:S01]  /*0ee0*/  @!P3 IMAD R25, R38, c[0x0][0x1c0], RZ ;  /* 0x000070002619ba24 */ /* 0x000fe200078e02ff */
[----:B------:R-:W-:Y:S02]  /*0ef0*/  ISETP.GE.AND.EX P2, PT, R40, c[0x0][0x1cc], PT, P2 ;  /* 0x0000730028007a0c */ /* 0x000fe40003f46320 */
[----:B------:R-:W-:Y:S01]  /*0f00*/  @!P3 MOV R24, R66 ;  /* 0x000000420018b202 */ /* 0x000fe20000000f00 */
[----:B------:R-:W-:Y:S01]  /*0f10*/  @!P3 IMAD R43, R10, c[0x0][0x1c4], R25 ;  /* 0x000071000a2bba24 */ /* 0x000fe200078e0219 */
[----:B------:R-:W-:Y:S02]  /*0f20*/  @!P3 MOV R25, R69 ;  /* 0x000000450019b202 */ /* 0x000fe40000000f00 */
[----:B------:R-:W-:-:S02]  /*0f30*/  MOV R41, RZ ;  /* 0x000000ff00297202 */ /* 0x000fc40000000f00 */
[----:B------:R-:W-:Y:S01]  /*0f40*/  ISETP.GT.U32.OR P2, PT, R0, 0x27f, P2 ;  /* 0x0000027f0000780c */ /* 0x000fe20001744470 */
[----:B------:R-:W-:Y:S01]  /*0f50*/  @!P3 IMAD.WIDE.U32 R24, R10, c[0x0][0x1c0], R24 ;  /* 0x000070000a18ba25 */ /* 0x000fe200078e0018 */
[----:B------:R-:W-:Y:S02]  /*0f60*/  MOV R42, RZ ;  /* 0x000000ff002a7202 */ /* 0x000fe40000000f00 */
[----:B------:R1:W5:Y:S02]  /*0f70*/  @!P4 LDG.E R41, [R44.64] ;  /* 0x000000062c29c981 */ /* 0x000364000c1e1900 */
[----:B------:R-:W-:Y:S02]  /*0f80*/  @!P3 IADD3 R25, R25, R43, RZ ;  /* 0x0000002b1919b210 */ /* 0x000fe40007ffe0ff */
[----:B0-----:R-:W-:Y:S01]  /*0f90*/  @!P3 LEA R46, P4, R24, c[0x0][0x170], 0x1 ;  /* 0x00005c00182eba11 */ /* 0x001fe200078808ff */
[----:B------:R0:W5:Y:S01]  /*0fa0*/  @!P1 LDG.E R42, [R26.64] ;  /* 0x000000061a2a9981 */ /* 0x000162000c1e1900 */
[----:B------:R-:W-:-:S02]  /*0fb0*/  ISETP.GE.U32.AND P1, PT, R12, c[0x0][0x1c8], PT ;  /* 0x000072000c007a0c */ /* 0x000fc40003f26070 */
[----:B------:R-:W-:Y:S01]  /*0fc0*/  @!P3 LEA.HI.X R47, R24, c[0x0][0x174], R25, 0x1, P4 ;  /* 0x00005d00182fba11 */ /* 0x000fe200020f0c19 */
[----:B------:R-:W-:Y:S01]  /*0fd0*/  @!P2 IMAD R48, R40, c[0x0][0x1c0], RZ ;  /* 0x000070002830aa24 */ /* 0x000fe200078e02ff */
[----:B------:R-:W-:Y:S02]  /*0fe0*/  SHF.R.S32.HI R43, RZ, 0x1f, R12 ;  /* 0x0000001fff2b7819 */ /* 0x000fe4000001140c */
[----:B------:R-:W-:Y:S02]  /*0ff0*/  @!P2 MOV R24, R66 ;  /* 0x000000420018a202 */ /* 0x000fe40000000f00 */
[----:B------:R-:W-:Y:S02]  /*1000*/  @!P2 MOV R25, R69 ;  /* 0x000000450019a202 */ /* 0x000fe40000000f00 */
[----:B-1----:R-:W-:Y:S01]  /*1010*/  MOV R44, RZ ;  /* 0x000000ff002c7202 */ /* 0x002fe20000000f00 */
[----:B------:R-:W-:Y:S01]  /*1020*/  @!P2 IMAD R45, R11, c[0x0][0x1c4], R48 ;  /* 0x000071000b2daa24 */ /* 0x000fe200078e0230 */
[----:B------:R-:W-:Y:S01]  /*1030*/  ISETP.GE.AND.EX P1, PT, R43, c[0x0][0x1cc], PT, P1 ;  /* 0x000073002b007a0c */ /* 0x000fe20003f26310 */
[----:B------:R-:W-:-:S03]  /*1040*/  @!P2 IMAD.WIDE.U32 R24, R11, c[0x0][0x1c0], R24 ;  /* 0x000070000b18aa25 */ /* 0x000fc600078e0018 */
[----:B------:R-:W-:Y:S01]  /*1050*/  ISETP.GT.U32.OR P1, PT, R0, 0x27f, P1 ;  /* 0x0000027f0000780c */ /* 0x000fe20000f24470 */
[----:B------:R1:W5:Y:S01]  /*1060*/  @!P3 LDG.E R44, [R46.64] ;  /* 0x000000062e2cb981 */ /* 0x000362000c1e1900 */
[----:B------:R-:W-:Y:S02]  /*1070*/  @!P2 IADD3 R25, R25, R45, RZ ;  /* 0x0000002d1919a210 */ /* 0x000fe40007ffe0ff */
[C---:B------:R-:W-:Y:S02]  /*1080*/  @!P2 LEA R48, P3, R24.reuse, c[0x0][0x170], 0x1 ;  /* 0x00005c001830aa11 */ /* 0x040fe400078608ff */
[----:B------:R-:W-:Y:S02]  /*1090*/  MOV R45, RZ ;  /* 0x000000ff002d7202 */ /* 0x000fe40000000f00 */
[----:B------:R-:W-:-:S05]  /*10a0*/  @!P2 LEA.HI.X R49, R24, c[0x0][0x174], R25, 0x1, P3 ;  /* 0x00005d001831aa11 */ /* 0x000fca00018f0c19 */
[----:B------:R3:W5:Y:S01]  /*10b0*/  @!P2 LDG.E R45, [R48.64] ;  /* 0x00000006302da981 */ /* 0x000762000c1e1900 */
[----:B0-----:R-:W-:Y:S01]  /*10c0*/  @!P1 MOV R26, R66 ;  /* 0x00000042001a9202 */ /* 0x001fe20000000f00 */
[----:B------:R-:W-:Y:S01]  /*10d0*/  @!P1 IMAD R25, R43, c[0x0][0x1c0], RZ ;  /* 0x000070002b199a24 */ /* 0x000fe200078e02ff */
[----:B------:R-:W-:-:S03]  /*10e0*/  @!P1 MOV R27, R69 ;  /* 0x00000045001b9202 */ /* 0x000fc60000000f00 */
[C---:B------:R-:W-:Y:S02]  /*10f0*/  @!P1 IMAD R25, R12.reuse, c[0x0][0x1c4], R25 ;  /* 0x000071000c199a24 */ /* 0x040fe400078e0219 */
[----:B------:R-:W-:Y:S01]  /*1100*/  @!P1 IMAD.WIDE.U32 R26, R12, c[0x0][0x1c0], R26 ;  /* 0x000070000c1a9a25 */ /* 0x000fe200078e001a */
[----:B-1----:R-:W-:-:S04]  /*1110*/  MOV R46, RZ ;  /* 0x000000ff002e7202 */ /* 0x002fc80000000f00 */
[----:B------:R-:W-:Y:S02]  /*1120*/  @!P1 IADD3 R25, R27, R25, RZ ;  /* 0x000000191b199210 */ /* 0x000fe40007ffe0ff */
[----:B------:R-:W-:-:S04]  /*1130*/  @!P1 LEA R24, P2, R26, c[0x0][0x170], 0x1 ;  /* 0x00005c001a189a11 */ /* 0x000fc800078408ff */
[----:B------:R-:W-:-:S05]  /*1140*/  @!P1 LEA.HI.X R25, R26, c[0x0][0x174], R25, 0x1, P2 ;  /* 0x00005d001a199a11 */ /* 0x000fca00010f0c19 */
[----:B------:R4:W5:Y:S01]  /*1150*/  @!P1 LDG.E R46, [R24.64] ;  /* 0x00000006182e9981 */ /* 0x000962000c1e1900 */
[--C-:B--2---:R-:W-:Y:S02]  /*1160*/  HADD2.F32 R27, -RZ, R18.reuse.H1_H1 ;  /* 0x30000012ff1b7230 */ /* 0x104fe40000004100 */
[----:B------:R-:W-:-:S03]  /*1170*/  HADD2.F32 R26, -RZ, R18.H0_H0 ;  /* 0x20000012ff1a7230 */ /* 0x000fc60000004100 */
[----:B------:R-:W-:Y:S02]  /*1180*/  FMUL.FTZ R47, R27, R27 ;  /* 0x0000001b1b2f7220 */ /* 0x000fe40000410000 */
[C---:B------:R-:W-:Y:S02]  /*1190*/  FADD.FTZ R27, R26.reuse, R27 ;  /* 0x0000001b1a1b7221 */ /* 0x040fe40000010000 */
[----:B------:R-:W-:Y:S01]  /*11a0*/  FFMA.FTZ R47, R26, R26, R47 ;  /* 0x0000001a1a2f7223 */ /* 0x000fe2000001002f */
[--C-:B---3--:R-:W-:Y:S02]  /*11b0*/  HADD2.F32 R49, -RZ, R20.reuse.H1_H1 ;  /* 0x30000014ff317230 */ /* 0x108fe40000004100 */
[----:B------:R-:W-:-:S03]  /*11c0*/  HADD2.F32 R26, -RZ, R20.H0_H0 ;  /* 0x20000014ff1a7230 */ /* 0x000fc60000004100 */
[----:B------:R-:W-:Y:S02]  /*11d0*/  FMUL.FTZ R51, R49, R49 ;  /* 0x0000003131337220 */ /* 0x000fe40000410000 */
[C---:B------:R-:W-:Y:S02]  /*11e0*/  FADD.FTZ R48, R26.reuse, R49 ;  /* 0x000000311a307221 */ /* 0x040fe40000010000 */
[----:B------:R-:W-:Y:S02]  /*11f0*/  FFMA.FTZ R26, R26, R26, R51 ;  /* 0x0000001a1a1a7223 */ /* 0x000fe40000010033 */
[----:B------:R-:W-:Y:S02]  /*1200*/  FADD.FTZ R47, RZ, R47 ;  /* 0x0000002fff2f7221 */ /* 0x000fe40000010000 */
[----:B------:R-:W-:Y:S02]  /*1210*/  FADD.FTZ R27, RZ, R27 ;  /* 0x0000001bff1b7221 */ /* 0x000fe40000010000 */
[----:B------:R-:W-:-:S02]  /*1220*/  FADD.FTZ R26, R47, R26 ;  /* 0x0000001a2f1a7221 */ /* 0x000fc40000010000 */
[----:B------:R-:W-:Y:S01]  /*1230*/  FADD.FTZ R27, R27, R48 ;  /* 0x000000301b1b7221 */ /* 0x000fe20000010000 */
[--C-:B----4-:R-:W-:Y:S02]  /*1240*/  HADD2.F32 R25, -RZ, R21.reuse.H1_H1 ;  /* 0x30000015ff197230 */ /* 0x110fe40000004100 */
[----:B------:R-:W-:-:S03]  /*1250*/  HADD2.F32 R24, -RZ, R21.H0_H0 ;  /* 0x20000015ff187230 */ /* 0x000fc60000004100 */
[----:B------:R-:W-:Y:S02]  /*1260*/  FMUL.FTZ R47, R25, R25 ;  /* 0x00000019192f7220 */ /* 0x000fe40000410000 */
[C---:B------:R-:W-:Y:S02]  /*1270*/  FADD.FTZ R48, R24.reuse, R25 ;  /* 0x0000001918307221 */ /* 0x040fe40000010000 */
[----:B------:R-:W-:-:S04]  /*1280*/  FFMA.FTZ R47, R24, R24, R47 ;  /* 0x00000018182f7223 */ /* 0x000fc8000001002f */
[----:B------:R-:W-:Y:S02]  /*1290*/  FADD.FTZ R26, R26, R47 ;  /* 0x0000002f1a1a7221 */ /* 0x000fe40000010000 */
[----:B------:R-:W-:Y:S01]  /*12a0*/  FADD.FTZ R27, R27, R48 ;  /* 0x000000301b1b7221 */ /* 0x000fe20000010000 */
[--C-:B-----5:R-:W-:Y:S02]  /*12b0*/  HADD2.F32 R25, -RZ, R28.reuse.H1_H1 ;  /* 0x3000001cff197230 */ /* 0x120fe40000004100 */
[----:B------:R-:W-:-:S03]  /*12c0*/  HADD2.F32 R24, -RZ, R28.H0_H0 ;  /* 0x2000001cff187230 */ /* 0x000fc60000004100 */
[----:B------:R-:W-:Y:S02]  /*12d0*/  FMUL.FTZ R47, R25, R25 ;  /* 0x00000019192f7220 */ /* 0x000fe40000410000 */
[C---:B------:R-:W-:Y:S01]  /*12e0*/  FADD.FTZ R48, R24.reuse, R25 ;  /* 0x0000001918307221 */ /* 0x040fe20000010000 */
[--C-:B------:R-:W-:Y:S01]  /*12f0*/  HADD2.F32 R25, -RZ, R29.reuse.H1_H1 ;  /* 0x3000001dff197230 */ /* 0x100fe20000004100 */
[----:B------:R-:W-:Y:S01]  /*1300*/  FFMA.FTZ R47, R24, R24, R47 ;  /* 0x00000018182f7223 */ /* 0x000fe2000001002f */
[----:B------:R-:W-:-:S03]  /*1310*/  HADD2.F32 R24, -RZ, R29.H0_H0 ;  /* 0x2000001dff187230 */ /* 0x000fc60000004100 */
[----:B------:R-:W-:Y:S02]  /*1320*/  FADD.FTZ R26, R26, R47 ;  /* 0x0000002f1a1a7221 */ /* 0x000fe40000010000 */
[----:B------:R-:W-:Y:S02]  /*1330*/  FMUL.FTZ R47, R25, R25 ;  /* 0x00000019192f7220 */ /* 0x000fe40000410000 */
[----:B------:R-:W-:Y:S02]  /*1340*/  FADD.FTZ R27, R27, R48 ;  /* 0x000000301b1b7221 */ /* 0x000fe40000010000 */
        /* <DEDUP_REMOVED lines=14> */
[C---:B------:R-:W-:Y:S02]  /*1430*/  FADD.FTZ R48, R24.reuse, R25 ;  /* 0x0000001918307221 */ /* 0x040fe40000010000 */
[----:B------:R-:W-:-:S04]  /*1440*/  FFMA.FTZ R47, R24, R24, R47 ;  /* 0x00000018182f7223 */ /* 0x000fc8000001002f */
[----:B------:R-:W-:Y:S02]  /*1450*/  FADD.FTZ R26, R26, R47 ;  /* 0x0000002f1a1a7221 */ /* 0x000fe40000010000 */
[----:B------:R-:W-:Y:S01]  /*1460*/  FADD.FTZ R27, R27, R48 ;  /* 0x000000301b1b7221 */ /* 0x000fe20000010000 */
[--C-:B------:R-:W-:Y:S02]  /*1470*/  HADD2.F32 R25, -RZ, R34.reuse.H1_H1 ;  /* 0x30000022ff197230 */ /* 0x100fe40000004100 */
[----:B------:R-:W-:-:S03]  /*1480*/  HADD2.F32 R24, -RZ, R34.H0_H0 ;  /* 0x20000022ff187230 */ /* 0x000fc60000004100 */
[----:B------:R-:W-:Y:S02]  /*1490*/  FMUL.FTZ R47, R25, R25 ;  /* 0x00000019192f7220 */ /* 0x000fe40000410000 */
[C---:B------:R-:W-:Y:S02]  /*14a0*/  FADD.FTZ R48, R24.reuse, R25 ;  /* 0x0000001918307221 */ /* 0x040fe40000010000 */
[----:B------:R-:W-:-:S04]  /*14b0*/  FFMA.FTZ R47, R24, R24, R47 ;  /* 0x00000018182f7223 */ /* 0x000fc8000001002f */
[----:B------:R-:W-:Y:S01]  /*14c0*/  FADD.FTZ R26, R26, R47 ;  /* 0x0000002f1a1a7221 */ /* 0x000fe20000010000 */
[--C-:B------:R-:W-:Y:S02]  /*14d0*/  HADD2.F32 R25, -RZ, R37.reuse.H1_H1 ;  /* 0x30000025ff197230 */ /* 0x100fe40000004100 */
[----:B------:R-:W-:Y:S01]  /*14e0*/  HADD2.F32 R24, -RZ, R37.H0_H0 ;  /* 0x20000025ff187230 */ /* 0x000fe20000004100 */
[----:B------:R-:W-:Y:S02]  /*14f0*/  FADD.FTZ R27, R27, R48 ;  /* 0x000000301b1b7221 */ /* 0x000fe40000010000 */
[----:B------:R-:W-:Y:S02]  /*1500*/  FMUL.FTZ R47, R25, R25 ;  /* 0x00000019192f7220 */ /* 0x000fe40000410000 */
        /* <DEDUP_REMOVED lines=22> */
[----:B------:R-:W-:Y:S01]  /*1670*/  FFMA.FTZ R47, R24, R24, R47 ;  /* 0x00000018182f7223 */ /* 0x000fe2000001002f */
[--C-:B------:R-:W-:Y:S02]  /*1680*/  HADD2.F32 R25, -RZ, R44.reuse.H1_H1 ;  /* 0x3000002cff197230 */ /* 0x100fe40000004100 */
[----:B------:R-:W-:Y:S01]  /*1690*/  HADD2.F32 R24, -RZ, R44.H0_H0 ;  /* 0x2000002cff187230 */ /* 0x000fe20000004100 */
[----:B------:R-:W-:-:S02]  /*16a0*/  FADD.FTZ R26, R26, R47 ;  /* 0x0000002f1a1a7221 */ /* 0x000fc40000010000 */
        /* <DEDUP_REMOVED lines=9> */
[C---:B------:R-:W-:Y:S01]  /*1740*/  FADD.FTZ R48, R24.reuse, R25 ;  /* 0x0000001918307221 */ /* 0x040fe20000010000 */
[----:B------:R-:W-:Y:S01]  /*1750*/  ISETP.GE.U32.AND P1, PT, R13, c[0x0][0x1c8], PT ;  /* 0x000072000d007a0c */ /* 0x000fe20003f26070 */
[----:B------:R-:W-:Y:S01]  /*1760*/  FFMA.FTZ R25, R24, R24, R47 ;  /* 0x0000001818197223 */ /* 0x000fe2000001002f */
[----:B------:R-:W-:-:S04]  /*1770*/  SHF.R.S32.HI R47, RZ, 0x1f, R13 ;  /* 0x0000001fff2f7819 */ /* 0x000fc8000001140d */
[----:B------:R-:W-:Y:S01]  /*1780*/  ISETP.GE.AND.EX P1, PT, R47, c[0x0][0x1cc], PT, P1 ;  /* 0x000073002f007a0c */ /* 0x000fe20003f26310 */
[----:B------:R-:W-:-:S03]  /*1790*/  FADD.FTZ R49, R26, R25 ;  /* 0x000000191a317221 */ /* 0x000fc60000010000 */
[----:B------:R-:W-:Y:S01]  /*17a0*/  ISETP.GT.U32.OR P1, PT, R0, 0x27f, P1 ;  /* 0x0000027f0000780c */ /* 0x000fe20000f24470 */
[--C-:B------:R-:W-:Y:S01]  /*17b0*/  HADD2.F32 R25, -RZ, R46.reuse.H1_H1 ;  /* 0x3000002eff197230 */ /* 0x100fe20000004100 */
[----:B------:R-:W-:Y:S01]  /*17c0*/  FADD.FTZ R48, R27, R48 ;  /* 0x000000301b307221 */ /* 0x000fe20000010000 */
[----:B------:R-:W-:-:S03]  /*17d0*/  HADD2.F32 R24, -RZ, R46.H0_H0 ;  /* 0x2000002eff187230 */ /* 0x000fc60000004100 */
[----:B------:R-:W-:Y:S02]  /*17e0*/  FMUL.FTZ R27, R25, R25 ;  /* 0x00000019191b7220 */ /* 0x000fe40000410000 */
[C---:B------:R-:W-:Y:S02]  /*17f0*/  FADD.FTZ R25, R24.reuse, R25 ;  /* 0x0000001918197221 */ /* 0x040fe40000010000 */
[----:B------:R-:W-:-:S03]  /*1800*/  FFMA.FTZ R54, R24, R24, R27 ;  /* 0x0000001818367223 */ /* 0x000fc6000001001b */
[----:B------:R-:W-:Y:S01]  /*1810*/  @!P1 MOV R26, R66 ;  /* 0x00000042001a9202 */ /* 0x000fe20000000f00 */
[----:B------:R-:W-:Y:S01]  /*1820*/  @!P1 IMAD R24, R47, c[0x0][0x1c0], RZ ;  /* 0x000070002f189a24 */ /* 0x000fe200078e02ff */
[----:B------:R-:W-:-:S03]  /*1830*/  @!P1 MOV R27, R69 ;  /* 0x00000045001b9202 */ /* 0x000fc60000000f00 */
[C---:B------:R-:W-:Y:S02]  /*1840*/  @!P1 IMAD R51, R13.reuse, c[0x0][0x1c4], R24 ;  /* 0x000071000d339a24 */ /* 0x040fe400078e0218 */
[----:B------:R-:W-:-:S04]  /*1850*/  @!P1 IMAD.WIDE.U32 R26, R13, c[0x0][0x1c0], R26 ;  /* 0x000070000d1a9a25 */ /* 0x000fc800078e001a */
[----:B------:R-:W-:Y:S01]  /*1860*/  FADD.FTZ R48, R48, R25 ;  /* 0x0000001930307221 */ /* 0x000fe20000010000 */
[----:B------:R-:W-:Y:S02]  /*1870*/  @!P1 IADD3 R25, R27, R51, RZ ;  /* 0x000000331b199210 */ /* 0x000fe40007ffe0ff */
[C---:B------:R-:W-:Y:S02]  /*1880*/  @!P1 LEA R24, P2, R26.reuse, c[0x0][0x170], 0x1 ;  /* 0x00005c001a189a11 */ /* 0x040fe400078408ff */
        /* <DEDUP_REMOVED lines=90> */
.L_x_2510:
[----:B------:R-:W-:Y:S05]  /*1e30*/  BSYNC B0 ;  /* 0x0000000000007941 */ /* 0x000fea0003800000 */
.L_x_2509:
        /* <DEDUP_REMOVED lines=25> */
.L_x_2513:
[----:B------:R-:W2:Y:S01]  /*1fd0*/  LDG.E.STRONG.GPU R26, [R24.64] ;  /* 0x00000006181a7981 */ /* 0x000ea2000c1ef900 */
[----:B------:R-:W-:Y:S01]  /*1fe0*/  YIELD ;  /* 0x0000000000007946 */ /* 0x000fe20003800000 */
[----:B--2---:R-:W-:Y:S01]  /*1ff0*/  ISETP.NE.AND P1, PT, R26, R27, PT ;  /* 0x0000001b1a00720c */ /* 0x004fe20003f25270 */
[----:B------:R-:W-:-:S12]  /*2000*/  CCTL.IVALL ;  /* 0x00000000ff00798f */ /* 0x000fd80002000000 */
[----:B------:R-:W-:Y:S05]  /*2010*/  @P1 BRA `(.L_x_2513) ;  /* 0xffffffb000001947 */ /* 0x000fea000383ffff */
.L_x_2512:
        /* <DEDUP_REMOVED lines=11> */
.L_x_2515:
        /* <DEDUP_REMOVED lines=59> */
.L_x_2514:
        /* <DEDUP_REMOVED lines=19> */
.L_x_2517:
[----:B------:R-:W-:Y:S05]  /*25b0*/  BSYNC B0 ;  /* 0x0000000000007941 */ /* 0x000fea0003800000 */
.L_x_2516:
        /* <DEDUP_REMOVED lines=30> */
.L_x_2511:
        /* <DEDUP_REMOVED lines=16> */
[----:B-1----:R-:W-:Y:S01]  /*28a0*/  MOV R54, 0x3f800000 ;  /* 0x3f80000000367802 */ /* 0x002fe20000000f00 */
[----:B0-----:R-:W-:Y:S01]  /*28b0*/  HADD2.F32 R49, -RZ, R18.H0_H0 ;  /* 0x20000012ff317230 */ /* 0x001fe20000004100 */
[----:B------:R-:W-:Y:S01]  /*28c0*/  ISETP.NE.AND P6, PT, RZ, UR5, PT ;  /* 0x00000005ff007c0c */ /* 0x000fe2000bfc5270 */
[----:B------:R-:W0:Y:S02]  /*28d0*/  LDS.64 R50, [0xc0] ;  /* 0x0000c000ff327984 */ /* 0x000e240000000a00 */
[----:B0-----:R-:W-:-:S04]  /*28e0*/  FMUL.FTZ R72, R50, c[0x0][0x1f4] ;  /* 0x00007d0032487a20 */ /* 0x001fc80000410000 */
[----:B------:R-:W-:Y:S02]  /*28f0*/  FMUL.FTZ R50, R72, R72 ;  /* 0x0000004848327220 */ /* 0x000fe40000410000 */
[----:B------:R-:W-:Y:S02]  /*2900*/  FADD.FTZ R49, R49, -R72 ;  /* 0x8000004831317221 */ /* 0x000fe40000010000 */
[----:B------:R-:W-:Y:S01]  /*2910*/  FFMA.FTZ R50, R51, c[0x0][0x1f4], -R50 ;  /* 0x00007d0033327a23 */ /* 0x000fe20000010832 */
[----:B------:R-:W-:-:S04]  /*2920*/  HADD2.F32 R51, -RZ, R18.H1_H1 ;  /* 0x30000012ff337230 */ /* 0x000fc80000004100 */
        /* <DEDUP_REMOVED lines=19> */
.L_x_2518:
        /* <DEDUP_REMOVED lines=12> */
.L_x_2520:
[----:B------:R-:W-:Y:S05]  /*2b20*/  BSYNC B0 ;  /* 0x0000000000007941 */ /* 0x000fea0003800000 */
.L_x_2519:
[--C-:B------:R-:W-:Y:S01]  /*2b30*/  HADD2.F32 R49, -RZ, R20.reuse.H0_H0 ;  /* 0x20000014ff317230 */ /* 0x100fe20000004100 */
[----:B------:R-:W-:Y:S01]  /*2b40*/  ISETP.GE.U32.AND P1, PT, R62, c[0x0][0x1c8], PT ;  /* 0x000072003e007a0c */ /* 0x000fe20003f26070 */
[----:B0-----:R-:W-:-:S03]  /*2b50*/  HADD2.F32 R51, -RZ, R20.H1_H1 ;  /* 0x30000014ff337230 */ /* 0x001fc60000004100 */
[--C-:B------:R-:W-:Y:S01]  /*2b60*/  FADD.FTZ R49, R49, -R72.reuse ;  /* 0x8000004831317221 */ /* 0x100fe20000010000 */
[----:B------:R-:W-:Y:S01]  /*2b70*/  ISETP.GE.AND.EX P1, PT, R14, c[0x0][0x1cc], PT, P1 ;  /* 0x000073000e007a0c */ /* 0x000fe20003f26310 */
[----:B------:R-:W-:Y:S02]  /*2b80*/  FADD.FTZ R51, R51, -R72 ;  /* 0x8000004833337221 */ /* 0x000fe40000010000 */
        /* <DEDUP_REMOVED lines=16> */
.L_x_2521:
[----:B------:R-:W-:Y:S01]  /*2c90*/  BSSY B0, `(.L_x_2522) ;  /* 0x000000c000007945 */ /* 0x000fe20003800000 */
[----:B------:R-:W-:Y:S05]  /*2ca0*/  @P1 BRA `(.L_x_2523) ;  /* 0x000000a000001947 */ /* 0x000fea0003800000 */
        /* <DEDUP_REMOVED lines=10> */
.L_x_2523:
[----:B------:R-:W-:Y:S05]  /*2d50*/  BSYNC B0 ;  /* 0x0000000000007941 */ /* 0x000fea0003800000 */
.L_x_2522:
        /* <DEDUP_REMOVED lines=22> */
.L_x_2524:
        /* <DEDUP_REMOVED lines=12> */
.L_x_2526:
[----:B------:R-:W-:Y:S05]  /*2f80*/  BSYNC B0 ;  /* 0x0000000000007941 */ /* 0x000fea0003800000 */
.L_x_2525:
        /* <DEDUP_REMOVED lines=22> */
.L_x_2527:
        /* <DEDUP_REMOVED lines=12> */
.L_x_2529:
[----:B------:R-:W-:Y:S05]  /*31b0*/  BSYNC B0 ;  /* 0x0000000000007941 */ /* 0x000fea0003800000 */
.L_x_2528:
[--C-:B------:R-:W-:Y:S01]  /*31c0*/  HADD2.F32 R15, -RZ, R29.reuse.H0_H0 ;  /* 0x2000001dff0f7230 */ /* 0x100fe20000004100 */
[----:B------:R-:W-:Y:S01]  /*31d0*/  ISETP.GE.U32.AND P1, PT, R59, c[0x0][0x1c8], PT ;  /* 0x000072003b007a0c */ /* 0x000fe20003f26070 */
[----:B0-----:R-:W-:Y:S01]  /*31e0*/  HADD2.F32 R21, -RZ, R29.H1_H1 ;  /* 0x3000001dff157230 */ /* 0x001fe20000004100 */
[----:B------:R-:W-:Y:S01]  /*31f0*/  ISETP.GE.U32.AND P2, PT, R58, c[0x0][0x1c8], PT ;  /* 0x000072003a007a0c */ /* 0x000fe20003f46070 */
[--C-:B------:R-:W-:Y:S01]  /*3200*/  HADD2.F32 R29, -RZ, R30.reuse.H0_H0 ;  /* 0x2000001eff1d7230 */ /* 0x100fe20000004100 */
[----:B------:R-:W-:Y:S01]  /*3210*/  ISETP.GE.U32.AND P3, PT, R57, c[0x0][0x1c8], PT ;  /* 0x0000720039007a0c */ /* 0x000fe20003f66070 */
[--C-:B------:R-:W-:Y:S01]  /*3220*/  FADD.FTZ R15, R15, -R72.reuse ;  /* 0x800000480f0f7221 */ /* 0x100fe20000010000 */
[----:B------:R-:W-:Y:S01]  /*3230*/  HADD2.F32 R49, -RZ, R30.H1_H1 ;  /* 0x3000001eff317230 */ /* 0x000fe20000004100 */
[--C-:B------:R-:W-:Y:S01]  /*3240*/  FADD.FTZ R21, R21, -R72.reuse ;  /* 0x8000004815157221 */ /* 0x100fe20000010000 */
[----:B------:R-:W-:Y:S01]  /*3250*/  ISETP.GE.AND.EX P1, PT, R17, c[0x0][0x1cc], PT, P1 ;  /* 0x0000730011007a0c */ /* 0x000fe20003f26310 */
[-C--:B------:R-:W-:Y:S01]  /*3260*/  FMUL.FTZ R15, R15, R54.reuse ;  /* 0x000000360f0f7220 */ /* 0x080fe20000410000 */
[----:B------:R-:W-:Y:S01]  /*3270*/  ISETP.GE.AND.EX P2, PT, R19, c[0x0][0x1cc], PT, P2 ;  /* 0x0000730013007a0c */ /* 0x000fe20003f46320 */
[----:B------:R-:W-:Y:S01]  /*3280*/  FMUL.FTZ R14, R21, R54 ;  /* 0x00000036150e7220 */ /* 0x000fe20000410000 */
[----:B------:R-:W-:Y:S01]  /*3290*/  ISETP.GE.AND.EX P3, PT, R22, c[0x0][0x1cc], PT, P3 ;  /* 0x0000730016007a0c */ /* 0x000fe20003f66330 */
[--C-:B------:R-:W-:Y:S01]  /*32a0*/  HADD2.F32 R51, -RZ, R33.reuse.H0_H0 ;  /* 0x20000021ff337230 */ /* 0x100fe20000004100 */
[C---:B------:R-:W-:Y:S01]  /*32b0*/  ISETP.GT.U32.OR P1, PT, R0.reuse, 0x27f, P1 ;  /* 0x0000027f0000780c */ /* 0x040fe20000f24470 */
[----:B------:R-:W-:Y:S01]  /*32c0*/  HADD2.F32 R55, -RZ, R33.H1_H1 ;  /* 0x30000021ff377230 */ /* 0x000fe20000004100 */
        /* <DEDUP_REMOVED lines=17> */
.L_x_2530:
        /* <DEDUP_REMOVED lines=12> */
.L_x_2532:
[----:B------:R-:W-:Y:S05]  /*34a0*/  BSYNC B0 ;  /* 0x0000000000007941 */ /* 0x000fea0003800000 */
.L_x_2531:
[-C--:B------:R-:W-:Y:S02]  /*34b0*/  FMUL.FTZ R29, R29, R54.reuse ;  /* 0x000000361d1d7220 */ /* 0x080fe40000410000 */
[----:B------:R-:W-:Y:S02]  /*34c0*/  FMUL.FTZ R14, R33, R54 ;  /* 0x00000036210e7220 */ /* 0x000fe40000410000 */
[--C-:B------:R-:W-:Y:S02]  /*34d0*/  FADD.FTZ R33, R51, -R72.reuse ;  /* 0x8000004833217221 */ /* 0x100fe40000010000 */
[----:B------:R-:W-:Y:S02]  /*34e0*/  FADD.FTZ R49, R55, -R72 ;  /* 0x8000004837317221 */ /* 0x000fe40000010000 */
        /* <DEDUP_REMOVED lines=13> */
.L_x_2533:
        /* <DEDUP_REMOVED lines=12> */
.L_x_2535:
[----:B------:R-:W-:Y:S05]  /*3680*/  BSYNC B0 ;  /* 0x0000000000007941 */ /* 0x000fea0003800000 */
.L_x_2534:
[-C--:B------:R-:W-:Y:S01]  /*3690*/  FMUL.FTZ R33, R33, R54.reuse ;  /* 0x0000003621217220 */ /* 0x080fe20000410000 */
[--C-:B0-----:R-:W-:Y:S01]  /*36a0*/  HADD2.F32 R21, -RZ, R34.reuse.H0_H0 ;  /* 0x20000022ff157230 */ /* 0x101fe20000004100 */
[----:B------:R-:W-:Y:S01]  /*36b0*/  FMUL.FTZ R14, R49, R54 ;  /* 0x00000036310e7220 */ /* 0x000fe20000410000 */
[----:B------:R-:W-:Y:S01]  /*36c0*/  HADD2.F32 R29, -RZ, R34.H1_H1 ;  /* 0x30000022ff1d7230 */ /* 0x000fe20000004100 */
        /* <DEDUP_REMOVED lines=13> */
.L_x_2536:
        /* <DEDUP_REMOVED lines=12> */
.L_x_2538:
[----:B------:R-:W-:Y:S05]  /*3860*/  BSYNC B0 ;  /* 0x0000000000007941 */ /* 0x000fea0003800000 */
.L_x_2537:
[----:B0-----:R-:W-:Y:S01]  /*3870*/  HADD2.F32 R33, -RZ, R39.H0_H0 ;  /* 0x20000027ff217230 */ /* 0x001fe20000004100 */
[--C-:B------:R-:W-:Y:S01]  /*3880*/  FADD.FTZ R15, R21, -R72.reuse ;  /* 0x80000048150f7221 */ /* 0x100fe20000010000 */
[----:B------:R-:W-:Y:S01]  /*3890*/  HADD2.F32 R19, -RZ, R37.H0_H0 ;  /* 0x20000025ff137230 */ /* 0x000fe20000004100 */
[--C-:B------:R-:W-:Y:S01]  /*38a0*/  FADD.FTZ R17, R29, -R72.reuse ;  /* 0x800000481d117221 */ /* 0x100fe20000010000 */
[----:B------:R-:W-:Y:S01]  /*38b0*/  HADD2.F32 R39, -RZ, R39.H1_H1 ;  /* 0x30000027ff277230 */ /* 0x000fe20000004100 */
[----:B------:R-:W-:Y:S01]  /*38c0*/  ISETP.GE.U32.AND P4, PT, R56, c[0x0][0x1c8], PT ;  /* 0x0000720038007a0c */ /* 0x000fe20003f86070 */
[----:B------:R-:W-:Y:S01]  /*38d0*/  HADD2.F32 R37, -RZ, R37.H1_H1 ;  /* 0x30000025ff257230 */ /* 0x000fe20000004100 */
[----:B------:R-:W-:Y:S01]  /*38e0*/  ISETP.GE.U32.AND P3, PT, R53, c[0x0][0x1c8], PT ;  /* 0x0000720035007a0c */ /* 0x000fe20003f66070 */
[--C-:B------:R-:W-:Y:S01]  /*38f0*/  HADD2.F32 R49, -RZ, R41.reuse.H0_H0 ;  /* 0x20000029ff317230 */ /* 0x100fe20000004100 */
[--C-:B------:R-:W-:Y:S01]  /*3900*/  FADD.FTZ R21, R39, -R72.reuse ;  /* 0x8000004827157221 */ /* 0x100fe20000010000 */
[----:B------:R-:W-:Y:S01]  /*3910*/  HADD2.F32 R51, -RZ, R41.H1_H1 ;  /* 0x30000029ff337230 */ /* 0x000fe20000004100 */
[--C-:B------:R-:W-:Y:S01]  /*3920*/  FADD.FTZ R41, R33, -R72.reuse ;  /* 0x8000004821297221 */ /* 0x100fe20000010000 */
[--C-:B------:R-:W-:Y:S01]  /*3930*/  HADD2.F32 R55, -RZ, R42.reuse.H0_H0 ;  /* 0x2000002aff377230 */ /* 0x100fe20000004100 */
        /* <DEDUP_REMOVED lines=19> */
[----:B------:R-:W-:Y:S01]  /*3a70*/  ISETP.GE.AND.EX P4, PT, R23, c[0x0][0x1cc], PT, P4 ;  /* 0x0000730017007a0c */ /* 0x000fe20003f86340 */
[--C-:B------:R-:W-:Y:S01]  /*3a80*/  FADD.FTZ R55, R77, -R72.reuse ;  /* 0x800000484d377221 */ /* 0x100fe20000010000 */
[----:B------:R-:W-:Y:S01]  /*3a90*/  ISETP.GE.AND.EX P3, PT, R31, c[0x0][0x1cc], PT, P3 ;  /* 0x000073001f007a0c */ /* 0x000fe20003f66330 */
[--C-:B------:R-:W-:Y:S01]  /*3aa0*/  FADD.FTZ R71, R79, -R72.reuse ;  /* 0x800000484f477221 */ /* 0x100fe20000010000 */
[----:B------:R-:W-:Y:S01]  /*3ab0*/  ISETP.GE.AND.EX P1, PT, R32, c[0x0][0x1cc], PT, P1 ;  /* 0x0000730020007a0c */ /* 0x000fe20003f26310 */
[--C-:B------:R-:W-:Y:S01]  /*3ac0*/  FADD.FTZ R73, R81, -R72.reuse ;  /* 0x8000004851497221 */ /* 0x100fe20000010000 */
[----:B------:R-:W-:Y:S01]  /*3ad0*/  ISETP.GE.AND.EX P2, PT, R35, c[0x0][0x1cc], PT, P2 ;  /* 0x0000730023007a0c */ /* 0x000fe20003f46320 */
[--C-:B------:R-:W-:Y:S01]  /*3ae0*/  FADD.FTZ R75, R83, -R72.reuse ;  /* 0x80000048534b7221 */ /* 0x100fe20000010000 */
[C---:B------:R-:W-:Y:S01]  /*3af0*/  ISETP.GT.U32.OR P4, PT, R0.reuse, 0x27f, P4 ;  /* 0x0000027f0000780c */ /* 0x040fe20002784470 */
[--C-:B------:R-:W-:Y:S01]  /*3b00*/  FADD.FTZ R77, R85, -R72.reuse ;  /* 0x80000048554d7221 */ /* 0x100fe20000010000 */
[C---:B------:R-:W-:Y:S01]  /*3b10*/  ISETP.GT.U32.OR P3, PT, R0.reuse, 0x27f, P3 ;  /* 0x0000027f0000780c */ /* 0x040fe20001f64470 */
[----:B------:R-:W-:Y:S01]  /*3b20*/  FADD.FTZ R79, R87, -R72 ;  /* 0x80000048574f7221 */ /* 0x000fe20000010000 */
        /* <DEDUP_REMOVED lines=33> */
.L_x_2539:
        /* <DEDUP_REMOVED lines=12> */
.L_x_2541:
[----:B------:R-:W-:Y:S05]  /*3e00*/  BSYNC B0 ;  /* 0x0000000000007941 */ /* 0x000fea0003800000 */
.L_x_2540:
        /* <DEDUP_REMOVED lines=13> */
.L_x_2542:
        /* <DEDUP_REMOVED lines=12> */
.L_x_2544:
[----:B------:R-:W-:Y:S05]  /*3fa0*/  BSYNC B0 ;  /* 0x0000000000007941 */ /* 0x000fea0003800000 */
.L_x_2543:
        /* <DEDUP_REMOVED lines=13> */
.L_x_2545:
        /* <DEDUP_REMOVED lines=12> */
.L_x_2547:
[----:B------:R-:W-:Y:S05]  /*4140*/  BSYNC B0 ;  /* 0x0000000000007941 */ /* 0x000fea0003800000 */
.L_x_2546:
        /* <DEDUP_REMOVED lines=13> */
.L_x_2548:
        /* <DEDUP_REMOVED lines=12> */
.L_x_2550:
[----:B------:R-:W-:Y:S05]  /*42e0*/  BSYNC B0 ;  /* 0x0000000000007941 */ /* 0x000fea0003800000 */
.L_x_2549:
        /* <DEDUP_REMOVED lines=13> */
[C-C-:B------:R-:W-:Y:S01]  /*43c0*/  FFMA.FTZ R28, R25.reuse, R28, R27.reuse ;  /* 0x0000001c191c7223 */ /* 0x140fe2000001001b */
[----:B------:R-:W-:Y:S01]  /*43d0*/  ISETP.GE.AND.EX P2, PT, R40, c[0x0][0x1cc], PT, P2 ;  /* 0x0000730028007a0c */ /* 0x000fe20003f46320 */
[--C-:B------:R-:W-:Y:S01]  /*43e0*/  FFMA.FTZ R20, R25, R20, R27.reuse ;  /* 0x0000001419147223 */ /* 0x100fe2000001001b */
        /* <DEDUP_REMOVED lines=20> */
.L_x_2551:
[----:B------:R-:W-:Y:S01]  /*4530*/  BSSY B0, `(.L_x_2552) ;  /* 0x000000c000007945 */ /* 0x000fe20003800000 */
[----:B------:R-:W-:Y:S05]  /*4540*/  @P5 BRA `(.L_x_2553) ;  /* 0x000000a000005947 */ /* 0x000fea0003800000 */
[----:B------:R-:W-:Y:S01]  /*4550*/  MOV R14, R66 ;  /* 0x00000042000e7202 */ /* 0x000fe20000000f00 */
[----:B------:R-:W-:Y:S01]  /*4560*/  IMAD R36, R36, c[0x0][0x1c0], RZ ;  /* 0x0000700024247a24 */ /* 0x000fe200078e02ff */
[----:B------:R-:W-:Y:S02]  /*4570*/  MOV R15, R69 ;  /* 0x00000045000f7202 */ /* 0x000fe40000000f00 */
[----:B------:R-:W-:Y:S01]  /*4580*/  F2FP.PACK_AB R29, R18, R29 ;  /* 0x0000001d121d723e */ /* 0x000fe200000000ff */
[C---:B------:R-:W-:Y:S02]  /*4590*/  IMAD R23, R9.reuse, c[0x0][0x1c4], R36 ;  /* 0x0000710009177a24 */ /* 0x040fe400078e0224 */
[----:B0-----:R-:W-:-:S05]  /*45a0*/  IMAD.WIDE.U32 R16, R9, c[0x0][0x1c0], R14 ;  /* 0x0000700009107a25 */ /* 0x001fca00078e000e */
[----:B------:R-:W-:Y:S02]  /*45b0*/  IADD3 R23, R17, R23, RZ ;  /* 0x0000001711177210 */ /* 0x000fe40007ffe0ff */
[----:B------:R-:W-:-:S04]  /*45c0*/  LEA R14, P5, R16, c[0x0][0x160], 0x1 ;  /* 0x00005800100e7a11 */ /* 0x000fc800078a08ff */
[----:B------:R-:W-:-:S05]  /*45d0*/  LEA.HI.X R15, R16, c[0x0][0x164], R23, 0x1, P5 ;  /* 0x00005900100f7a11 */ /* 0x000fca00028f0c17 */
[----:B------:R0:W-:Y:S04]  /*45e0*/  STG.E [R14.64], R29 ;  /* 0x0000001d0e007986 */ /* 0x0001e8000c101906 */
.L_x_2553:
[----:B------:R-:W-:Y:S05]  /*45f0*/  BSYNC B0 ;  /* 0x0000000000007941 */ /* 0x000fea0003800000 */
.L_x_2552:
        /* <DEDUP_REMOVED lines=11> */
.L_x_2554:
[----:B------:R-:W-:Y:S01]  /*46b0*/  BSSY B0, `(.L_x_2555) ;  /* 0x000000c000007945 */ /* 0x000fe20003800000 */
[----:B------:R-:W-:Y:S05]  /*46c0*/  @P1 BRA `(.L_x_2556) ;  /* 0x000000a000001947 */ /* 0x000fea0003800000 */
[----:B0-----:R-:W-:Y:S01]  /*46d0*/  IMAD R17, R38, c[0x0][0x1c0], RZ ;  /* 0x0000700026117a24 */ /* 0x001fe200078e02ff */
[----:B------:R-:W-:Y:S02]  /*46e0*/  MOV R14, R66 ;  /* 0x00000042000e7202 */ /* 0x000fe40000000f00 */
[----:B------:R-:W-:Y:S01]  /*46f0*/  MOV R15, R69 ;  /* 0x00000045000f7202 */ /* 0x000fe20000000f00 */
[----:B------:R-:W-:Y:S01]  /*4700*/  IMAD R23, R10, c[0x0][0x1c4], R17 ;  /* 0x000071000a177a24 */ /* 0x000fe200078e0211 */
[----:B------:R-:W-:-:S03]  /*4710*/  F2FP.PACK_AB R33, R24, R33 ;  /* 0x000000211821723e */ /* 0x000fc600000000ff */
[----:B------:R-:W-:-:S05]  /*4720*/  IMAD.WIDE.U32 R16, R10, c[0x0][0x1c0], R14 ;  /* 0x000070000a107a25 */ /* 0x000fca00078e000e */
[----:B------:R-:W-:Y:S02]  /*4730*/  IADD3 R23, R17, R23, RZ ;  /* 0x0000001711177210 */ /* 0x000fe40007ffe0ff */
[----:B------:R-:W-:-:S04]  /*4740*/  LEA R14, P1, R16, c[0x0][0x160], 0x1 ;  /* 0x00005800100e7a11 */ /* 0x000fc800078208ff */
[----:B------:R-:W-:-:S05]  /*4750*/  LEA.HI.X R15, R16, c[0x0][0x164], R23, 0x1, P1 ;  /* 0x00005900100f7a11 */ /* 0x000fca00008f0c17 */
[----:B------:R0:W-:Y:S04]  /*4760*/  STG.E [R14.64], R33 ;  /* 0x000000210e007986 */ /* 0x0001e8000c101906 */
.L_x_2556:
[----:B------:R-:W-:Y:S05]  /*4770*/  BSYNC B0 ;  /* 0x0000000000007941 */ /* 0x000fea0003800000 */
.L_x_2555:
        /* <DEDUP_REMOVED lines=11> */
.L_x_2557:
        /* <DEDUP_REMOVED lines=12> */
.L_x_2559:
[----:B------:R-:W-:Y:S05]  /*48f0*/  BSYNC B0 ;  /* 0x0000000000007941 */ /* 0x000fea0003800000 */
.L_x_2558:
        /* <DEDUP_REMOVED lines=11> */
.L_x_2560:
        /* <DEDUP_REMOVED lines=12> */
.L_x_2562:
[----:B------:R-:W-:Y:S05]  /*4a70*/  BSYNC B0 ;  /* 0x0000000000007941 */ /* 0x000fea0003800000 */
.L_x_2561:
        /* <DEDUP_REMOVED lines=11> */
.L_x_2563:
[----:B------:R-:W-:Y:S01]  /*4b30*/  BSSY B0, `(.L_x_2564) ;  /* 0x000000b000007945 */ /* 0x000fe20003800000 */
[----:B------:R-:W-:Y:S05]  /*4b40*/  @P4 BRA `(.L_x_2565) ;  /* 0x0000009000004947 */ /* 0x000fea0003800000 */
[----:B------:R-:W-:Y:S01]  /*4b50*/  MOV R67, R69 ;  /* 0x0000004500437202 */ /* 0x000fe20000000f00 */
[----:B0-----:R-:W-:Y:S01]  /*4b60*/  IMAD R14, R47, c[0x0][0x1c0], RZ ;  /* 0x000070002f0e7a24 */ /* 0x001fe200078e02ff */
[----:B------:R-:W-:-:S03]  /*4b70*/  F2FP.PACK_AB R19, R54, R19 ;  /* 0x000000133613723e */ /* 0x000fc600000000ff */
[----:B------:R-:W-:-:S04]  /*4b80*/  IMAD.WIDE.U32 R66, R13, c[0x0][0x1c0], R66 ;  /* 0x000070000d427a25 */ /* 0x000fc800078e0042 */
[----:B------:R-:W-:Y:S01]  /*4b90*/  IMAD R15, R13, c[0x0][0x1c4], R14 ;  /* 0x000071000d0f7a24 */ /* 0x000fe200078e020e */
[----:B------:R-:W-:-:S04]  /*4ba0*/  LEA R14, P1, R66, c[0x0][0x160], 0x1 ;  /* 0x00005800420e7a11 */ /* 0x000fc800078208ff */
[----:B------:R-:W-:-:S04]  /*4bb0*/  IADD3 R15, R67, R15, RZ ;  /* 0x0000000f430f7210 */ /* 0x000fc80007ffe0ff */
[----:B------:R-:W-:-:S05]  /*4bc0*/  LEA.HI.X R15, R66, c[0x0][0x164], R15, 0x1, P1 ;  /* 0x00005900420f7a11 */ /* 0x000fca00008f0c0f */
[----:B------:R0:W-:Y:S02]  /*4bd0*/  STG.E [R14.64], R19 ;  /* 0x000000130e007986 */ /* 0x0001e4000c101906 */
.L_x_2565:
[----:B------:R-:W-:Y:S05]  /*4be0*/  BSYNC B0 ;  /* 0x0000000000007941 */ /* 0x000fea0003800000 */
.L_x_2564:
[----:B------:R-:W-:Y:S02]  /*4bf0*/  IADD3 R64, R64, c[0x0][0x10], RZ ;  /* 0x0000040040407a10 */ /* 0x000fe40007ffe0ff */
[----:B------:R-:W-:Y:S02]  /*4c00*/  IADD3 R4, R4, 0x1, RZ ;  /* 0x0000000104047810 */ /* 0x000fe40007ffe0ff */
[----:B------:R-:W-:-:S13]  /*4c10*/  ISETP.GE.AND P1, PT, R64, UR4, PT ;  /* 0x0000000440007c0c */ /* 0x000fda000bf26270 */
[----:B------:R-:W-:Y:S01]  /*4c20*/  @P1 CALL.REL.NOINC `(.L_x_2566) ;  /* 0x0000001000001944 */ /* 0x000fe20003c00000 */
[----:B------:R-:W-:Y:S05]  /*4c30*/  BRA `(.L_x_2567) ;  /* 0xffffb64000007947 */ /* 0x000fea000383ffff */
.L_x_2566:
[----:B------:R-:W-:Y:S05]  /*4c40*/  EXIT ;  /* 0x000000000000794d */ /* 0x000fea0003800000 */
.L_x_2568:
        /* <DEDUP_REMOVED lines=11> */
.L_x_3311:


//--------------------- .text._Z35group_norm_nhwc_fwd_one_pass_kernelI11Fp16IOBf16WLi64ELi40ELi640EEv26Group_norm_nhwc_fwd_params --------------------------
	.section	.text._Z35group_norm_nhwc_fwd_one_pass_kernelI11Fp16IOBf16WLi64ELi40ELi640EEv26Group_norm_nhwc_fwd_params,"ax",@progbits
	.sectioninfo	@"SHI_REGISTERS=32"
	.align	128
        .global         _Z35group_norm_nhwc_fwd_one_pass_kernelI11Fp16IOBf16WLi64ELi40ELi640EEv26Group_norm_nhwc_fwd_params
        .type           _Z35group_norm_nhwc_fwd_one_pass_kernelI11Fp16IOBf16WLi64ELi40ELi640EEv26Group_norm_nhwc_fwd_params,@function
        .size           _Z35group_norm_nhwc_fwd_one_pass_kernelI11Fp16IOBf16WLi64ELi40ELi640EEv26Group_norm_nhwc_fwd_params,(.L_x_3312 - _Z35group_norm_nhwc_fwd_one_pass_kernelI11Fp16IOBf16WLi64ELi40ELi640EEv26Group_norm_nhwc_fwd_params)
        .other          _Z35group_norm_nhwc_fwd_one_pass_kernelI11Fp16IOBf16WLi64ELi40ELi640EEv26Group_norm_nhwc_fwd_params,@"STO_CUDA_ENTRY STV_DEFAULT"
_Z35group_norm_nhwc_fwd_one_pass_kernelI11Fp16IOBf16WLi64ELi40ELi640EEv26Group_norm_nhwc_fwd_params:
.text._Z35group_norm_nhwc_fwd_one_pass_kernelI11Fp16IOBf16WLi64ELi40ELi640EEv26Group_norm_nhwc_fwd_params:
        /* <DEDUP_REMOVED lines=26> */
.L_x_2585:
        /* <DEDUP_REMOVED lines=150> */
.L_x_2570:
[----:B------:R-:W-:Y:S05]  /*0b00*/  BSYNC B0 ;  /* 0x0000000000007941 */ /* 0x000fea0003800000 */
.L_x_2569:
        /* <DEDUP_REMOVED lines=25> */
.L_x_2573:
[----:B------:R-:W2:Y:S01]  /*0ca0*/  LDG.E.STRONG.GPU R10, [R8.64] ;  /* 0x00000006080a7981 */ /* 0x000ea2000c1ef900 */
[----:B------:R-:W-:Y:S01]  /*0cb0*/  YIELD ;  /* 0x0000000000007946 */ /* 0x000fe20003800000 */
[----:B--2---:R-:W-:Y:S01]  /*0cc0*/  ISETP.NE.AND P1, PT, R10, R11, PT ;  /* 0x0000000b0a00720c */ /* 0x004fe20003f25270 */
[----:B------:R-:W-:-:S12]  /*0cd0*/  CCTL.IVALL ;  /* 0x00000000ff00798f */ /* 0x000fd80002000000 */
[----:B------:R-:W-:Y:S05]  /*0ce0*/  @P1 BRA `(.L_x_2573) ;  /* 0xffffffb000001947 */ /* 0x000fea000383ffff */
.L_x_2572:
        /* <DEDUP_REMOVED lines=11> */
.L_x_2575:
        /* <DEDUP_REMOVED lines=59> */
.L_x_2574:
        /* <DEDUP_REMOVED lines=19> */
.L_x_2577:
[----:B------:R-:W-:Y:S05]  /*1280*/  BSYNC B0 ;  /* 0x0000000000007941 */ /* 0x000fea0003800000 */
.L_x_2576:
        /* <DEDUP_REMOVED lines=30> */
.L_x_2571:
        /* <DEDUP_REMOVED lines=19> */
[--C-:B------:R-:W-:Y:S01]  /*15a0*/  HADD2.F32 R13, -RZ, R7.reuse.H0_H0 ;  /* 0x20000007ff0d7230 */ /* 0x100fe20000004100 */
[----:B------:R-:W-:Y:S01]  /*15b0*/  ISETP.NE.AND P2, PT, RZ, UR5, PT ;  /* 0x00000005ff007c0c */ /* 0x000fe2000bf45270 */
[----:B------:R-:W-:-:S02]  /*15c0*/  HADD2.F32 R7, -RZ, R7.H1_H1 ;  /* 0x30000007ff077230 */ /* 0x000fc40000004100 */
[--C-:B0-----:R-:W-:Y:S02]  /*15d0*/  HADD2.F32 R19, -RZ, R6.reuse.H1_H1 ;  /* 0x30000006ff137230 */ /* 0x101fe40000004100 */
[----:B-1----:R-:W-:Y:S01]  /*15e0*/  HADD2.F32 R15, -RZ, R6.H0_H0 ;  /* 0x20000006ff0f7230 */ /* 0x002fe20000004100 */
        /* <DEDUP_REMOVED lines=37> */
.L_x_2578:
        /* <DEDUP_REMOVED lines=12> */
.L_x_2580:
[----:B------:R-:W-:Y:S05]  /*1900*/  BSYNC B0 ;  /* 0x0000000000007941 */ /* 0x000fea0003800000 */
.L_x_2579:
        /* <DEDUP_REMOVED lines=11> */
.L_x_2581:
        /* <DEDUP_REMOVED lines=12> */
.L_x_2583:
[----:B------:R-:W-:Y:S05]  /*1a80*/  BSYNC B0 ;  /* 0x0000000000007941 */ /* 0x000fea0003800000 */
.L_x_2582:
[----:B------:R-:W-:Y:S02]  /*1a90*/  IADD3 R22, R22, c[0x0][0x10], RZ ;  /* 0x0000040016167a10 */ /* 0x000fe40007ffe0ff */
[----:B------:R-:W-:Y:S02]  /*1aa0*/  IADD3 R16, R16, 0x1, RZ ;  /* 0x0000000110107810 */ /* 0x000fe40007ffe0ff */
[----:B------:R-:W-:-:S13]  /*1ab0*/  ISETP.GE.AND P1, PT, R22, UR4, PT ;  /* 0x0000000416007c0c */ /* 0x000fda000bf26270 */
[----:B------:R-:W-:Y:S01]  /*1ac0*/  @P1 CALL.REL.NOINC `(.L_x_2584) ;  /* 0x0000001000001944 */ /* 0x000fe20003c00000 */
[----:B------:R-:W-:Y:S05]  /*1ad0*/  BRA `(.L_x_2585) ;  /* 0xffffe6c000007947 */ /* 0x000fea000383ffff */
.L_x_2584:
[----:B------:R-:W-:Y:S05]  /*1ae0*/  EXIT ;  /* 0x000000000000794d */ /* 0x000fea0003800000 */
.L_x_2586:
        /* <DEDUP_REMOVED lines=9> */
.L_x_3312:


//--------------------- .text._Z35group_norm_nhwc_fwd_one_pass_kernelI11Fp16IOBf16WLi128ELi40ELi640EEv26Group_norm_nhwc_fwd_params --------------------------
	.section	.text._Z35group_norm_nhwc_fwd_one_pass_kernelI11Fp16IOBf16WLi128ELi40ELi640EEv26Group_norm_nhwc_fwd_params,"ax",@progbits
	.sectioninfo	@"SHI_REGISTERS=48"
	.align	128
        .global         _Z35group_norm_nhwc_fwd_one_pass_kernelI11Fp16IOBf16WLi128ELi40ELi640EEv26Group_norm_nhwc_fwd_params
        .type           _Z35group_norm_nhwc_fwd_one_pass_kernelI11Fp16IOBf16WLi128ELi40ELi640EEv26Group_norm_nhwc_fwd_params,@function
        .size           _Z35group_norm_nhwc_fwd_one_pass_kernelI11Fp16IOBf16WLi128ELi40ELi640EEv26Group_norm_nhwc_fwd_params,(.L_x_3313 - _Z35group_norm_nhwc_fwd_one_pass_kernelI11Fp16IOBf16WLi128ELi40ELi640EEv26Group_norm_nhwc_fwd_params)
        .other          _Z35group_norm_nhwc_fwd_one_pass_kernelI11Fp16IOBf16WLi128ELi40ELi640EEv26Group_norm_nhwc_fwd_params,@"STO_CUDA_ENTRY STV_DEFAULT"
_Z35group_norm_nhwc_fwd_one_pass_kernelI11Fp16IOBf16WLi128ELi40ELi640EEv26Group_norm_nhwc_fwd_params:
.text._Z35group_norm_nhwc_fwd_one_pass_kernelI11Fp16IOBf16WLi128ELi40ELi640EEv26Group_norm_nhwc_fwd_params:
        /* <DEDUP_REMOVED lines=28> */
.L_x_2609:
[----:B-1----:R-:W-:Y:S02]  /*01c0*/  IABS R9, c[0x0][0x1d8] ;  /* 0x0000760000097a13 */ /* 0x002fe40000000000 */
        /* <DEDUP_REMOVED lines=193> */
.L_x_2588:
[----:B------:R-:W-:Y:S05]  /*0de0*/  BSYNC B0 ;  /* 0x0000000000007941 */ /* 0x000fea0003800000 */
.L_x_2587:
        /* <DEDUP_REMOVED lines=25> */
.L_x_2591:
[----:B------:R-:W2:Y:S01]  /*0f80*/  LDG.E.STRONG.GPU R10, [R8.64] ;  /* 0x00000006080a7981 */ /* 0x000ea2000c1ef900 */
[----:B------:R-:W-:Y:S01]  /*0f90*/  YIELD ;  /* 0x0000000000007946 */ /* 0x000fe20003800000 */
[----:B--2---:R-:W-:Y:S01]  /*0fa0*/  ISETP.NE.AND P1, PT, R10, R11, PT ;  /* 0x0000000b0a00720c */ /* 0x004fe20003f25270 */
[----:B------:R-:W-:-:S12]  /*0fb0*/  CCTL.IVALL ;  /* 0x00000000ff00798f */ /* 0x000fd80002000000 */
[----:B------:R-:W-:Y:S05]  /*0fc0*/  @P1 BRA `(.L_x_2591) ;  /* 0xffffffb000001947 */ /* 0x000fea000383ffff */
.L_x_2590:
        /* <DEDUP_REMOVED lines=11> */
.L_x_2593:
        /* <DEDUP_REMOVED lines=59> */
.L_x_2592:
        /* <DEDUP_REMOVED lines=19> */
.L_x_2595:
[----:B------:R-:W-:Y:S05]  /*1560*/  BSYNC B0 ;  /* 0x0000000000007941 */ /* 0x000fea0003800000 */
.L_x_2594:
        /* <DEDUP_REMOVED lines=30> */
.L_x_2589:
        /* <DEDUP_REMOVED lines=18> */
[----:B-1----:R-:W-:Y:S01]  /*1870*/  MOV R8, 0x3f800000 ;  /* 0x3f80000000087802 */ /* 0x002fe20000000f00 */
[----:B------:R-:W-:Y:S01]  /*1880*/  HADD2.F32 R15, -RZ, R22.H0_H0 ;  /* 0x20000016ff0f7230 */ /* 0x000fe20000004100 */
[----:B------:R-:W-:Y:S01]  /*1890*/  ISETP.NE.AND P4, PT, RZ, UR5, PT ;  /* 0x00000005ff007c0c */ /* 0x000fe2000bf85270 */
[----:B------:R-:W1:Y:S01]  /*18a0*/  LDS.64 R18, [0xc0] ;  /* 0x0000c000ff127984 */ /* 0x000e620000000a00 */
[--C-:B------:R-:W-:Y:S01]  /*18b0*/  HADD2.F32 R41, -RZ, R23.reuse.H0_H0 ;  /* 0x20000017ff297230 */ /* 0x100fe20000004100 */
[----:B------:R-:W-:Y:S01]  /*18c0*/  ISETP.GE.U32.AND P2, PT, R29, c[0x0][0x1c8], PT ;  /* 0x000072001d007a0c */ /* 0x000fe20003f46070 */
[----:B--2---:R-:W-:Y:S01]  /*18d0*/  HADD2.F32 R13, -RZ, R24.H1_H1 ;  /* 0x30000018ff0d7230 */ /* 0x004fe20000004100 */
[----:B------:R-:W-:Y:S01]  /*18e0*/  ISETP.GE.U32.AND P3, PT, R28, c[0x0][0x1c8], PT ;  /* 0x000072001c007a0c */ /* 0x000fe20003f66070 */
[----:B0-----:R-:W-:Y:S01]  /*18f0*/  HADD2.F32 R17, -RZ, R22.H1_H1 ;  /* 0x30000016ff117230 */ /* 0x001fe20000004100 */
[----:B------:R-:W-:Y:S01]  /*1900*/  ISETP.GE.AND.EX P2, PT, R4, c[0x0][0x1cc], PT, P2 ;  /* 0x0000730004007a0c */ /* 0x000fe20003f46320 */
[----:B------:R-:W-:Y:S01]  /*1910*/  HADD2.F32 R23, -RZ, R23.H1_H1 ;  /* 0x30000017ff177230 */ /* 0x000fe20000004100 */
[----:B------:R-:W-:Y:S01]  /*1920*/  ISETP.GE.AND.EX P3, PT, R2, c[0x0][0x1cc], PT, P3 ;  /* 0x0000730002007a0c */ /* 0x000fe20003f66330 */
[----:B------:R-:W-:Y:S01]  /*1930*/  HADD2.F32 R9, -RZ, R24.H0_H0 ;  /* 0x20000018ff097230 */ /* 0x000fe20000004100 */
[C---:B------:R-:W-:Y:S01]  /*1940*/  ISETP.GT.U32.OR P2, PT, R20.reuse, 0x27f, P2 ;  /* 0x0000027f1400780c */ /* 0x040fe20001744470 */
[--C-:B------:R-:W-:Y:S01]  /*1950*/  HADD2.F32 R43, -RZ, R21.reuse.H0_H0 ;  /* 0x20000015ff2b7230 */ /* 0x100fe20000004100 */
[----:B------:R-:W-:Y:S01]  /*1960*/  ISETP.GT.U32.OR P3, PT, R20, 0x27f, P3 ;  /* 0x0000027f1400780c */ /* 0x000fe20001f64470 */
[----:B------:R-:W-:Y:S01]  /*1970*/  HADD2.F32 R45, -RZ, R21.H1_H1 ;  /* 0x30000015ff2d7230 */ /* 0x000fe20000004100 */
[----:B-1----:R-:W-:-:S04]  /*1980*/  FMUL.FTZ R18, R18, c[0x0][0x1f4] ;  /* 0x00007d0012127a20 */ /* 0x002fc80000410000 */
[----:B------:R-:W-:Y:S02]  /*1990*/  FMUL.FTZ R40, R18, R18 ;  /* 0x0000001212287220 */ /* 0x000fe40000410000 */
[----:B----4-:R-:W-:Y:S02]  /*19a0*/  FADD.FTZ R11, R13, -R18 ;  /* 0x800000120d0b7221 */ /* 0x010fe40000010000 */
[----:B------:R-:W-:Y:S02]  /*19b0*/  FFMA.FTZ R19, R19, c[0x0][0x1f4], -R40 ;  /* 0x00007d0013137a23 */ /* 0x000fe40000010828 */
[--C-:B------:R-:W-:Y:S02]  /*19c0*/  FADD.FTZ R13, R15, -R18.reuse ;  /* 0x800000120f0d7221 */ /* 0x100fe40000010000 */
[--C-:B------:R-:W-:Y:S01]  /*19d0*/  FADD.FTZ R15, R17, -R18.reuse ;  /* 0x80000012110f7221 */ /* 0x100fe20000010000 */
[----:B------:R-:W-:Y:S01]  /*19e0*/  FSETP.GTU.FTZ.AND P1, PT, R19, RZ, PT ;  /* 0x000000ff1300720b */ /* 0x000fe20003f3c000 */
[----:B------:R-:W-:-:S02]  /*19f0*/  FADD.FTZ R9, R9, -R18 ;  /* 0x8000001209097221 */ /* 0x000fc40000010000 */
[--C-:B------:R-:W-:Y:S02]  /*1a00*/  FADD.FTZ R17, R41, -R18.reuse ;  /* 0x8000001229117221 */ /* 0x100fe40000010000 */
[----:B------:R-:W-:-:S08]  /*1a10*/  FADD.FTZ R21, R43, -R18 ;  /* 0x800000122b157221 */ /* 0x000fd00000010000 */
[----:B------:R-:W-:-:S04]  /*1a20*/  @P1 FADD.FTZ R19, R19, c[0x0][0x188] ;  /* 0x0000620013131621 */ /* 0x000fc80000010000 */
[----:B------:R0:W1:Y:S01]  /*1a30*/  @P1 MUFU.RSQ R8, R19 ;  /* 0x0000001300081308 */ /* 0x0000620000001400 */
[----:B------:R-:W-:-:S04]  /*1a40*/  ISETP.GE.U32.AND P1, PT, R27, c[0x0][0x1c8], PT ;  /* 0x000072001b007a0c */ /* 0x000fc80003f26070 */
[----:B------:R-:W-:Y:S01]  /*1a50*/  ISETP.GE.AND.EX P1, PT, R0, c[0x0][0x1cc], PT, P1 ;  /* 0x0000730000007a0c */ /* 0x000fe20003f26310 */
[----:B0-----:R-:W-:-:S03]  /*1a60*/  FADD.FTZ R19, R23, -R18 ;  /* 0x8000001217137221 */ /* 0x001fc60000010000 */
[----:B------:R-:W-:Y:S01]  /*1a70*/  ISETP.GT.U32.OR P1, PT, R20, 0x27f, P1 ;  /* 0x0000027f1400780c */ /* 0x000fe20000f24470 */
[----:B------:R-:W-:Y:S02]  /*1a80*/  FADD.FTZ R23, R45, -R18 ;  /* 0x800000122d177221 */ /* 0x000fe40000010000 */
[-C--:B-1----:R-:W-:Y:S02]  /*1a90*/  FMUL.FTZ R9, R9, R8.reuse ;  /* 0x0000000809097220 */ /* 0x082fe40000410000 */
[-C--:B------:R-:W-:Y:S02]  /*1aa0*/  FMUL.FTZ R11, R11, R8.reuse ;  /* 0x000000080b0b7220 */ /* 0x080fe40000410000 */
[-C--:B------:R-:W-:Y:S02]  /*1ab0*/  FMUL.FTZ R16, R13, R8.reuse ;  /* 0x000000080d107220 */ /* 0x080fe40000410000 */
[-C--:B------:R-:W-:Y:S02]  /*1ac0*/  FMUL.FTZ R15, R15, R8.reuse ;  /* 0x000000080f0f7220 */ /* 0x080fe40000410000 */
[----:B------:R-:W-:-:S02]  /*1ad0*/  FMUL.FTZ R14, R17, R8 ;  /* 0x00000008110e7220 */ /* 0x000fc40000410000 */
[-C--:B------:R-:W-:Y:S02]  /*1ae0*/  FMUL.FTZ R19, R19, R8.reuse ;  /* 0x0000000813137220 */ /* 0x080fe40000410000 */
        /* <DEDUP_REMOVED lines=25> */
.L_x_2596:
        /* <DEDUP_REMOVED lines=12> */
.L_x_2598:
[----:B------:R-:W-:Y:S05]  /*1d40*/  BSYNC B0 ;  /* 0x0000000000007941 */ /* 0x000fea0003800000 */
.L_x_2597:
        /* <DEDUP_REMOVED lines=11> */
.L_x_2599:
        /* <DEDUP_REMOVED lines=12> */
.L_x_2601:
[----:B------:R-:W-:Y:S05]  /*1ec0*/  BSYNC B0 ;  /* 0x0000000000007941 */ /* 0x000fea0003800000 */
.L_x_2600:
        /* <DEDUP_REMOVED lines=11> */
.L_x_2602:
        /* <DEDUP_REMOVED lines=12> */
.L_x_2604:
[----:B------:R-:W-:Y:S05]  /*2040*/  BSYNC B0 ;  /* 0x0000000000007941 */ /* 0x000fea0003800000 */
.L_x_2603:
        /* <DEDUP_REMOVED lines=11> */
.L_x_2605:
[----:B------:R-:W-:Y:S01]  /*2100*/  BSSY B0, `(.L_x_2606) ;  /* 0x000000b000007945 */ /* 0x000fe20003800000 */
[----:B------:R-:W-:Y:S05]  /*2110*/  @P1 BRA `(.L_x_2607) ;  /* 0x0000009000001947 */ /* 0x000fea0003800000 */
[----:B------:R-:W-:Y:S01]  /*2120*/  MOV R34, R36 ;  /* 0x0000002400227202 */ /* 0x000fe20000000f00 */
[----:B------:R-:W-:Y:S01]  /*2130*/  IMAD R0, R0, c[0x0][0x1c0], RZ ;  /* 0x0000700000007a24 */ /* 0x000fe200078e02ff */
[----:B------:R-:W-:-:S03]  /*2140*/  F2FP.PACK_AB R3, R3, R12 ;  /* 0x0000000c0303723e */ /* 0x000fc600000000ff */
[----:B------:R-:W-:-:S04]  /*2150*/  IMAD.WIDE.U32 R34, R27, c[0x0][0x1c0], R34 ;  /* 0x000070001b227a25 */ /* 0x000fc800078e0022 */
[----:B------:R-:W-:Y:S01]  /*2160*/  IMAD R9, R27, c[0x0][0x1c4], R0 ;  /* 0x000071001b097a24 */ /* 0x000fe200078e0200 */
[----:B------:R-:W-:-:S04]  /*2170*/  LEA R8, P1, R34, c[0x0][0x160], 0x1 ;  /* 0x0000580022087a11 */ /* 0x000fc800078208ff */
[----:B------:R-:W-:-:S04]  /*2180*/  IADD3 R9, R35, R9, RZ ;  /* 0x0000000923097210 */ /* 0x000fc80007ffe0ff */
[----:B------:R-:W-:-:S05]  /*2190*/  LEA.HI.X R9, R34, c[0x0][0x164], R9, 0x1, P1 ;  /* 0x0000590022097a11 */ /* 0x000fca00008f0c09 */
[----:B------:R1:W-:Y:S02]  /*21a0*/  STG.E [R8.64], R3 ;  /* 0x0000000308007986 */ /* 0x0003e4000c101906 */
.L_x_2607:
[----:B------:R-:W-:Y:S05]  /*21b0*/  BSYNC B0 ;  /* 0x0000000000007941 */ /* 0x000fea0003800000 */
.L_x_2606:
[----:B------:R-:W-:Y:S02]  /*21c0*/  IADD3 R31, R31, c[0x0][0x10], RZ ;  /* 0x000004001f1f7a10 */ /* 0x000fe40007ffe0ff */
[----:B------:R-:W-:Y:S02]  /*21d0*/  IADD3 R25, R25, 0x1, RZ ;  /* 0x0000000119197810 */ /* 0x000fe40007ffe0ff */
[----:B------:R-:W-:-:S13]  /*21e0*/  ISETP.GE.AND P1, PT, R31, UR4, PT ;  /* 0x000000041f007c0c */ /* 0x000fda000bf26270 */
[----:B------:R-:W-:Y:S01]  /*21f0*/  @P1 CALL.REL.NOINC `(.L_x_2608) ;  /* 0x0000001000001944 */ /* 0x000fe20003c00000 */
[----:B------:R-:W-:Y:S05]  /*2200*/  BRA `(.L_x_2609) ;  /* 0xffffdfb000007947 */ /* 0x000fea000383ffff */
.L_x_2608:
[----:B------:R-:W-:Y:S05]  /*2210*/  EXIT ;  /* 0x000000000000794d */ /* 0x000fea0003800000 */
.L_x_2610:
        /* <DEDUP_REMOVED lines=14> */
.L_x_3313:


//--------------------- .text._Z35group_norm_nhwc_fwd_one_pass_kernelI11Fp16IOBf16WLi256ELi40ELi640EEv26Group_norm_nhwc_fwd_params --------------------------
	.section	.text._Z35group_norm_nhwc_fwd_one_pass_kernelI11Fp16IOBf16WLi256ELi40ELi640EEv26Group_norm_nhwc_fwd_params,"ax",@progbits
	.sectioninfo	@"SHI_REGISTERS=48"
	.align	128
        .global         _Z35group_norm_nhwc_fwd_one_pass_kernelI11Fp16IOBf16WLi256ELi40ELi640EEv26Group_norm_nhwc_fwd_params
        .type           _Z35group_norm_nhwc_fwd_one_pass_kernelI11Fp16IOBf16WLi256ELi40ELi640EEv26Group_norm_nhwc_fwd_params,@function
        .size           _Z35group_norm_nhwc_fwd_one_pass_kernelI11Fp16IOBf16WLi256ELi40ELi640EEv26Group_norm_nhwc_fwd_params,(.L_x_3314 - _Z35group_norm_nhwc_fwd_one_pass_kernelI11Fp16IOBf16WLi256ELi40ELi640EEv26Group_norm_nhwc_fwd_params)
        .other          _Z35group_norm_nhwc_fwd_one_pass_kernelI11Fp16IOBf16WLi256ELi40ELi640EEv26Group_norm_nhwc_fwd_params,@"STO_CUDA_ENTRY STV_DEFAULT"
_Z35group_norm_nhwc_fwd_one_pass_kernelI11Fp16IOBf16WLi256ELi40ELi640EEv26Group_norm_nhwc_fwd_params:
.text._Z35group_norm_nhwc_fwd_one_pass_kernelI11Fp16IOBf16WLi256ELi40ELi640EEv26Group_norm_nhwc_fwd_params:
        /* <DEDUP_REMOVED lines=32> */
.L_x_2645:
[----:B-1----:R-:W-:Y:S01]  /*0200*/  IABS R6, c[0x0][0x1d8] ;  /* 0x0000760000067a13 */ /* 0x002fe20000000000 */
[----:B------:R-:W-:Y:S01]  /*0210*/  CS2R R24, SRZ ;  /* 0x0000000000187805 */ /* 0x000fe2000001ff00 */
[----:B------:R-:W-:Y:S01]  /*0220*/  IABS R8, R38 ;  /* 0x0000002600087213 */ /* 0x000fe20000000000 */
[----:B------:R-:W-:Y:S01]  /*0230*/  CS2R R26, SRZ ;  /* 0x00000000001a7805 */ /* 0x000fe2000001ff00 */
[----:B0-----:R-:W0:Y:S08]  /*0240*/  I2F.RP R3, R6 ;  /* 0x0000000600037306 */ /* 0x001e300000209400 */
[----:B0-----:R-:W0:Y:S02]  /*0250*/  MUFU.RCP R3, R3 ;  /* 0x0000000300037308 */ /* 0x001e240000001000 */
[----:B0-----:R-:W-:-:S06]  /*0260*/  IADD3 R4, R3, 0xffffffe, RZ ;  /* 0x0ffffffe03047810 */ /* 0x001fcc0007ffe0ff */
[----:B------:R0:W1:Y:S02]  /*0270*/  F2I.FTZ.U32.TRUNC.NTZ R5, R4 ;  /* 0x0000000400057305 */ /* 0x000064000021f000 */
[----:B0-----:R-:W-:Y:S02]  /*0280*/  MOV R4, RZ ;  /* 0x000000ff00047202 */ /* 0x001fe40000000f00 */
[----:B-1----:R-:W-:-:S05]  /*0290*/  IADD3 R7, RZ, -R5, RZ ;  /* 0x80000005ff077210 */ /* 0x002fca0007ffe0ff */
[----:B------:R-:W-:-:S04]  /*02a0*/  IMAD R7, R7, R6, RZ ;  /* 0x0000000607077224 */ /* 0x000fc800078e02ff */
[----:B------:R-:W-:Y:S01]  /*02b0*/  IMAD.HI.U32 R5, R5, R7, R4 ;  /* 0x0000000705057227 */ /* 0x000fe200078e0004 */
[----:B------:R-:W-:-:S03]  /*02c0*/  MOV R7, R8 ;  /* 0x0000000800077202 */ /* 0x000fc60000000f00 */
[----:B------:R-:W-:Y:S02]  /*02d0*/  @P0 IMAD R8, R2, c[0x0][0x1c0], RZ ;  /* 0x0000700002080a24 */ /* 0x000fe400078e02ff */
[----:B------:R-:W-:-:S04]  /*02e0*/  IMAD.HI.U32 R5, R5, R7, RZ ;  /* 0x0000000705057227 */ /* 0x000fc800078e00ff */
[----:B------:R-:W-:Y:S01]  /*02f0*/  @P0 IMAD R9, R37, c[0x0][0x1c4], R8 ;  /* 0x0000710025090a24 */ /* 0x000fe200078e0208 */
        /* <DEDUP_REMOVED lines=10> */
[----:B------:R-:W-:-:S06]  /*03a0*/  @P1 IADD3 R5, R5, 0x1, RZ ;  /* 0x0000000105051810 */ /* 0x000fcc0007ffe0ff */
[----:B------:R-:W-:Y:S02]  /*03b0*/  @!P3 IADD3 R5, -R5, RZ, RZ ;  /* 0x000000ff0505b210 */ /* 0x000fe40007ffe1ff */
[----:B------:R-:W-:Y:S02]  /*03c0*/  @!P2 LOP3.LUT R5, RZ, c[0x0][0x1d8], RZ, 0x33, !PT ;  /* 0x00007600ff05aa12 */ /* 0x000fe400078e33ff */
[----:B------:R-:W-:Y:S02]  /*03d0*/  ISETP.GE.U32.AND P3, PT, R36, c[0x0][0x1c8], PT ;  /* 0x0000720024007a0c */ /* 0x000fe40003f66070 */
[----:B------:R-:W-:Y:S02]  /*03e0*/  IADD3 R3, -R5, RZ, RZ ;  /* 0x000000ff05037210 */ /* 0x000fe40007ffe1ff */
[----:B------:R-:W-:Y:S02]  /*03f0*/  SHF.R.S32.HI R4, RZ, 0x1f, R5 ;  /* 0x0000001fff047819 */ /* 0x000fe40000011405 */
[----:B------:R-:W-:Y:S01]  /*0400*/  ISETP.GE.U32.AND P2, PT, R35, c[0x0][0x1c8], PT ;  /* 0x0000720023007a0c */ /* 0x000fe20003f46070 */
[----:B------:R-:W-:Y:S01]  /*0410*/  IMAD R40, R3, c[0x0][0x1d8], R38 ;  /* 0x0000760003287a24 */ /* 0x000fe200078e0226 */
[----:B------:R-:W-:Y:S01]  /*0420*/  SHF.R.S32.HI R3, RZ, 0x1f, R36 ;  /* 0x0000001fff037819 */ /* 0x000fe20000011424 */
[----:B------:R-:W-:Y:S01]  /*0430*/  IMAD R6, R4, c[0x0][0x1d0], RZ ;  /* 0x0000740004067a24 */ /* 0x000fe200078e02ff */
[----:B------:R-:W-:Y:S01]  /*0440*/  SHF.R.S32.HI R4, RZ, 0x1f, R35 ;  /* 0x0000001fff047819 */ /* 0x000fe20000011423 */
[----:B------:R-:W-:Y:S01]  /*0450*/  IMAD R40, R40, 0x28, RZ ;  /* 0x0000002828287824 */ /* 0x000fe200078e02ff */
[----:B------:R-:W-:Y:S01]  /*0460*/  ISETP.GE.AND.EX P3, PT, R3, c[0x0][0x1cc], PT, P3 ;  /* 0x0000730003007a0c */ /* 0x000fe20003f66330 */
[----:B------:R-:W-:Y:S01]  /*0470*/  IMAD R43, R5, c[0x0][0x1d4], R6 ;  /* 0x00007500052b7a24 */ /* 0x000fe200078e0206 */
[----:B------:R-:W-:-:S02]  /*0480*/  ISETP.GE.AND.EX P2, PT, R4, c[0x0][0x1cc], PT, P2 ;  /* 0x0000730004007a0c */ /* 0x000fc40003f46320 */
[----:B------:R-:W-:Y:S02]  /*0490*/  IADD3 R44, P1, R39, R40, RZ ;  /* 0x00000028272c7210 */ /* 0x000fe40007f3e0ff */
[C---:B------:R-:W-:Y:S02]  /*04a0*/  ISETP.GT.U32.OR P3, PT, R11.reuse, 0x27f, P3 ;  /* 0x0000027f0b00780c */ /* 0x040fe40001f64470 */
[----:B------:R-:W-:Y:S02]  /*04b0*/  LEA.HI.X.SX32 R45, R40, R7, 0x1, P1 ;  /* 0x00000007282d7211 */ /* 0x000fe400008f0eff */
[----:B------:R-:W-:Y:S02]  /*04c0*/  ISETP.GT.U32.OR P2, PT, R11, 0x27f, P2 ;  /* 0x0000027f0b00780c */ /* 0x000fe40001744470 */
[----:B------:R-:W-:Y:S01]  /*04d0*/  ISETP.GE.U32.AND P1, PT, R34, c[0x0][0x1c8], PT ;  /* 0x0000720022007a0c */ /* 0x000fe20003f26070 */
[----:B------:R-:W-:-:S05]  /*04e0*/  IMAD.WIDE.U32 R44, R5, c[0x0][0x1d0], R44 ;  /* 0x00007400052c7a25 */ /* 0x000fca00078e002c */
[----:B------:R-:W-:Y:S01]  /*04f0*/  IADD3 R43, R45, R43, RZ ;  /* 0x0000002b2d2b7210 */ /* 0x000fe20007ffe0ff */
[----:B------:R-:W-:Y:S01]  /*0500*/  @!P3 IMAD R5, R3, c[0x0][0x1c0], RZ ;  /* 0x000070000305ba24 */ /* 0x000fe200078e02ff */
[-C--:B------:R-:W-:Y:S02]  /*0510*/  @!P3 MOV R42, R44.reuse ;  /* 0x0000002c002ab202 */ /* 0x080fe40000000f00 */
[-C--:B------:R-:W-:Y:S01]  /*0520*/  @P0 MOV R18, R44.reuse ;  /* 0x0000002c00120202 */ /* 0x080fe20000000f00 */
[C---:B------:R-:W-:Y:S01]  /*0530*/  @!P3 IMAD R5, R36.reuse, c[0x0][0x1c4], R5 ;  /* 0x000071002405ba24 */ /* 0x040fe200078e0205 */
[-C--:B------:R-:W-:Y:S01]  /*0540*/  @P0 MOV R19, R43.reuse ;  /* 0x0000002b00130202 */ /* 0x080fe20000000f00 */
[----:B------:R-:W-:Y:S01]  /*0550*/  @!P3 IMAD.WIDE.U32 R6, R36, c[0x0][0x1c0], R42 ;  /* 0x000070002406ba25 */ /* 0x000fe200078e002a */
[----:B------:R-:W-:Y:S02]  /*0560*/  @!P2 MOV R16, R44 ;  /* 0x0000002c0010a202 */ /* 0x000fe40000000f00 */
[----:B------:R-:W-:Y:S01]  /*0570*/  @!P2 MOV R17, R43 ;  /* 0x0000002b0011a202 */ /* 0x000fe20000000f00 */
[----:B------:R-:W-:Y:S01]  /*0580*/  @!P2 IMAD R14, R4, c[0x0][0x1c0], RZ ;  /* 0x00007000040eaa24 */ /* 0x000fe200078e02ff */
[----:B------:R-:W-:Y:S01]  /*0590*/  @!P3 IADD3 R5, R7, R5, RZ ;  /* 0x000000050705b210 */ /* 0x000fe20007ffe0ff */
[----:B------:R-:W-:Y:S01]  /*05a0*/  @P0 IMAD.WIDE.U32 R18, R37, c[0x0][0x1c0], R18 ;  /* 0x0000700025120a25 */ /* 0x000fe200078e0012 */
[----:B------:R-:W-:-:S03]  /*05b0*/  @!P3 LEA R12, P4, R6, c[0x0][0x170], 0x1 ;  /* 0x00005c00060cba11 */ /* 0x000fc600078808ff */
[C---:B------:R-:W-:Y:S01]  /*05c0*/  @!P2 IMAD R7, R35.reuse, c[0x0][0x1c4], R14 ;  /* 0x000071002307aa24 */ /* 0x040fe200078e020e */
[----:B------:R-:W-:Y:S01]  /*05d0*/  @!P3 LEA.HI.X R13, R6, c[0x0][0x174], R5, 0x1, P4 ;  /* 0x00005d00060dba11 */ /* 0x000fe200020f0c05 */
[----:B------:R-:W-:Y:S01]  /*05e0*/  @!P2 IMAD.WIDE.U32 R16, R35, c[0x0][0x1c0], R16 ;  /* 0x000070002310aa25 */ /* 0x000fe200078e0010 */
[----:B------:R-:W-:Y:S02]  /*05f0*/  ISETP.GE.U32.AND P4, PT, R33, c[0x0][0x1c8], PT ;  /* 0x0000720021007a0c */ /* 0x000fe40003f86070 */
[----:B------:R-:W-:Y:S01]  /*0600*/  SHF.R.S32.HI R5, RZ, 0x1f, R34 ;  /* 0x0000001fff057819 */ /* 0x000fe20000011422 */
[----:B------:R0:W2:Y:S01]  /*0610*/  @!P3 LDG.E R25, [R12.64] ;  /* 0x000000060c19b981 */ /* 0x0000a2000c1e1900 */
[----:B------:R-:W-:Y:S02]  /*0620*/  SHF.R.S32.HI R6, RZ, 0x1f, R33 ;  /* 0x0000001fff067819 */ /* 0x000fe40000011421 */
[----:B------:R-:W-:Y:S02]  /*0630*/  ISETP.GE.AND.EX P1, PT, R5, c[0x0][0x1cc], PT, P1 ;  /* 0x0000730005007a0c */ /* 0x000fe40003f26310 */
[----:B------:R-:W-:-:S02]  /*0640*/  ISETP.GE.AND.EX P4, PT, R6, c[0x0][0x1cc], PT, P4 ;  /* 0x0000730006007a0c */ /* 0x000fc40003f86340 */
[C---:B------:R-:W-:Y:S02]  /*0650*/  ISETP.GT.U32.OR P1, PT, R11.reuse, 0x27f, P1 ;  /* 0x0000027f0b00780c */ /* 0x040fe40000f24470 */
[----:B------:R-:W-:Y:S02]  /*0660*/  ISETP.GT.U32.OR P4, PT, R11, 0x27f, P4 ;  /* 0x0000027f0b00780c */ /* 0x000fe40002784470 */
[----:B------:R-:W-:Y:S02]  /*0670*/  @P0 IADD3 R9, R19, R9, RZ ;  /* 0x0000000913090210 */ /* 0x000fe40007ffe0ff */
[----:B------:R-:W-:Y:S02]  /*0680*/  @!P2 IADD3 R7, R17, R7, RZ ;  /* 0x000000071107a210 */ /* 0x000fe40007ffe0ff */
[----:B------:R-:W-:Y:S02]  /*0690*/  @P0 LEA R8, P6, R18, c[0x0][0x170], 0x1 ;  /* 0x00005c0012080a11 */ /* 0x000fe400078c08ff */
[----:B------:R-:W-:-:S02]  /*06a0*/  @!P2 LEA R14, P5, R16, c[0x0][0x170], 0x1 ;  /* 0x00005c00100eaa11 */ /* 0x000fc400078a08ff */
[----:B------:R-:W-:Y:S01]  /*06b0*/  @P0 LEA.HI.X R9, R18, c[0x0][0x174], R9, 0x1, P6 ;  /* 0x00005d0012090a11 */ /* 0x000fe200030f0c09 */
[----:B------:R-:W-:Y:S01]  /*06c0*/  @!P1 IMAD R17, R5, c[0x0][0x1c0], RZ ;  /* 0x0000700005119a24 */ /* 0x000fe200078e02ff */
[----:B------:R-:W-:Y:S01]  /*06d0*/  @!P2 LEA.HI.X R15, R16, c[0x0][0x174], R7, 0x1, P5 ;  /* 0x00005d00100faa11 */ /* 0x000fe200028f0c07 */
[----:B------:R-:W-:Y:S01]  /*06e0*/  @!P4 IMAD R16, R6, c[0x0][0x1c0], RZ ;  /* 0x000070000610ca24 */ /* 0x000fe200078e02ff */
[----:B------:R-:W-:Y:S01]  /*06f0*/  ISETP.GE.U32.AND P3, PT, R32, c[0x0][0x1c8], PT ;  /* 0x0000720020007a0c */ /* 0x000fe20003f66070 */
[----:B------:R1:W3:Y:S01]  /*0700*/  @P0 LDG.E R27, [R8.64] ;  /* 0x00000006081b0981 */ /* 0x0002e2000c1e1900 */
[----:B------:R-:W-:Y:S01]  /*0710*/  SHF.R.S32.HI R7, RZ, 0x1f, R32 ;  /* 0x0000001fff077819 */ /* 0x000fe20000011420 */
[----:B------:R-:W-:Y:S01]  /*0720*/  @!P1 IMAD R19, R34, c[0x0][0x1c4], R17 ;  /* 0x0000710022139a24 */ /* 0x000fe200078e0211 */
[----:B------:R-:W-:Y:S01]  /*0730*/  @!P1 MOV R17, R43 ;  /* 0x0000002b00119202 */ /* 0x000fe20000000f00 */
[----:B------:R-:W-:Y:S01]  /*0740*/  @!P4 IMAD R21, R33, c[0x0][0x1c4], R16 ;  /* 0x000071002115ca24 */ /* 0x000fe200078e0210 */
[----:B------:R-:W-:Y:S01]  /*0750*/  @!P1 MOV R16, R44 ;  /* 0x0000002c00109202 */ /* 0x000fe20000000f00 */
[----:B------:R4:W5:Y:S01]  /*0760*/  @!P2 LDG.E R26, [R14.64] ;  /* 0x000000060e1aa981 */ /* 0x000962000c1e1900 */
[----:B------:R-:W-:-:S02]  /*0770*/  ISETP.GE.AND.EX P3, PT, R7, c[0x0][0x1cc], PT, P3 ;  /* 0x0000730007007a0c */ /* 0x000fc40003f66330 */
[----:B0-----:R-:W-:Y:S01]  /*0780*/  @!P4 MOV R12, R44 ;  /* 0x0000002c000cc202 */ /* 0x001fe20000000f00 */
[----:B------:R-:W-:Y:S01]  /*0790*/  @!P1 IMAD.WIDE.U32 R16, R34, c[0x0][0x1c0], R16 ;  /* 0x0000700022109a25 */ /* 0x000fe200078e0010 */
[----:B------:R-:W-:Y:S02]  /*07a0*/  @!P4 MOV R13, R43 ;  /* 0x0000002b000dc202 */ /* 0x000fe40000000f00 */
[----:B------:R-:W-:Y:S02]  /*07b0*/  ISETP.GT.U32.OR P2, PT, R11, 0x27f, P3 ;  /* 0x0000027f0b00780c */ /* 0x000fe40001f44470 */
[----:B------:R-:W-:Y:S01]  /*07c0*/  @!P1 IADD3 R17, R17, R19, RZ ;  /* 0x0000001311119210 */ /* 0x000fe20007ffe0ff */
[----:B------:R-:W-:Y:S01]  /*07d0*/  @!P4 IMAD.WIDE.U32 R12, R33, c[0x0][0x1c0], R12 ;  /* 0x00007000210cca25 */ /* 0x000fe200078e000c */
[----:B----4-:R-:W-:Y:S01]  /*07e0*/  @!P1 LEA R14, P5, R16, c[0x0][0x170], 0x1 ;  /* 0x00005c00100e9a11 */ /* 0x010fe200078a08ff */
[----:B------:R-:W-:-:S03]  /*07f0*/  CS2R R22, SRZ ;  /* 0x0000000000167805 */ /* 0x000fc6000001ff00 */
[----:B------:R-:W-:Y:S02]  /*0800*/  @!P1 LEA.HI.X R15, R16, c[0x0][0x174], R17, 0x1, P5 ;  /* 0x00005d00100f9a11 */ /* 0x000fe400028f0c11 */
[----:B-1----:R-:W-:Y:S02]  /*0810*/  @!P4 IADD3 R9, R13, R21, RZ ;  /* 0x000000150d09c210 */ /* 0x002fe40007ffe0ff */
[C---:B------:R-:W-:Y:S01]  /*0820*/  @!P4 LEA R18, P6, R12.reuse, c[0x0][0x170], 0x1 ;  /* 0x00005c000c12ca11 */ /* 0x040fe200078c08ff */
[----:B------:R0:W4:Y:S01]  /*0830*/  @!P1 LDG.E R23, [R14.64] ;  /* 0x000000060e179981 */ /* 0x000122000c1e1900 */
[----:B------:R-:W-:Y:S02]  /*0840*/  @!P2 MOV R13, R43 ;  /* 0x0000002b000da202 */ /* 0x000fe40000000f00 */
[----:B------:R-:W-:Y:S01]  /*0850*/  @!P4 LEA.HI.X R19, R12, c[0x0][0x174], R9, 0x1, P6 ;  /* 0x00005d000c13ca11 */ /* 0x000fe200030f0c09 */
[----:B------:R-:W-:Y:S01]  /*0860*/  @!P2 IMAD R9, R7, c[0x0][0x1c0], RZ ;  /* 0x000070000709aa24 */ /* 0x000fe200078e02ff */
[----:B------:R-:W-:-:S03]  /*0870*/  @!P2 MOV R12, R44 ;  /* 0x0000002c000ca202 */ /* 0x000fc60000000f00 */
[C---:B------:R-:W-:Y:S01]  /*0880*/  @!P2 IMAD R9, R32.reuse, c[0x0][0x1c4], R9 ;  /* 0x000071002009aa24 */ /* 0x040fe200078e0209 */
[----:B------:R1:W4:Y:S01]  /*0890*/  @!P4 LDG.E R24, [R18.64] ;  /* 0x000000061218c981 */ /* 0x000322000c1e1900 */
[----:B------:R-:W-:Y:S01]  /*08a0*/  @!P2 IMAD.WIDE.U32 R12, R32, c[0x0][0x1c0], R12 ;  /* 0x00007000200caa25 */ /* 0x000fe200078e000c */
[----:B------:R-:W-:-:S04]  /*08b0*/  MOV R21, RZ ;  /* 0x000000ff00157202 */ /* 0x000fc80000000f00 */
[----:B------:R-:W-:Y:S02]  /*08c0*/  @!P2 IADD3 R9, R13, R9, RZ ;  /* 0x000000090d09a210 */ /* 0x000fe40007ffe0ff */
[----:B------:R-:W-:-:S04]  /*08d0*/  @!P2 LEA R16, P1, R12, c[0x0][0x170], 0x1 ;  /* 0x00005c000c10aa11 */ /* 0x000fc800078208ff */
[----:B------:R-:W-:-:S05]  /*08e0*/  @!P2 LEA.HI.X R17, R12, c[0x0][0x174], R9, 0x1, P1 ;  /* 0x00005d000c11aa11 */ /* 0x000fca00008f0c09 */
[----:B------:R0:W4:Y:S01]  /*08f0*/  @!P2 LDG.E R21, [R16.64] ;  /* 0x000000061015a981 */ /* 0x000122000c1e1900 */
[----:B------:R-:W-:Y:S02]  /*0900*/  ISETP.GE.U32.AND P3, PT, R31, c[0x0][0x1c8], PT ;  /* 0x000072001f007a0c */ /* 0x000fe40003f66070 */
[----:B------:R-:W-:-:S04]  /*0910*/  SHF.R.S32.HI R8, RZ, 0x1f, R31 ;  /* 0x0000001fff087819 */ /* 0x000fc8000001141f */
[----:B------:R-:W-:-:S04]  /*0920*/  ISETP.GE.AND.EX P3, PT, R8, c[0x0][0x1cc], PT, P3 ;  /* 0x0000730008007a0c */ /* 0x000fc80003f66330 */
[----:B------:R-:W-:-:S13]  /*0930*/  ISETP.GT.U32.OR P3, PT, R11, 0x27f, P3 ;  /* 0x0000027f0b00780c */ /* 0x000fda0001f64470 */
[----:B0-----:R-:W-:Y:S01]  /*0940*/  @!P3 MOV R14, R44 ;  /* 0x0000002c000eb202 */ /* 0x001fe20000000f00 */
[----:B------:R-:W-:Y:S01]  /*0950*/  @!P3 IMAD R20, R8, c[0x0][0x1c0], RZ ;  /* 0x000070000814ba24 */ /* 0x000fe200078e02ff */
[----:B------:R-:W-:-:S03]  /*0960*/  @!P3 MOV R15, R43 ;  /* 0x0000002b000fb202 */ /* 0x000fc60000000f00 */
[C---:B------:R-:W-:Y:S02]  /*0970*/  @!P3 IMAD R9, R31.reuse, c[0x0][0x1c4], R20 ;  /* 0x000071001f09ba24 */ /* 0x040fe400078e0214 */
[----:B------:R-:W-:-:S05]  /*0980*/  @!P3 IMAD.WIDE.U32 R14, R31, c[0x0][0x1c0], R14 ;  /* 0x000070001f0eba25 */ /* 0x000fca00078e000e */
[----:B------:R-:W-:Y:S02]  /*0990*/  @!P3 IADD3 R9, R15, R9, RZ ;  /* 0x000000090f09b210 */ /* 0x000fe40007ffe0ff */
[----:B------:R-:W-:-:S04]  /*09a0*/  @!P3 LEA R12, P1, R14, c[0x0][0x170], 0x1 ;  /* 0x00005c000e0cba11 */ /* 0x000fc800078208ff */
[----:B------:R-:W-:-:S05]  /*09b0*/  @!P3 LEA.HI.X R13, R14, c[0x0][0x174], R9, 0x1, P1 ;  /* 0x00005d000e0dba11 */ /* 0x000fca00008f0c09 */
[----:B------:R0:W4:Y:S01]  /*09c0*/  @!P3 LDG.E R22, [R12.64] ;  /* 0x000000060c16b981 */ /* 0x000122000c1e1900 */
[----:B------:R-:W-:Y:S01]  /*09d0*/  ISETP.GE.U32.AND P1, PT, R30, c[0x0][0x1c8], PT ;  /* 0x000072001e007a0c */ /* 0x000fe20003f26070 */
[--C-:B--2---:R-:W-:Y:S02]  /*09e0*/  HADD2.F32 R20, -RZ, R25.reuse.H1_H1 ;  /* 0x30000019ff147230 */ /* 0x104fe40000004100 */
[----:B------:R-:W-:-:S03]  /*09f0*/  HADD2.F32 R15, -RZ, R25.H0_H0 ;  /* 0x20000019ff0f7230 */ /* 0x000fc60000004100 */
[----:B------:R-:W-:Y:S02]  /*0a00*/  FMUL.FTZ R16, R20, R20 ;  /* 0x0000001414107220 */ /* 0x000fe40000410000 */
[----:B------:R-:W-:Y:S01]  /*0a10*/  FADD.FTZ R17, R15, R20 ;  /* 0x000000140f117221 */ /* 0x000fe20000010000 */
[--C-:B---3--:R-:W-:Y:S02]  /*0a20*/  HADD2.F32 R14, -RZ, R27.reuse.H1_H1 ;  /* 0x3000001bff0e7230 */ /* 0x108fe40000004100 */
[----:B------:R-:W-:-:S03]  /*0a30*/  HADD2.F32 R9, -RZ, R27.H0_H0 ;  /* 0x2000001bff097230 */ /* 0x000fc60000004100 */
[----:B-1----:R-:W-:Y:S02]  /*0a40*/  FMUL.FTZ R18, R14, R14 ;  /* 0x0000000e0e127220 */ /* 0x002fe40000410000 */
[C---:B------:R-:W-:Y:S02]  /*0a50*/  FADD.FTZ R14, R9.reuse, R14 ;  /* 0x0000000e090e7221 */ /* 0x040fe40000010000 */
[----:B------:R-:W-:Y:S01]  /*0a60*/  FFMA.FTZ R18, R9, R9, R18 ;  /* 0x0000000909127223 */ /* 0x000fe20000010012 */
[--C-:B-----5:R-:W-:Y:S02]  /*0a70*/  HADD2.F32 R9, -RZ, R26.reuse.H1_H1 ;  /* 0x3000001aff097230 */ /* 0x120fe40000004100 */
[----:B0-----:R-:W-:Y:S01]  /*0a80*/  HADD2.F32 R12, -RZ, R26.H0_H0 ;  /* 0x2000001aff0c7230 */ /* 0x001fe20000004100 */
[----:B------:R-:W-:Y:S02]  /*0a90*/  FADD.FTZ R14, RZ, R14 ;  /* 0x0000000eff0e7221 */ /* 0x000fe40000010000 */
[----:B------:R-:W-:-:S02]  /*0aa0*/  FMUL.FTZ R13, R9, R9 ;  /* 0x00000009090d7220 */ /* 0x000fc40000410000 */
[----:B------:R-:W-:Y:S02]  /*0ab0*/  FFMA.FTZ R15, R15, R15, R16 ;  /* 0x0000000f0f0f7223 */ /* 0x000fe40000010010 */
[----:B------:R-:W-:Y:S02]  /*0ac0*/  FADD.FTZ R18, RZ, R18 ;  /* 0x00000012ff127221 */ /* 0x000fe40000010000 */
[C---:B------:R-:W-:Y:S02]  /*0ad0*/  FADD.FTZ R9, R12.reuse, R9 ;  /* 0x000000090c097221 */ /* 0x040fe40000010000 */
[----:B------:R-:W-:Y:S02]  /*0ae0*/  FFMA.FTZ R12, R12, R12, R13 ;  /* 0x0000000c0c0c7223 */ /* 0x000fe4000001000d */
[----:B------:R-:W-:Y:S01]  /*0af0*/  FADD.FTZ R14, R14, R17 ;  /* 0x000000110e0e7221 */ /* 0x000fe20000010000 */
[--C-:B----4-:R-:W-:Y:S01]  /*0b00*/  HADD2.F32 R16, -RZ, R23.reuse.H1_H1 ;  /* 0x30000017ff107230 */ /* 0x110fe20000004100 */
[----:B------:R-:W-:Y:S01]  /*0b10*/  FADD.FTZ R15, R18, R15 ;  /* 0x0000000f120f7221 */ /* 0x000fe20000010000 */
[----:B------:R-:W-:Y:S01]  /*0b20*/  HADD2.F32 R13, -RZ, R23.H0_H0 ;  /* 0x20000017ff0d7230 */ /* 0x000fe20000004100 */
[----:B------:R-:W-:Y:S01]  /*0b30*/  FADD.FTZ R14, R14, R9 ;  /* 0x000000090e0e7221 */ /* 0x000fe20000010000 */
[----:B------:R-:W-:Y:S01]  /*0b40*/  SHF.R.S32.HI R9, RZ, 0x1f, R30 ;  /* 0x0000001fff097819 */ /* 0x000fe2000001141e */
[----:B------:R-:W-:-:S02]  /*0b50*/  FADD.FTZ R12, R15, R12 ;  /* 0x0000000c0f0c7221 */ /* 0x000fc40000010000 */
[----:B------:R-:W-:Y:S02]  /*0b60*/  FADD.FTZ R15, R13, R16 ;  /* 0x000000100d0f7221 */ /* 0x000fe40000010000 */
[----:B------:R-:W-:Y:S01]  /*0b70*/  FMUL.FTZ R18, R16, R16 ;  /* 0x0000001010127220 */ /* 0x000fe20000410000 */
[----:B------:R-:W-:Y:S01]  /*0b80*/  ISETP.GE.AND.EX P1, PT, R9, c[0x0][0x1cc], PT, P1 ;  /* 0x0000730009007a0c */ /* 0x000fe20003f26310 */
[----:B------:R-:W-:Y:S01]  /*0b90*/  FADD.FTZ R14, R14, R15 ;  /* 0x0000000f0e0e7221 */ /* 0x000fe20000010000 */
[--C-:B------:R-:W-:Y:S01]  /*0ba0*/  HADD2.F32 R16, -RZ, R24.reuse.H1_H1 ;  /* 0x30000018ff107230 */ /* 0x100fe20000004100 */
[----:B------:R-:W-:Y:S01]  /*0bb0*/  FFMA.FTZ R13, R13, R13, R18 ;  /* 0x0000000d0d0d7223 */ /* 0x000fe20000010012 */
[----:B------:R-:W-:Y:S01]  /*0bc0*/  HADD2.F32 R15, -RZ, R24.H0_H0 ;  /* 0x20000018ff0f7230 */ /* 0x000fe20000004100 */
[----:B------:R-:W-:Y:S02]  /*0bd0*/  ISETP.GT.U32.OR P1, PT, R11, 0x27f, P1 ;  /* 0x0000027f0b00780c */ /* 0x000fe40000f24470 */
[----:B------:R-:W-:-:S02]  /*0be0*/  FADD.FTZ R12, R12, R13 ;  /* 0x0000000d0c0c7221 */ /* 0x000fc40000010000 */
[C---:B------:R-:W-:Y:S02]  /*0bf0*/  FADD.FTZ R13, R15.reuse, R16 ;  /* 0x000000100f0d7221 */ /* 0x040fe40000010000 */
[----:B------:R-:W-:Y:S02]  /*0c00*/  FMUL.FTZ R18, R16, R16 ;  /* 0x0000001010127220 */ /* 0x000fe40000410000 */
[----:B------:R-:W-:Y:S02]  /*0c10*/  FADD.FTZ R13, R14, R13 ;  /* 0x0000000d0e0d7221 */ /* 0x000fe40000010000 */
[----:B------:R-:W-:Y:S01]  /*0c20*/  FFMA.FTZ R15, R15, R15, R18 ;  /* 0x0000000f0f0f7223 */ /* 0x000fe20000010012 */
[--C-:B------:R-:W-:Y:S02]  /*0c30*/  HADD2.F32 R17, -RZ, R21.reuse.H1_H1 ;  /* 0x30000015ff117230 */ /* 0x100fe40000004100 */
[----:B------:R-:W-:Y:S01]  /*0c40*/  HADD2.F32 R14, -RZ, R21.H0_H0 ;  /* 0x20000015ff0e7230 */ /* 0x000fe20000004100 */
[----:B------:R-:W-:-:S02]  /*0c50*/  FADD.FTZ R12, R12, R15 ;  /* 0x0000000f0c0c7221 */ /* 0x000fc40000010000 */
[----:B------:R-:W-:Y:S02]  /*0c60*/  FMUL.FTZ R19, R17, R17 ;  /* 0x0000001111137220 */ /* 0x000fe40000410000 */
[C---:B------:R-:W-:Y:S02]  /*0c70*/  FADD.FTZ R16, R14.reuse, R17 ;  /* 0x000000110e107221 */ /* 0x040fe40000010000 */
[----:B------:R-:W-:Y:S02]  /*0c80*/  @!P1 IMAD R15, R9, c[0x0][0x1c0], RZ ;  /* 0x00007000090f9a24 */ /* 0x000fe400078e02ff */
[----:B------:R-:W-:Y:S02]  /*0c90*/  FADD.FTZ R16, R13, R16 ;  /* 0x000000100d107221 */ /* 0x000fe40000010000 */
[----:B------:R-:W-:Y:S01]  /*0ca0*/  FFMA.FTZ R17, R14, R14, R19 ;  /* 0x0000000e0e117223 */ /* 0x000fe20000010013 */
[----:B------:R-:W-:Y:S01]  /*0cb0*/  @!P1 MOV R14, R44 ;  /* 0x0000002c000e9202 */ /* 0x000fe20000000f00 */
[----:B------:R-:W-:Y:S01]  /*0cc0*/  @!P1 IMAD R13, R30, c[0x0][0x1c4], R15 ;  /* 0x000071001e0d9a24 */ /* 0x000fe200078e020f */
[----:B------:R-:W-:Y:S01]  /*0cd0*/  @!P1 MOV R15, R43 ;  /* 0x0000002b000f9202 */ /* 0x000fe20000000f00 */
[----:B------:R-:W-:-:S04]  /*0ce0*/  FADD.FTZ R17, R12, R17 ;  /* 0x000000110c117221 */ /* 0x000fc80000010000 */
[----:B------:R-:W-:Y:S01]  /*0cf0*/  @!P1 IMAD.WIDE.U32 R14, R30, c[0x0][0x1c0], R14 ;  /* 0x000070001e0e9a25 */ /* 0x000fe200078e000e */
[----:B------:R-:W-:-:S04]  /*0d00*/  MOV R20, RZ ;  /* 0x000000ff00147202 */ /* 0x000fc80000000f00 */
[----:B------:R-:W-:Y:S02]  /*0d10*/  @!P1 IADD3 R13, R15, R13, RZ ;  /* 0x0000000d0f0d9210 */ /* 0x000fe40007ffe0ff */
[----:B------:R-:W-:-:S04]  /*0d20*/  @!P1 LEA R12, P2, R14, c[0x0][0x170], 0x1 ;  /* 0x00005c000e0c9a11 */ /* 0x000fc800078408ff */
[----:B------:R-:W-:-:S05]  /*0d30*/  @!P1 LEA.HI.X R13, R14, c[0x0][0x174], R13, 0x1, P2 ;  /* 0x00005d000e0d9a11 */ /* 0x000fca00010f0c0d */
[----:B------:R-:W2:Y:S01]  /*0d40*/  @!P1 LDG.E R20, [R12.64] ;  /* 0x000000060c149981 */ /* 0x000ea2000c1e1900 */
[--C-:B------:R-:W-:Y:S02]  /*0d50*/  HADD2.F32 R19, -RZ, R22.reuse.H1_H1 ;  /* 0x30000016ff137230 */ /* 0x100fe40000004100 */
[----:B------:R-:W-:-:S03]  /*0d60*/  HADD2.F32 R18, -RZ, R22.H0_H0 ;  /* 0x20000016ff127230 */ /* 0x000fc60000004100 */
        /* <DEDUP_REMOVED lines=91> */
.L_x_2612:
[----:B------:R-:W-:Y:S05]  /*1320*/  BSYNC B0 ;  /* 0x0000000000007941 */ /* 0x000fea0003800000 */
.L_x_2611:
        /* <DEDUP_REMOVED lines=25> */
.L_x_2615:
[----:B------:R-:W2:Y:S01]  /*14c0*/  LDG.E.STRONG.GPU R14, [R12.64] ;  /* 0x000000060c0e7981 */ /* 0x000ea2000c1ef900 */
[----:B------:R-:W-:Y:S01]  /*14d0*/  YIELD ;  /* 0x0000000000007946 */ /* 0x000fe20003800000 */
[----:B--2---:R-:W-:Y:S01]  /*14e0*/  ISETP.NE.AND P1, PT, R14, R15, PT ;  /* 0x0000000f0e00720c */ /* 0x004fe20003f25270 */
[----:B------:R-:W-:-:S12]  /*14f0*/  CCTL.IVALL ;  /* 0x00000000ff00798f */ /* 0x000fd80002000000 */
[----:B------:R-:W-:Y:S05]  /*1500*/  @P1 BRA `(.L_x_2615) ;  /* 0xffffffb000001947 */ /* 0x000fea000383ffff */
.L_x_2614:
        /* <DEDUP_REMOVED lines=11> */
.L_x_2617:
        /* <DEDUP_REMOVED lines=59> */
.L_x_2616:
        /* <DEDUP_REMOVED lines=19> */
.L_x_2619:
[----:B------:R-:W-:Y:S05]  /*1aa0*/  BSYNC B0 ;  /* 0x0000000000007941 */ /* 0x000fea0003800000 */
.L_x_2618:
        /* <DEDUP_REMOVED lines=30> */
.L_x_2613:
        /* <DEDUP_REMOVED lines=19> */
[----:B--2---:R-:W-:Y:S01]  /*1dc0*/  MOV R15, 0x3f800000 ;  /* 0x3f800000000f7802 */ /* 0x004fe20000000f00 */
[----:B------:R-:W-:Y:S01]  /*1dd0*/  HADD2.F32 R17, -RZ, R27.H1_H1 ;  /* 0x3000001bff117230 */ /* 0x000fe20000004100 */
[----:B------:R-:W-:Y:S01]  /*1de0*/  ISETP.NE.AND P6, PT, RZ, UR5, PT ;  /* 0x00000005ff007c0c */ /* 0x000fe2000bfc5270 */
[----:B-1----:R-:W-:-:S04]  /*1df0*/  FMUL.FTZ R14, R12, c[0x0][0x1f4] ;  /* 0x00007d000c0e7a20 */ /* 0x002fc80000410000 */
[----:B------:R-:W-:Y:S02]  /*1e00*/  FMUL.FTZ R12, R14, R14 ;  /* 0x0000000e0e0c7220 */ /* 0x000fe40000410000 */
[----:B0-----:R-:W-:Y:S02]  /*1e10*/  FADD.FTZ R19, R17, -R14 ;  /* 0x8000000e11137221 */ /* 0x001fe40000010000 */
[----:B------:R-:W-:Y:S01]  /*1e20*/  FFMA.FTZ R12, R13, c[0x0][0x1f4], -R12 ;  /* 0x00007d000d0c7a23 */ /* 0x000fe2000001080c */
[----:B------:R-:W-:-:S04]  /*1e30*/  HADD2.F32 R13, -RZ, R27.H0_H0 ;  /* 0x2000001bff0d7230 */ /* 0x000fc80000004100 */
        /* <DEDUP_REMOVED lines=23> */
.L_x_2620:
        /* <DEDUP_REMOVED lines=12> */
.L_x_2622:
[----:B------:R-:W-:Y:S05]  /*2070*/  BSYNC B0 ;  /* 0x0000000000007941 */ /* 0x000fea0003800000 */
.L_x_2621:
        /* <DEDUP_REMOVED lines=22> */
.L_x_2623:
        /* <DEDUP_REMOVED lines=12> */
.L_x_2625:
[----:B------:R-:W-:Y:S05]  /*22a0*/  BSYNC B0 ;  /* 0x0000000000007941 */ /* 0x000fea0003800000 */
.L_x_2624:
[--C-:B------:R-:W-:Y:S01]  /*22b0*/  HADD2.F32 R3, -RZ, R26.reuse.H0_H0 ;  /* 0x2000001aff037230 */ /* 0x100fe20000004100 */
[----:B------:R-:W-:Y:S01]  /*22c0*/  ISETP.GE.U32.AND P1, PT, R35, c[0x0][0x1c8], PT ;  /* 0x0000720023007a0c */ /* 0x000fe20003f26070 */
[----:B------:R-:W-:-:S03]  /*22d0*/  HADD2.F32 R13, -RZ, R26.H1_H1 ;  /* 0x3000001aff0d7230 */ /* 0x000fc60000004100 */
[--C-:B------:R-:W-:Y:S01]  /*22e0*/  FADD.FTZ R12, R3, -R14.reuse ;  /* 0x8000000e030c7221 */ /* 0x100fe20000010000 */
[----:B------:R-:W-:Y:S01]  /*22f0*/  ISETP.GE.AND.EX P1, PT, R4, c[0x0][0x1cc], PT, P1 ;  /* 0x0000730004007a0c */ /* 0x000fe20003f26310 */
[----:B------:R-:W-:Y:S01]  /*2300*/  FADD.FTZ R26, R13, -R14 ;  /* 0x8000000e0d1a7221 */ /* 0x000fe20000010000 */
[--C-:B------:R-:W-:Y:S01]  /*2310*/  HADD2.F32 R3, -RZ, R23.reuse.H0_H0 ;  /* 0x20000017ff037230 */ /* 0x100fe20000004100 */
[-C--:B------:R-:W-:Y:S01]  /*2320*/  FMUL.FTZ R12, R12, R15.reuse ;  /* 0x0000000f0c0c7220 */ /* 0x080fe20000410000 */
[----:B------:R-:W-:Y:S01]  /*2330*/  ISETP.GT.U32.OR P1, PT, R11, 0x27f, P1 ;  /* 0x0000027f0b00780c */ /* 0x000fe20000f24470 */
[----:B------:R-:W-:Y:S01]  /*2340*/  FMUL.FTZ R26, R26, R15 ;  /* 0x0000000f1a1a7220 */ /* 0x000fe20000410000 */
[----:B------:R-:W-:Y:S01]  /*2350*/  HADD2.F32 R23, -RZ, R23.H1_H1 ;  /* 0x30000017ff177230 */ /* 0x000fe20000004100 */
[----:B0-----:R-:W-:Y:S02]  /*2360*/  FFMA.FTZ R25, R16, R12, R19 ;  /* 0x0000000c10197223 */ /* 0x001fe40000010013 */
        /* <DEDUP_REMOVED lines=12> */
.L_x_2626:
        /* <DEDUP_REMOVED lines=12> */
.L_x_2628:
[----:B------:R-:W-:Y:S05]  /*24f0*/  BSYNC B0 ;  /* 0x0000000000007941 */ /* 0x000fea0003800000 */
.L_x_2627:
[--C-:B0-----:R-:W-:Y:S01]  /*2500*/  HADD2.F32 R25, -RZ, R21.reuse.H0_H0 ;  /* 0x20000015ff197230 */ /* 0x101fe20000004100 */
[--C-:B------:R-:W-:Y:S01]  /*2510*/  FADD.FTZ R12, R3, -R14.reuse ;  /* 0x8000000e030c7221 */ /* 0x100fe20000010000 */
[----:B------:R-:W-:Y:S01]  /*2520*/  HADD2.F32 R41, -RZ, R21.H1_H1 ;  /* 0x30000015ff297230 */ /* 0x000fe20000004100 */
[----:B------:R-:W-:Y:S01]  /*2530*/  ISETP.GE.U32.AND P5, PT, R34, c[0x0][0x1c8], PT ;  /* 0x0000720022007a0c */ /* 0x000fe20003fa6070 */
[----:B------:R-:W-:Y:S01]  /*2540*/  HADD2.F32 R13, -RZ, R24.H0_H0 ;  /* 0x20000018ff0d7230 */ /* 0x000fe20000004100 */
[--C-:B------:R-:W-:Y:S01]  /*2550*/  FADD.FTZ R25, R25, -R14.reuse ;  /* 0x8000000e19197221 */ /* 0x100fe20000010000 */
[----:B------:R-:W-:Y:S01]  /*2560*/  HADD2.F32 R21, -RZ, R22.H0_H0 ;  /* 0x20000016ff157230 */ /* 0x000fe20000004100 */
[--C-:B------:R-:W-:Y:S01]  /*2570*/  FADD.FTZ R41, R41, -R14.reuse ;  /* 0x8000000e29297221 */ /* 0x100fe20000010000 */
[----:B------:R-:W-:Y:S01]  /*2580*/  HADD2.F32 R4, -RZ, R20.H0_H0 ;  /* 0x20000014ff047230 */ /* 0x000fe20000004100 */
[--C-:B------:R-:W-:Y:S01]  /*2590*/  FADD.FTZ R26, R13, -R14.reuse ;  /* 0x8000000e0d1a7221 */ /* 0x100fe20000010000 */
[----:B------:R-:W-:Y:S01]  /*25a0*/  HADD2.F32 R27, -RZ, R24.H1_H1 ;  /* 0x30000018ff1b7230 */ /* 0x000fe20000004100 */
[--C-:B------:R-:W-:Y:S01]  /*25b0*/  FADD.FTZ R21, R21, -R14.reuse ;  /* 0x8000000e15157221 */ /* 0x100fe20000010000 */
[----:B------:R-:W-:Y:S01]  /*25c0*/  HADD2.F32 R22, -RZ, R22.H1_H1 ;  /* 0x30000016ff167230 */ /* 0x000fe20000004100 */
[--C-:B------:R-:W-:Y:S01]  /*25d0*/  FADD.FTZ R4, R4, -R14.reuse ;  /* 0x8000000e04047221 */ /* 0x100fe20000010000 */
[----:B------:R-:W-:Y:S01]  /*25e0*/  HADD2.F32 R20, -RZ, R20.H1_H1 ;  /* 0x30000014ff147230 */ /* 0x000fe20000004100 */
        /* <DEDUP_REMOVED lines=19> */
[----:B------:R-:W-:Y:S01]  /*2720*/  ISETP.GT.U32.OR P5, PT, R11, 0x27f, P5 ;  /* 0x0000027f0b00780c */ /* 0x000fe20002fa4470 */
[-C--:B------:R-:W-:Y:S01]  /*2730*/  FMUL.FTZ R41, R41, R15.reuse ;  /* 0x0000000f29297220 */ /* 0x080fe20000410000 */
[C---:B------:R-:W-:Y:S01]  /*2740*/  ISETP.GT.U32.OR P1, PT, R11.reuse, 0x27f, P1 ;  /* 0x0000027f0b00780c */ /* 0x040fe20000f24470 */
[-C--:B------:R-:W-:Y:S01]  /*2750*/  FMUL.FTZ R13, R22, R15.reuse ;  /* 0x0000000f160d7220 */ /* 0x080fe20000410000 */
[C---:B------:R-:W-:Y:S01]  /*2760*/  ISETP.GT.U32.OR P2, PT, R11.reuse, 0x27f, P2 ;  /* 0x0000027f0b00780c */ /* 0x040fe20001744470 */
        /* <DEDUP_REMOVED lines=25> */
.L_x_2629:
[----:B------:R-:W-:Y:S01]  /*2900*/  BSSY B0, `(.L_x_2630) ;  /* 0x000000c000007945 */ /* 0x000fe20003800000 */
[----:B------:R-:W-:Y:S05]  /*2910*/  @P5 BRA `(.L_x_2631) ;  /* 0x000000a000005947 */ /* 0x000fea0003800000 */
[----:B------:R-:W-:Y:S01]  /*2920*/  IMAD R13, R5, c[0x0][0x1c0], RZ ;  /* 0x00007000050d7a24 */ /* 0x000fe200078e02ff */
        /* <DEDUP_REMOVED lines=9> */
.L_x_2631:
[----:B------:R-:W-:Y:S05]  /*29c0*/  BSYNC B0 ;  /* 0x0000000000007941 */ /* 0x000fea0003800000 */
.L_x_2630:
        /* <DEDUP_REMOVED lines=11> */
.L_x_2632:
        /* <DEDUP_REMOVED lines=12> */
.L_x_2634:
[----:B------:R-:W-:Y:S05]  /*2b40*/  BSYNC B0 ;  /* 0x0000000000007941 */ /* 0x000fea0003800000 */
.L_x_2633:
        /* <DEDUP_REMOVED lines=11> */
.L_x_2635:
        /* <DEDUP_REMOVED lines=12> */
.L_x_2637:
[----:B------:R-:W-:Y:S05]  /*2cc0*/  BSYNC B0 ;  /* 0x0000000000007941 */ /* 0x000fea0003800000 */
.L_x_2636:
        /* <DEDUP_REMOVED lines=11> */
.L_x_2638:
[----:B------:R-:W-:Y:S01]  /*2d80*/  BSSY B0, `(.L_x_2639) ;  /* 0x000000c000007945 */ /* 0x000fe20003800000 */
[----:B------:R-:W-:Y:S05]  /*2d90*/  @P3 BRA `(.L_x_2640) ;  /* 0x000000a000003947 */ /* 0x000fea0003800000 */
[----:B------:R-:W-:Y:S01]  /*2da0*/  MOV R4, R44 ;  /* 0x0000002c00047202 */ /* 0x000fe20000000f00 */
[----:B------:R-:W-:Y:S01]  /*2db0*/  IMAD R8, R8, c[0x0][0x1c0], RZ ;  /* 0x0000700008087a24 */ /* 0x000fe200078e02ff */
[----:B------:R-:W-:Y:S02]  /*2dc0*/  MOV R5, R43 ;  /* 0x0000002b00057202 */ /* 0x000fe40000000f00 */
[----:B------:R-:W-:Y:S01]  /*2dd0*/  F2FP.PACK_AB R3, R20, R3 ;  /* 0x000000031403723e */ /* 0x000fe200000000ff */
[C---:B-1----:R-:W-:Y:S02]  /*2de0*/  IMAD R7, R31.reuse, c[0x0][0x1c4], R8 ;  /* 0x000071001f077a24 */ /* 0x042fe400078e0208 */
[----:B------:R-:W-:-:S05]  /*2df0*/  IMAD.WIDE.U32 R4, R31, c[0x0][0x1c0], R4 ;  /* 0x000070001f047a25 */ /* 0x000fca00078e0004 */
[----:B------:R-:W-:Y:S02]  /*2e00*/  IADD3 R7, R5, R7, RZ ;  /* 0x0000000705077210 */ /* 0x000fe40007ffe0ff */
[----:B------:R-:W-:-:S04]  /*2e10*/  LEA R6, P1, R4, c[0x0][0x160], 0x1 ;  /* 0x0000580004067a11 */ /* 0x000fc800078208ff */
[----:B------:R-:W-:-:S05]  /*2e20*/  LEA.HI.X R7, R4, c[0x0][0x164], R7, 0x1, P1 ;  /* 0x0000590004077a11 */ /* 0x000fca00008f0c07 */
[----:B------:R1:W-:Y:S04]  /*2e30*/  STG.E [R6.64], R3 ;  /* 0x0000000306007986 */ /* 0x0003e8000c101906 */
.L_x_2640:
[----:B------:R-:W-:Y:S05]  /*2e40*/  BSYNC B0 ;  /* 0x0000000000007941 */ /* 0x000fea0003800000 */
.L_x_2639:
        /* <DEDUP_REMOVED lines=11> */
.L_x_2641:
        /* <DEDUP_REMOVED lines=9> */
[----:B-1----:R-:W-:-:S04]  /*2f90*/  LEA R6, P1, R4, c[0x0][0x160], 0x1 ;  /* 0x0000580004067a11 */ /* 0x002fc800078208ff */
[----:B------:R-:W-:-:S05]  /*2fa0*/  LEA.HI.X R7, R4, c[0x0][0x164], R9, 0x1, P1 ;  /* 0x0000590004077a11 */ /* 0x000fca00008f0c09 */
[----:B------:R1:W-:Y:S04]  /*2fb0*/  STG.E [R6.64], R21 ;  /* 0x0000001506007986 */ /* 0x0003e8000c101906 */
.L_x_2643:
[----:B------:R-:W-:Y:S05]  /*2fc0*/  BSYNC B0 ;  /* 0x0000000000007941 */ /* 0x000fea0003800000 */
.L_x_2642:
[----:B------:R-:W-:Y:S02]  /*2fd0*/  IADD3 R38, R38, c[0x0][0x10], RZ ;  /* 0x0000040026267a10 */ /* 0x000fe40007ffe0ff */
[----:B------:R-:W-:Y:S02]  /*2fe0*/  IADD3 R28, R28, 0x1, RZ ;  /* 0x000000011c1c7810 */ /* 0x000fe40007ffe0ff */
[----:B------:R-:W-:-:S13]  /*2ff0*/  ISETP.GE.AND P1, PT, R38, UR4, PT ;  /* 0x0000000426007c0c */ /* 0x000fda000bf26270 */
[----:B------:R-:W-:Y:S01]  /*3000*/  @P1 CALL.REL.NOINC `(.L_x_2644) ;  /* 0x0000001000001944 */ /* 0x000fe20003c00000 */
[----:B------:R-:W-:Y:S05]  /*3010*/  BRA `(.L_x_2645) ;  /* 0xffffd1e000007947 */ /* 0x000fea000383ffff */
.L_x_2644:
[----:B------:R-:W-:Y:S05]  /*3020*/  EXIT ;  /* 0x000000000000794d */ /* 0x000fea0003800000 */
.L_x_2646:
        /* <DEDUP_REMOVED lines=13> */
.L_x_3314:


//--------------------- .text._Z35group_norm_nhwc_fwd_one_pass_kernelI11Fp16IOBf16WLi512ELi40ELi640EEv26Group_norm_nhwc_fwd_params --------------------------
	.section	.text._Z35group_norm_nhwc_fwd_one_pass_kernelI11Fp16IOBf16WLi512ELi40ELi640EEv26Group_norm_nhwc_fwd_params,"ax",@progbits
	.sectioninfo	@"SHI_REGISTERS=92"
	.align	128
        .global         _Z35group_norm_nhwc_fwd_one_pass_kernelI11Fp16IOBf16WLi512ELi40ELi640EEv26Group_norm_nhwc_fwd_params
        .type           _Z35group_norm_nhwc_fwd_one_pass_kernelI11Fp16IOBf16WLi512ELi40ELi640EEv26Group_norm_nhwc_fwd_params,@function
        .size           _Z35group_norm_nhwc_fwd_one_pass_kernelI11Fp16IOBf16WLi512ELi40ELi640EEv26Group_norm_nhwc_fwd_params,(.L_x_3315 - _Z35group_norm_nhwc_fwd_one_pass_kernelI11Fp16IOBf16WLi512ELi40ELi640EEv26Group_norm_nhwc_fwd_params)
        .other          _Z35group_norm_nhwc_fwd_one_pass_kernelI11Fp16IOBf16WLi512ELi40ELi640EEv26Group_norm_nhwc_fwd_params,@"STO_CUDA_ENTRY STV_DEFAULT"
_Z35group_norm_nhwc_fwd_one_pass_kernelI11Fp16IOBf16WLi512ELi40ELi640EEv26Group_norm_nhwc_fwd_params:
.text._Z35group_norm_nhwc_fwd_one_pass_kernelI11Fp16IOBf16WLi512ELi40ELi640EEv26Group_norm_nhwc_fwd_params:
        /* <DEDUP_REMOVED lines=40> */
.L_x_2705:
        /* <DEDUP_REMOVED lines=443> */
.L_x_2648:
[----:B------:R-:W-:Y:S05]  /*1e30*/  BSYNC B0 ;  /* 0x0000000000007941 */ /* 0x000fea0003800000 */
.L_x_2647:
        /* <DEDUP_REMOVED lines=25> */
.L_x_2651:
[----:B------:R-:W2:Y:S01]  /*1fd0*/  LDG.E.STRONG.GPU R26, [R24.64] ;  /* 0x00000006181a7981 */ /* 0x000ea2000c1ef900 */
[----:B------:R-:W-:Y:S01]  /*1fe0*/  YIELD ;  /* 0x0000000000007946 */ /* 0x000fe20003800000 */
[----:B--2---:R-:W-:Y:S01]  /*1ff0*/  ISETP.NE.AND P1, PT, R26, R27, PT ;  /* 0x0000001b1a00720c */ /* 0x004fe20003f25270 */
[----:B------:R-:W-:-:S12]  /*2000*/  CCTL.IVALL ;  /* 0x00000000ff00798f */ /* 0x000fd80002000000 */
[----:B------:R-:W-:Y:S05]  /*2010*/  @P1 BRA `(.L_x_2651) ;  /* 0xffffffb000001947 */ /* 0x000fea000383ffff */
.L_x_2650:
        /* <DEDUP_REMOVED lines=11> */
.L_x_2653:
        /* <DEDUP_REMOVED lines=59> */
.L_x_2652:
        /* <DEDUP_REMOVED lines=19> */
.L_x_2655:
[----:B------:R-:W-:Y:S05]  /*25b0*/  BSYNC B0 ;  /* 0x0000000000007941 */ /* 0x000fea0003800000 */
.L_x_2654:
        /* <DEDUP_REMOVED lines=30> */
.L_x_2649:
        /* <DEDUP_REMOVED lines=16> */
[----:B------:R-:W5:Y:S04]  /*28a0*/  LDG.E.U16 R73, [R62.64] ;  /* 0x000000063e497981 */ /* 0x000f68000c1e1500 */
[----:B------:R5:W5:Y:S01]  /*28b0*/  LDG.E.U16 R74, [R62.64+0x2] ;  /* 0x000002063e4a7981 */ /* 0x000b62000c1e1500 */
[----:B01----:R-:W-:Y:S01]  /*28c0*/  MOV R48, 0x3f800000 ;  /* 0x3f80000000307802 */ /* 0x003fe20000000f00 */
[----:B--2---:R-:W-:Y:S01]  /*28d0*/  HADD2.F32 R27, -RZ, R18.H1_H1 ;  /* 0x30000012ff1b7230 */ /* 0x004fe20000004100 */
[----:B------:R-:W-:Y:S01]  /*28e0*/  ISETP.NE.AND P6, PT, RZ, UR5, PT ;  /* 0x00000005ff007c0c */ /* 0x000fe2000bfc5270 */
[----:B------:R-:W0:Y:S02]  /*28f0*/  LDS.64 R24, [0xc0] ;  /* 0x0000c000ff187984 */ /* 0x000e240000000a00 */
[----:B0-----:R-:W-:-:S04]  /*2900*/  FMUL.FTZ R70, R24, c[0x0][0x1f4] ;  /* 0x00007d0018467a20 */ /* 0x001fc80000410000 */
[----:B------:R-:W-:Y:S02]  /*2910*/  FMUL.FTZ R24, R70, R70 ;  /* 0x0000004646187220 */ /* 0x000fe40000410000 */
[----:B------:R-:W-:Y:S02]  /*2920*/  FADD.FTZ R27, R27, -R70 ;  /* 0x800000461b1b7221 */ /* 0x000fe40000010000 */
        /* <DEDUP_REMOVED lines=25> */
.L_x_2656:
        /* <DEDUP_REMOVED lines=12> */
.L_x_2658:
[----:B------:R-:W-:Y:S05]  /*2b80*/  BSYNC B0 ;  /* 0x0000000000007941 */ /* 0x000fea0003800000 */
.L_x_2657:
        /* <DEDUP_REMOVED lines=22> */
.L_x_2659:
        /* <DEDUP_REMOVED lines=12> */
.L_x_2661:
[----:B------:R-:W-:Y:S05]  /*2db0*/  BSYNC B0 ;  /* 0x0000000000007941 */ /* 0x000fea0003800000 */
.L_x_2660:
        /* <DEDUP_REMOVED lines=22> */
.L_x_2662:
        /* <DEDUP_REMOVED lines=12> */
.L_x_2664:
[----:B------:R-:W-:Y:S05]  /*2fe0*/  BSYNC B0 ;  /* 0x0000000000007941 */ /* 0x000fea0003800000 */
.L_x_2663:
        /* <DEDUP_REMOVED lines=22> */
.L_x_2665:
        /* <DEDUP_REMOVED lines=12> */
.L_x_2667:
[----:B------:R-:W-:Y:S05]  /*3210*/  BSYNC B0 ;  /* 0x0000000000007941 */ /* 0x000fea0003800000 */
.L_x_2666:
        /* <DEDUP_REMOVED lines=34> */
.L_x_2668:
        /* <DEDUP_REMOVED lines=12> */
.L_x_2670:
[----:B------:R-:W-:Y:S05]  /*3500*/  BSYNC B0 ;  /* 0x0000000000007941 */ /* 0x000fea0003800000 */
.L_x_2669:
[-C--:B------:R-:W-:Y:S02]  /*3510*/  FMUL.FTZ R25, R25, R48.reuse ;  /* 0x0000003019197220 */ /* 0x080fe40000410000 */
[----:B------:R-:W-:Y:S02]  /*3520*/  FMUL.FTZ R27, R27, R48 ;  /* 0x000000301b1b7220 */ /* 0x000fe40000410000 */
[--C-:B------:R-:W-:Y:S02]  /*3530*/  FADD.FTZ R29, R29, -R70.reuse ;  /* 0x800000461d1d7221 */ /* 0x100fe40000010000 */
[----:B------:R-:W-:Y:S02]  /*3540*/  FADD.FTZ R33, R33, -R70 ;  /* 0x8000004621217221 */ /* 0x000fe40000010000 */
        /* <DEDUP_REMOVED lines=13> */
.L_x_2671:
        /* <DEDUP_REMOVED lines=12> */
.L_x_2673:
[----:B------:R-:W-:Y:S05]  /*36e0*/  BSYNC B0 ;  /* 0x0000000000007941 */ /* 0x000fea0003800000 */
.L_x_2672:
        /* <DEDUP_REMOVED lines=17> */
.L_x_2674:
        /* <DEDUP_REMOVED lines=12> */
.L_x_2676:
[----:B------:R-:W-:Y:S05]  /*38c0*/  BSYNC B0 ;  /* 0x0000000000007941 */ /* 0x000fea0003800000 */
.L_x_2675:
[----:B------:R-:W-:Y:S01]  /*38d0*/  HADD2.F32 R19, -RZ, R37.H0_H0 ;  /* 0x20000025ff137230 */ /* 0x000fe20000004100 */
[--C-:B------:R-:W-:Y:S01]  /*38e0*/  FADD.FTZ R15, R21, -R70.reuse ;  /* 0x80000046150f7221 */ /* 0x100fe20000010000 */
[----:B------:R-:W-:Y:S01]  /*38f0*/  HADD2.F32 R69, -RZ, R41.H0_H0 ;  /* 0x20000029ff457230 */ /* 0x000fe20000004100 */
[--C-:B0-----:R-:W-:Y:S01]  /*3900*/  FADD.FTZ R17, R25, -R70.reuse ;  /* 0x8000004619117221 */ /* 0x101fe20000010000 */
[----:B------:R-:W-:Y:S01]  /*3910*/  HADD2.F32 R27, -RZ, R37.H1_H1 ;  /* 0x30000025ff1b7230 */ /* 0x000fe20000004100 */
[--C-:B------:R-:W-:Y:S01]  /*3920*/  FADD.FTZ R37, R19, -R70.reuse ;  /* 0x8000004613257221 */ /* 0x100fe20000010000 */
[----:B------:R-:W-:Y:S01]  /*3930*/  HADD2.F32 R29, -RZ, R39.H0_H0 ;  /* 0x20000027ff1d7230 */ /* 0x000fe20000004100 */
[----:B------:R-:W-:Y:S01]  /*3940*/  ISETP.GE.U32.AND P4, PT, R52, c[0x0][0x1c8], PT ;  /* 0x0000720034007a0c */ /* 0x000fe20003f86070 */
[----:B------:R-:W-:Y:S01]  /*3950*/  HADD2.F32 R41, -RZ, R41.H1_H1 ;  /* 0x30000029ff297230 */ /* 0x000fe20000004100 */
[----:B------:R-:W-:Y:S01]  /*3960*/  ISETP.GE.U32.AND P3, PT, R51, c[0x0][0x1c8], PT ;  /* 0x0000720033007a0c */ /* 0x000fe20003f66070 */
        /* <DEDUP_REMOVED lines=67> */
.L_x_2677:
        /* <DEDUP_REMOVED lines=12> */
.L_x_2679:
[----:B------:R-:W-:Y:S05]  /*3e60*/  BSYNC B0 ;  /* 0x0000000000007941 */ /* 0x000fea0003800000 */
.L_x_2678:
        /* <DEDUP_REMOVED lines=13> */
.L_x_2680:
        /* <DEDUP_REMOVED lines=12> */
.L_x_2682:
[----:B------:R-:W-:Y:S05]  /*4000*/  BSYNC B0 ;  /* 0x0000000000007941 */ /* 0x000fea0003800000 */
.L_x_2681:
        /* <DEDUP_REMOVED lines=13> */
.L_x_2683:
        /* <DEDUP_REMOVED lines=12> */
.L_x_2685:
[----:B------:R-:W-:Y:S05]  /*41a0*/  BSYNC B0 ;  /* 0x0000000000007941 */ /* 0x000fea0003800000 */
.L_x_2684:
        /* <DEDUP_REMOVED lines=13> */
.L_x_2686:
        /* <DEDUP_REMOVED lines=12> */
.L_x_2688:
[----:B------:R-:W-:Y:S05]  /*4340*/  BSYNC B0 ;  /* 0x0000000000007941 */ /* 0x000fea0003800000 */
.L_x_2687:
[----:B------:R-:W-:Y:S01]  /*4350*/  ISETP.GE.U32.AND P5, PT, R9, c[0x0][0x1c8], PT ;  /* 0x0000720009007a0c */ /* 0x000fe20003fa6070 */
[--C-:B------:R-:W-:Y:S01]  /*4360*/  FFMA.FTZ R14, R18, R26, R63.reuse ;  /* 0x0000001a120e7223 */ /* 0x100fe2000001003f */
[----:B------:R-:W-:Y:S01]  /*4370*/  ISETP.GE.U32.AND P1, PT, R10, c[0x0][0x1c8], PT ;  /* 0x000072000a007a0c */ /* 0x000fe20003f26070 */
[C-C-:B0-----:R-:W-:Y:S01]  /*4380*/  FFMA.FTZ R29, R18.reuse, R27, R63.reuse ;  /* 0x0000001b121d7223 */ /* 0x141fe2000001003f */
        /* <DEDUP_REMOVED lines=32> */
.L_x_2689:
        /* <DEDUP_REMOVED lines=12> */
.L_x_2691:
[----:B------:R-:W-:Y:S05]  /*4650*/  BSYNC B0 ;  /* 0x0000000000007941 */ /* 0x000fea0003800000 */
.L_x_2690:
        /* <DEDUP_REMOVED lines=11> */
.L_x_2692:
        /* <DEDUP_REMOVED lines=12> */
.L_x_2694:
[----:B------:R-:W-:Y:S05]  /*47d0*/  BSYNC B0 ;  /* 0x0000000000007941 */ /* 0x000fea0003800000 */
.L_x_2693:
        /* <DEDUP_REMOVED lines=11> */
.L_x_2695:
        /* <DEDUP_REMOVED lines=12> */
.L_x_2697:
[----:B------:R-:W-:Y:S05]  /*4950*/  BSYNC B0 ;  /* 0x0000000000007941 */ /* 0x000fea0003800000 */
.L_x_2696:
        /* <DEDUP_REMOVED lines=11> */
.L_x_2698:
        /* <DEDUP_REMOVED lines=12> */
.L_x_2700:
[----:B------:R-:W-:Y:S05]  /*4ad0*/  BSYNC B0 ;  /* 0x0000000000007941 */ /* 0x000fea0003800000 */
.L_x_2699:
        /* <DEDUP_REMOVED lines=11> */
.L_x_2701:
        /* <DEDUP_REMOVED lines=11> */
.L_x_2703:
[----:B------:R-:W-:Y:S05]  /*4c40*/  BSYNC B0 ;  /* 0x0000000000007941 */ /* 0x000fea0003800000 */
.L_x_2702:
[----:B------:R-:W-:Y:S02]  /*4c50*/  IADD3 R60, R60, c[0x0][0x10], RZ ;  /* 0x000004003c3c7a10 */ /* 0x000fe40007ffe0ff */
[----:B------:R-:W-:Y:S02]  /*4c60*/  IADD3 R4, R4, 0x1, RZ ;  /* 0x0000000104047810 */ /* 0x000fe40007ffe0ff */
[----:B------:R-:W-:-:S13]  /*4c70*/  ISETP.GE.AND P1, PT, R60, UR4, PT ;  /* 0x000000043c007c0c */ /* 0x000fda000bf26270 */
[----:B------:R-:W-:Y:S01]  /*4c80*/  @P1 CALL.REL.NOINC `(.L_x_2704) ;  /* 0x0000001000001944 */ /* 0x000fe20003c00000 */
[----:B------:R-:W-:Y:S05]  /*4c90*/  BRA `(.L_x_2705) ;  /* 0xffffb5e000007947 */ /* 0x000fea000383ffff */
.L_x_2704:
[----:B------:R-:W-:Y:S05]  /*4ca0*/  EXIT ;  /* 0x000000000000794d */ /* 0x000fea0003800000 */
.L_x_2706:
        /* <DEDUP_REMOVED lines=13> */
.L_x_3315:


//--------------------- .text._Z35group_norm_nhwc_fwd_one_pass_kernelI11Fp16IOFp16WLi64ELi40ELi640EEv26Group_norm_nhwc_fwd_params --------------------------
	.section	.text._Z35group_norm_nhwc_fwd_one_pass_kernelI11Fp16IOFp16WLi64ELi40ELi640EEv26Group_norm_nhwc_fwd_params,"ax",@progbits
	.sectioninfo	@"SHI_REGISTERS=32"
	.align	128
        .global         _Z35group_norm_nhwc_fwd_one_pass_kernelI11Fp16IOFp16WLi64ELi40ELi640EEv26Group_norm_nhwc_fwd_params
        .type           _Z35group_norm_nhwc_fwd_one_pass_kernelI11Fp16IOFp16WLi64ELi40ELi640EEv26Group_norm_nhwc_fwd_params,@function
        .size           _Z35group_norm_nhwc_fwd_one_pass_kernelI11Fp16IOFp16WLi64ELi40ELi640EEv26Group_norm_nhwc_fwd_params,(.L_x_3316 - _Z35group_norm_nhwc_fwd_one_pass_kernelI11Fp16IOFp16WLi64ELi40ELi640EEv26Group_norm_nhwc_fwd_params)
        .other          _Z35group_norm_nhwc_fwd_one_pass_kernelI11Fp16IOFp16WLi64ELi40ELi640EEv26Group_norm_nhwc_fwd_params,@"STO_CUDA_ENTRY STV_DEFAULT"
_Z35group_norm_nhwc_fwd_one_pass_kernelI11Fp16IOFp16WLi64ELi40ELi640EEv26Group_norm_nhwc_fwd_params:
.text._Z35group_norm_nhwc_fwd_one_pass_kernelI11Fp16IOFp16WLi64ELi40ELi640EEv26Group_norm_nhwc_fwd_params:
        /* <DEDUP_REMOVED lines=26> */
.L_x_2723:
        /* <DEDUP_REMOVED lines=150> */
.L_x_2708:
[----:B------:R-:W-:Y:S05]  /*0b00*/  BSYNC B0 ;  /* 0x0000000000007941 */ /* 0x000fea0003800000 */
.L_x_2707:
        /* <DEDUP_REMOVED lines=25> */
.L_x_2711:
[----:B------:R-:W2:Y:S01]  /*0ca0*/  LDG.E.STRONG.GPU R10, [R8.64] ;  /* 0x00000006080a7981 */ /* 0x000ea2000c1ef900 */
[----:B------:R-:W-:Y:S01]  /*0cb0*/  YIELD ;  /* 0x0000000000007946 */ /* 0x000fe20003800000 */
[----:B--2---:R-:W-:Y:S01]  /*0cc0*/  ISETP.NE.AND P1, PT, R10, R11, PT ;  /* 0x0000000b0a00720c */ /* 0x004fe20003f25270 */
[----:B------:R-:W-:-:S12]  /*0cd0*/  CCTL.IVALL ;  /* 0x00000000ff00798f */ /* 0x000fd80002000000 */
[----:B------:R-:W-:Y:S05]  /*0ce0*/  @P1 BRA `(.L_x_2711) ;  /* 0xffffffb000001947 */ /* 0x000fea000383ffff */
.L_x_2710:
        /* <DEDUP_REMOVED lines=11> */
.L_x_2713:
        /* <DEDUP_REMOVED lines=59> */
.L_x_2712:
        /* <DEDUP_REMOVED lines=19> */
.L_x_2715:
[----:B------:R-:W-:Y:S05]  /*1280*/  BSYNC B0 ;  /* 0x0000000000007941 */ /* 0x000fea0003800000 */
.L_x_2714:
        /* <DEDUP_REMOVED lines=30> */
.L_x_2709:
        /* <DEDUP_REMOVED lines=26> */
[--C-:B------:R-:W-:Y:S01]  /*1610*/  HADD2.F32 R11, -RZ, R7.reuse.H0_H0 ;  /* 0x20000007ff0b7230 */ /* 0x100fe20000004100 */
[----:B------:R-:W-:Y:S01]  /*1620*/  ISETP.NE.AND P2, PT, RZ, UR5, PT ;  /* 0x00000005ff007c0c */ /* 0x000fe2000bf45270 */
[----:B------:R-:W-:Y:S02]  /*1630*/  HADD2.F32 R13, -RZ, R7.H1_H1 ;  /* 0x30000007ff0d7230 */ /* 0x000fe40000004100 */
[--C-:B-1----:R-:W-:Y:S02]  /*1640*/  HADD2.F32 R15, -RZ, R6.reuse.H0_H0 ;  /* 0x20000006ff0f7230 */ /* 0x102fe40000004100 */
[----:B------:R-:W-:Y:S01]  /*1650*/  HADD2.F32 R19, -RZ, R6.H1_H1 ;  /* 0x30000006ff137230 */ /* 0x000fe20000004100 */
        /* <DEDUP_REMOVED lines=30> */
.L_x_2716:
        /* <DEDUP_REMOVED lines=12> */
.L_x_2718:
[----:B------:R-:W-:Y:S05]  /*1900*/  BSYNC B0 ;  /* 0x0000000000007941 */ /* 0x000fea0003800000 */
.L_x_2717:
        /* <DEDUP_REMOVED lines=11> */
.L_x_2719:
        /* <DEDUP_REMOVED lines=12> */
.L_x_2721:
[----:B------:R-:W-:Y:S05]  /*1a80*/  BSYNC B0 ;  /* 0x0000000000007941 */ /* 0x000fea0003800000 */
.L_x_2720:
[----:B------:R-:W-:Y:S02]  /*1a90*/  IADD3 R22, R22, c[0x0][0x10], RZ ;  /* 0x0000040016167a10 */ /* 0x000fe40007ffe0ff */
[----:B------:R-:W-:Y:S02]  /*1aa0*/  IADD3 R16, R16, 0x1, RZ ;  /* 0x0000000110107810 */ /* 0x000fe40007ffe0ff */
[----:B------:R-:W-:-:S13]  /*1ab0*/  ISETP.GE.AND P1, PT, R22, UR4, PT ;  /* 0x0000000416007c0c */ /* 0x000fda000bf26270 */
[----:B------:R-:W-:Y:S01]  /*1ac0*/  @P1 CALL.REL.NOINC `(.L_x_2722) ;  /* 0x0000001000001944 */ /* 0x000fe20003c00000 */
[----:B------:R-:W-:Y:S05]  /*1ad0*/  BRA `(.L_x_2723) ;  /* 0xffffe6c000007947 */ /* 0x000fea000383ffff */
.L_x_2722:
[----:B------:R-:W-:Y:S05]  /*1ae0*/  EXIT ;  /* 0x000000000000794d */ /* 0x000fea0003800000 */
.L_x_2724:
        /* <DEDUP_REMOVED lines=9> */
.L_x_3316:


//--------------------- .text._Z35group_norm_nhwc_fwd_one_pass_kernelI11Fp16IOFp16WLi128ELi40ELi640EEv26Group_norm_nhwc_fwd_params --------------------------
	.section	.text._Z35group_norm_nhwc_fwd_one_pass_kernelI11Fp16IOFp16WLi128ELi40ELi640EEv26Group_norm_nhwc_fwd_params,"ax",@progbits
	.sectioninfo	@"SHI_REGISTERS=48"
	.align	128
        .global         _Z35group_norm_nhwc_fwd_one_pass_kernelI11Fp16IOFp16WLi128ELi40ELi640EEv26Group_norm_nhwc_fwd_params
        .type           _Z35group_norm_nhwc_fwd_one_pass_kernelI11Fp16IOFp16WLi128ELi40ELi640EEv26Group_norm_nhwc_fwd_params,@function
        .size           _Z35group_norm_nhwc_fwd_one_pass_kernelI11Fp16IOFp16WLi128ELi40ELi640EEv26Group_norm_nhwc_fwd_params,(.L_x_3317 - _Z35group_norm_nhwc_fwd_one_pass_kernelI11Fp16IOFp16WLi128ELi40ELi640EEv26Group_norm_nhwc_fwd_params)
        .other          _Z35group_norm_nhwc_fwd_one_pass_kernelI11Fp16IOFp16WLi128ELi40ELi640EEv26Group_norm_nhwc_fwd_params,@"STO_CUDA_ENTRY STV_DEFAULT"
_Z35group_norm_nhwc_fwd_one_pass_kernelI11Fp16IOFp16WLi128ELi40ELi640EEv26Group_norm_nhwc_fwd_params:
.text._Z35group_norm_nhwc_fwd_one_pass_kernelI11Fp16IOFp16WLi128ELi40ELi640EEv26Group_norm_nhwc_fwd_params:
        /* <DEDUP_REMOVED lines=28> */
.L_x_2747:
        /* <DEDUP_REMOVED lines=194> */
.L_x_2726:
[----:B------:R-:W-:Y:S05]  /*0de0*/  BSYNC B0 ;  /* 0x0000000000007941 */ /* 0x000fea0003800000 */
.L_x_2725:
        /* <DEDUP_REMOVED lines=25> */
.L_x_2729:
[----:B------:R-:W2:Y:S01]  /*0f80*/  LDG.E.STRONG.GPU R10, [R8.64] ;  /* 0x00000006080a7981 */ /* 0x000ea2000c1ef900 */
[----:B------:R-:W-:Y:S01]  /*0f90*/  YIELD ;  /* 0x0000000000007946 */ /* 0x000fe20003800000 */
[----:B--2---:R-:W-:Y:S01]  /*0fa0*/  ISETP.NE.AND P1, PT, R10, R11, PT ;  /* 0x0000000b0a00720c */ /* 0x004fe20003f25270 */
[----:B------:R-:W-:-:S12]  /*0fb0*/  CCTL.IVALL ;  /* 0x00000000ff00798f */ /* 0x000fd80002000000 */
[----:B------:R-:W-:Y:S05]  /*0fc0*/  @P1 BRA `(.L_x_2729) ;  /* 0xffffffb000001947 */ /* 0x000fea000383ffff */
.L_x_2728:
        /* <DEDUP_REMOVED lines=11> */
.L_x_2731:
        /* <DEDUP_REMOVED lines=59> */
.L_x_2730:
        /* <DEDUP_REMOVED lines=19> */
.L_x_2733:
[----:B------:R-:W-:Y:S05]  /*1560*/  BSYNC B0 ;  /* 0x0000000000007941 */ /* 0x000fea0003800000 */
.L_x_2732:
        /* <DEDUP_REMOVED lines=30> */
.L_x_2727:
        /* <DEDUP_REMOVED lines=83> */
.L_x_2734:
        /* <DEDUP_REMOVED lines=12> */
.L_x_2736:
[----:B------:R-:W-:Y:S05]  /*1d40*/  BSYNC B0 ;  /* 0x0000000000007941 */ /* 0x000fea0003800000 */
.L_x_2735:
        /* <DEDUP_REMOVED lines=11> */
.L_x_2737:
        /* <DEDUP_REMOVED lines=12> */
.L_x_2739:
[----:B------:R-:W-:Y:S05]  /*1ec0*/  BSYNC B0 ;  /* 0x0000000000007941 */ /* 0x000fea0003800000 */
.L_x_2738:
        /* <DEDUP_REMOVED lines=11> */
.L_x_2740:
        /* <DEDUP_REMOVED lines=12> */
.L_x_2742:
[----:B------:R-:W-:Y:S05]  /*2040*/  BSYNC B0 ;  /* 0x0000000000007941 */ /* 0x000fea0003800000 */
.L_x_2741:
        /* <DEDUP_REMOVED lines=11> */
.L_x_2743:
        /* <DEDUP_REMOVED lines=11> */
.L_x_2745:
[----:B------:R-:W-:Y:S05]  /*21b0*/  BSYNC B0 ;  /* 0x0000000000007941 */ /* 0x000fea0003800000 */
.L_x_2744:
[----:B------:R-:W-:Y:S02]  /*21c0*/  IADD3 R31, R31, c[0x0][0x10], RZ ;  /* 0x000004001f1f7a10 */ /* 0x000fe40007ffe0ff */
[----:B------:R-:W-:Y:S02]  /*21d0*/  IADD3 R25, R25, 0x1, RZ ;  /* 0x0000000119197810 */ /* 0x000fe40007ffe0ff */
[----:B------:R-:W-:-:S13]  /*21e0*/  ISETP.GE.AND P1, PT, R31, UR4, PT ;  /* 0x000000041f007c0c */ /* 0x000fda000bf26270 */
[----:B------:R-:W-:Y:S01]  /*21f0*/  @P1 CALL.REL.NOINC `(.L_x_2746) ;  /* 0x0000001000001944 */ /* 0x000fe20003c00000 */
[----:B------:R-:W-:Y:S05]  /*2200*/  BRA `(.L_x_2747) ;  /* 0xffffdfb000007947 */ /* 0x000fea000383ffff */
.L_x_2746:
[----:B------:R-:W-:Y:S05]  /*2210*/  EXIT ;  /* 0x000000000000794d */ /* 0x000fea0003800000 */
.L_x_2748:
        /* <DEDUP_REMOVED lines=14> */
.L_x_3317:


//--------------------- .text._Z35group_norm_nhwc_fwd_one_pass_kernelI11Fp16IOFp16WLi256ELi40ELi640EEv26Group_norm_nhwc_fwd_params --------------------------
	.section	.text._Z35group_norm_nhwc_fwd_one_pass_kernelI11Fp16IOFp16WLi256ELi40ELi640EEv26Group_norm_nhwc_fwd_params,"ax",@progbits
	.sectioninfo	@"SHI_REGISTERS=48"
	.align	128
        .global         _Z35group_norm_nhwc_fwd_one_pass_kernelI11Fp16IOFp16WLi256ELi40ELi640EEv26Group_norm_nhwc_fwd_params
        .type           _Z35group_norm_nhwc_fwd_one_pass_kernelI11Fp16IOFp16WLi256ELi40ELi640EEv26Group_norm_nhwc_fwd_params,@function
        .size           _Z35group_norm_nhwc_fwd_one_pass_kernelI11Fp16IOFp16WLi256ELi40ELi640EEv26Group_norm_nhwc_fwd_params,(.L_x_3318 - _Z35group_norm_nhwc_fwd_one_pass_kernelI11Fp16IOFp16WLi256ELi40ELi640EEv26Group_norm_nhwc_fwd_params)
        .other          _Z35group_norm_nhwc_fwd_one_pass_kernelI11Fp16IOFp16WLi256ELi40ELi640EEv26Group_norm_nhwc_fwd_params,@"STO_CUDA_ENTRY STV_DEFAULT"
_Z35group_norm_nhwc_fwd_one_pass_kernelI11Fp16IOFp16WLi256ELi40ELi640EEv26Group_norm_nhwc_fwd_params:
.text._Z35group_norm_nhwc_fwd_one_pass_kernelI11Fp16IOFp16WLi256ELi40ELi640EEv26Group_norm_nhwc_fwd_params:
        /* <DEDUP_REMOVED lines=32> */
.L_x_2783:
        /* <DEDUP_REMOVED lines=274> */
.L_x_2750:
[----:B------:R-:W-:Y:S05]  /*1320*/  BSYNC B0 ;  /* 0x0000000000007941 */ /* 0x000fea0003800000 */
.L_x_2749:
        /* <DEDUP_REMOVED lines=25> */
.L_x_2753:
[----:B------:R-:W2:Y:S01]  /*14c0*/  LDG.E.STRONG.GPU R14, [R12.64] ;  /* 0x000000060c0e7981 */ /* 0x000ea2000c1ef900 */
[----:B------:R-:W-:Y:S01]  /*14d0*/  YIELD ;  /* 0x0000000000007946 */ /* 0x000fe20003800000 */
[----:B--2---:R-:W-:Y:S01]  /*14e0*/  ISETP.NE.AND P1, PT, R14, R15, PT ;  /* 0x0000000f0e00720c */ /* 0x004fe20003f25270 */
[----:B------:R-:W-:-:S12]  /*14f0*/  CCTL.IVALL ;  /* 0x00000000ff00798f */ /* 0x000fd80002000000 */
[----:B------:R-:W-:Y:S05]  /*1500*/  @P1 BRA `(.L_x_2753) ;  /* 0xffffffb000001947 */ /* 0x000fea000383ffff */
.L_x_2752:
        /* <DEDUP_REMOVED lines=11> */
.L_x_2755:
        /* <DEDUP_REMOVED lines=59> */
.L_x_2754:
        /* <DEDUP_REMOVED lines=19> */
.L_x_2757:
[----:B------:R-:W-:Y:S05]  /*1aa0*/  BSYNC B0 ;  /* 0x0000000000007941 */ /* 0x000fea0003800000 */
.L_x_2756:
        /* <DEDUP_REMOVED lines=30> */
.L_x_2751:
        /* <DEDUP_REMOVED lines=24> */
[----:B------:R-:W-:-:S04]  /*1e10*/  HADD2.F32 R13, -RZ, R27.H0_H0 ;  /* 0x2000001bff0d7230 */ /* 0x000fc80000004100 */
[----:B------:R-:W-:Y:S01]  /*1e20*/  FSETP.GTU.FTZ.AND P1, PT, R12, RZ, PT ;  /* 0x000000ff0c00720b */ /* 0x000fe20003f3c000 */
[----:B------:R-:W-:-:S12]  /*1e30*/  FADD.FTZ R13, R13, -R14 ;  /* 0x8000000e0d0d7221 */ /* 0x000fd80000010000 */
[----:B------:R-:W-:-:S04]  /*1e40*/  @P1 FADD.FTZ R12, R12, c[0x0][0x188] ;  /* 0x000062000c0c1621 */ /* 0x000fc80000010000 */
[----:B------:R0:W1:Y:S02]  /*1e50*/  @P1 MUFU.RSQ R15, R12 ;  /* 0x0000000c000f1308 */ /* 0x0000640000001400 */
[----:B0-----:R-:W-:-:S05]  /*1e60*/  HADD2.F32 R12, -RZ, R27.H1_H1 ;  /* 0x3000001bff0c7230 */ /* 0x001fca0000004100 */
[----:B------:R-:W-:Y:S02]  /*1e70*/  FADD.FTZ R27, R12, -R14 ;  /* 0x8000000e0c1b7221 */ /* 0x000fe40000010000 */
[-C--:B-1----:R-:W-:Y:S02]  /*1e80*/  FMUL.FTZ R13, R13, R15.reuse ;  /* 0x0000000f0d0d7220 */ /* 0x082fe40000410000 */
        /* <DEDUP_REMOVED lines=18> */
.L_x_2758:
        /* <DEDUP_REMOVED lines=12> */
.L_x_2760:
[----:B------:R-:W-:Y:S05]  /*2070*/  BSYNC B0 ;  /* 0x0000000000007941 */ /* 0x000fea0003800000 */
.L_x_2759:
        /* <DEDUP_REMOVED lines=22> */
.L_x_2761:
        /* <DEDUP_REMOVED lines=12> */
.L_x_2763:
[----:B------:R-:W-:Y:S05]  /*22a0*/  BSYNC B0 ;  /* 0x0000000000007941 */ /* 0x000fea0003800000 */
.L_x_2762:
        /* <DEDUP_REMOVED lines=24> */
.L_x_2764:
        /* <DEDUP_REMOVED lines=12> */
.L_x_2766:
[----:B------:R-:W-:Y:S05]  /*24f0*/  BSYNC B0 ;  /* 0x0000000000007941 */ /* 0x000fea0003800000 */
.L_x_2765:
        /* <DEDUP_REMOVED lines=64> */
.L_x_2767:
        /* <DEDUP_REMOVED lines=12> */
.L_x_2769:
[----:B------:R-:W-:Y:S05]  /*29c0*/  BSYNC B0 ;  /* 0x0000000000007941 */ /* 0x000fea0003800000 */
.L_x_2768:
        /* <DEDUP_REMOVED lines=11> */
.L_x_2770:
        /* <DEDUP_REMOVED lines=12> */
.L_x_2772:
[----:B------:R-:W-:Y:S05]  /*2b40*/  BSYNC B0 ;  /* 0x0000000000007941 */ /* 0x000fea0003800000 */
.L_x_2771:
        /* <DEDUP_REMOVED lines=11> */
.L_x_2773:
        /* <DEDUP_REMOVED lines=12> */
.L_x_2775:
[----:B------:R-:W-:Y:S05]  /*2cc0*/  BSYNC B0 ;  /* 0x0000000000007941 */ /* 0x000fea0003800000 */
.L_x_2774:
        /* <DEDUP_REMOVED lines=11> */
.L_x_2776:
        /* <DEDUP_REMOVED lines=12> */
.L_x_2778:
[----:B------:R-:W-:Y:S05]  /*2e40*/  BSYNC B0 ;  /* 0x0000000000007941 */ /* 0x000fea0003800000 */
.L_x_2777:
        /* <DEDUP_REMOVED lines=11> */
.L_x_2779:
        /* <DEDUP_REMOVED lines=12> */
.L_x_2781:
[----:B------:R-:W-:Y:S05]  /*2fc0*/  BSYNC B0 ;  /* 0x0000000000007941 */ /* 0x000fea0003800000 */
.L_x_2780:
[----:B------:R-:W-:Y:S02]  /*2fd0*/  IADD3 R38, R38, c[0x0][0x10], RZ ;  /* 0x0000040026267a10 */ /* 0x000fe40007ffe0ff */
[----:B------:R-:W-:Y:S02]  /*2fe0*/  IADD3 R28, R28, 0x1, RZ ;  /* 0x000000011c1c7810 */ /* 0x000fe40007ffe0ff */
[----:B------:R-:W-:-:S13]  /*2ff0*/  ISETP.GE.AND P1, PT, R38, UR4, PT ;  /* 0x0000000426007c0c */ /* 0x000fda000bf26270 */
[----:B------:R-:W-:Y:S01]  /*3000*/  @P1 CALL.REL.NOINC `(.L_x_2782) ;  /* 0x0000001000001944 */ /* 0x000fe20003c00000 */
[----:B------:R-:W-:Y:S05]  /*3010*/  BRA `(.L_x_2783) ;  /* 0xffffd1e000007947 */ /* 0x000fea000383ffff */
.L_x_2782:
[----:B------:R-:W-:Y:S05]  /*3020*/  EXIT ;  /* 0x000000000000794d */ /* 0x000fea0003800000 */
.L_x_2784:
        /* <DEDUP_REMOVED lines=13> */
.L_x_3318:


//--------------------- .text._Z35group_norm_nhwc_fwd_one_pass_kernelI11Fp16IOFp16WLi512ELi40ELi640EEv26Group_norm_nhwc_fwd_params --------------------------
	.section	.text._Z35group_norm_nhwc_fwd_one_pass_kernelI11Fp16IOFp16WLi512ELi40ELi640EEv26Group_norm_nhwc_fwd_params,"ax",@progbits
	.sectioninfo	@"SHI_REGISTERS=92"
	.align	128
        .global         _Z35group_norm_nhwc_fwd_one_pass_kernelI11Fp16IOFp16WLi512ELi40ELi640EEv26Group_norm_nhwc_fwd_params
        .type           _Z35group_norm_nhwc_fwd_one_pass_kernelI11Fp16IOFp16WLi512ELi40ELi640EEv26Group_norm_nhwc_fwd_params,@function
        .size           _Z35group_norm_nhwc_fwd_one_pass_kernelI11Fp16IOFp16WLi512ELi40ELi640EEv26Group_norm_nhwc_fwd_params,(.L_x_3319 - _Z35group_norm_nhwc_fwd_one_pass_kernelI11Fp16IOFp16WLi512ELi40ELi640EEv26Group_norm_nhwc_fwd_params)
        .other          _Z35group_norm_nhwc_fwd_one_pass_kernelI11Fp16IOFp16WLi512ELi40ELi640EEv26Group_norm_nhwc_fwd_params,@"STO_CUDA_ENTRY STV_DEFAULT"
_Z35group_norm_nhwc_fwd_one_pass_kernelI11Fp16IOFp16WLi512ELi40ELi640EEv26Group_norm_nhwc_fwd_params:
.text._Z35group_norm_nhwc_fwd_one_pass_kernelI11Fp16IOFp16WLi512ELi40ELi640EEv26Group_norm_nhwc_fwd_params:
        /* <DEDUP_REMOVED lines=40> */
.L_x_2843:
        /* <DEDUP_REMOVED lines=443> */
.L_x_2786:
[----:B------:R-:W-:Y:S05]  /*1e30*/  BSYNC B0 ;  /* 0x0000000000007941 */ /* 0x000fea0003800000 */
.L_x_2785:
        /* <DEDUP_REMOVED lines=25> */
.L_x_2789:
[----:B------:R-:W2:Y:S01]  /*1fd0*/  LDG.E.STRONG.GPU R26, [R24.64] ;  /* 0x00000006181a7981 */ /* 0x000ea2000c1ef900 */
[----:B------:R-:W-:Y:S01]  /*1fe0*/  YIELD ;  /* 0x0000000000007946 */ /* 0x000fe20003800000 */
[----:B--2---:R-:W-:Y:S01]  /*1ff0*/  ISETP.NE.AND P1, PT, R26, R27, PT ;  /* 0x0000001b1a00720c */ /* 0x004fe20003f25270 */
[----:B------:R-:W-:-:S12]  /*2000*/  CCTL.IVALL ;  /* 0x00000000ff00798f */ /* 0x000fd80002000000 */
[----:B------:R-:W-:Y:S05]  /*2010*/  @P1 BRA `(.L_x_2789) ;  /* 0xffffffb000001947 */ /* 0x000fea000383ffff */
.L_x_2788:
        /* <DEDUP_REMOVED lines=11> */
.L_x_2791:
        /* <DEDUP_REMOVED lines=59> */
.L_x_2790:
        /* <DEDUP_REMOVED lines=19> */
.L_x_2793:
[----:B------:R-:W-:Y:S05]  /*25b0*/  BSYNC B0 ;  /* 0x0000000000007941 */ /* 0x000fea0003800000 */
.L_x_2792:
        /* <DEDUP_REMOVED lines=30> */
.L_x_2787:
        /* <DEDUP_REMOVED lines=50> */
.L_x_2794:
        /* <DEDUP_REMOVED lines=12> */
.L_x_2796:
[----:B------:R-:W-:Y:S05]  /*2b80*/  BSYNC B0 ;  /* 0x0000000000007941 */ /* 0x000fea0003800000 */
.L_x_2795:
        /* <DEDUP_REMOVED lines=22> */
.L_x_2797:
        /* <DEDUP_REMOVED lines=12> */
.L_x_2799:
[----:B------:R-:W-:Y:S05]  /*2db0*/  BSYNC B0 ;  /* 0x0000000000007941 */ /* 0x000fea0003800000 */
.L_x_2798:
        /* <DEDUP_REMOVED lines=22> */
.L_x_2800:
        /* <DEDUP_REMOVED lines=12> */
.L_x_2802:
[----:B------:R-:W-:Y:S05]  /*2fe0*/  BSYNC B0 ;  /* 0x0000000000007941 */ /* 0x000fea0003800000 */
.L_x_2801:
        /* <DEDUP_REMOVED lines=22> */
.L_x_2803:
        /* <DEDUP_REMOVED lines=12> */
.L_x_2805:
[----:B------:R-:W-:Y:S05]  /*3210*/  BSYNC B0 ;  /* 0x0000000000007941 */ /* 0x000fea0003800000 */
.L_x_2804:
        /* <DEDUP_REMOVED lines=34> */
.L_x_2806:
        /* <DEDUP_REMOVED lines=12> */
.L_x_2808:
[----:B------:R-:W-:Y:S05]  /*3500*/  BSYNC B0 ;  /* 0x0000000000007941 */ /* 0x000fea0003800000 */
.L_x_2807:
        /* <DEDUP_REMOVED lines=17> */
.L_x_2809:
        /* <DEDUP_REMOVED lines=12> */
.L_x_2811:
[----:B------:R-:W-:Y:S05]  /*36e0*/  BSYNC B0 ;  /* 0x0000000000007941 */ /* 0x000fea0003800000 */
.L_x_2810:
        /* <DEDUP_REMOVED lines=17> */
.L_x_2812:
        /* <DEDUP_REMOVED lines=12> */
.L_x_2814:
[----:B------:R-:W-:Y:S05]  /*38c0*/  BSYNC B0 ;  /* 0x0000000000007941 */ /* 0x000fea0003800000 */
.L_x_2813:
        /* <DEDUP_REMOVED lines=77> */
.L_x_2815:
        /* <DEDUP_REMOVED lines=12> */
.L_x_2817:
[----:B------:R-:W-:Y:S05]  /*3e60*/  BSYNC B0 ;  /* 0x0000000000007941 */ /* 0x000fea0003800000 */
.L_x_2816:
        /* <DEDUP_REMOVED lines=13> */
.L_x_2818:
        /* <DEDUP_REMOVED lines=12> */
.L_x_2820:
[----:B------:R-:W-:Y:S05]  /*4000*/  BSYNC B0 ;  /* 0x0000000000007941 */ /* 0x000fea0003800000 */
.L_x_2819:
        /* <DEDUP_REMOVED lines=13> */
.L_x_2821:
        /* <DEDUP_REMOVED lines=12> */
.L_x_2823:
[----:B------:R-:W-:Y:S05]  /*41a0*/  BSYNC B0 ;  /* 0x0000000000007941 */ /* 0x000fea0003800000 */
.L_x_2822:
        /* <DEDUP_REMOVED lines=13> */
.L_x_2824:
        /* <DEDUP_REMOVED lines=12> */
.L_x_2826:
[----:B------:R-:W-:Y:S05]  /*4340*/  BSYNC B0 ;  /* 0x0000000000007941 */ /* 0x000fea0003800000 */
.L_x_2825:
        /* <DEDUP_REMOVED lines=36> */
.L_x_2827:
        /* <DEDUP_REMOVED lines=12> */
.L_x_2829:
[----:B------:R-:W-:Y:S05]  /*4650*/  BSYNC B0 ;  /* 0x0000000000007941 */ /* 0x000fea0003800000 */
.L_x_2828:
        /* <DEDUP_REMOVED lines=11> */
.L_x_2830:
        /* <DEDUP_REMOVED lines=12> */
.L_x_2832:
[----:B------:R-:W-:Y:S05]  /*47d0*/  BSYNC B0 ;  /* 0x0000000000007941 */ /* 0x000fea0003800000 */
.L_x_2831:
        /* <DEDUP_REMOVED lines=11> */
.L_x_2833:
        /* <DEDUP_REMOVED lines=12> */
.L_x_2835:
[----:B------:R-:W-:Y:S05]  /*4950*/  BSYNC B0 ;  /* 0x0000000000007941 */ /* 0x000fea0003800000 */
.L_x_2834:
        /* <DEDUP_REMOVED lines=11> */
.L_x_2836:
        /* <DEDUP_REMOVED lines=12> */
.L_x_2838:
[----:B------:R-:W-:Y:S05]  /*4ad0*/  BSYNC B0 ;  /* 0x0000000000007941 */ /* 0x000fea0003800000 */
.L_x_2837:
        /* <DEDUP_REMOVED lines=11> */
.L_x_2839:
        /* <DEDUP_REMOVED lines=11> */
.L_x_2841:
[----:B------:R-:W-:Y:S05]  /*4c40*/  BSYNC B0 ;  /* 0x0000000000007941 */ /* 0x000fea0003800000 */
.L_x_2840:
[----:B------:R-:W-:Y:S02]  /*4c50*/  IADD3 R60, R60, c[0x0][0x10], RZ ;  /* 0x000004003c3c7a10 */ /* 0x000fe40007ffe0ff */
[----:B------:R-:W-:Y:S02]  /*4c60*/  IADD3 R4, R4, 0x1, RZ ;  /* 0x0000000104047810 */ /* 0x000fe40007ffe0ff */
[----:B------:R-:W-:-:S13]  /*4c70*/  ISETP.GE.AND P1, PT, R60, UR4, PT ;  /* 0x000000043c007c0c */ /* 0x000fda000bf26270 */
[----:B------:R-:W-:Y:S01]  /*4c80*/  @P1 CALL.REL.NOINC `(.L_x_2842) ;  /* 0x0000001000001944 */ /* 0x000fe20003c00000 */
[----:B------:R-:W-:Y:S05]  /*4c90*/  BRA `(.L_x_2843) ;  /* 0xffffb5e000007947 */ /* 0x000fea000383ffff */
.L_x_2842:
[----:B------:R-:W-:Y:S05]  /*4ca0*/  EXIT ;  /* 0x000000000000794d */ /* 0x000fea0003800000 */
.L_x_2844:
        /* <DEDUP_REMOVED lines=13> */
.L_x_3319:


//--------------------- .text._Z35group_norm_nhwc_fwd_one_pass_kernelI11Fp32IOFp32WLi64ELi40ELi640EEv26Group_norm_nhwc_fwd_params --------------------------
	.section	.text._Z35group_norm_nhwc_fwd_one_pass_kernelI11Fp32IOFp32WLi64ELi40ELi640EEv26Group_norm_nhwc_fwd_params,"ax",@progbits
	.sectioninfo	@"SHI_REGISTERS=32"
	.align	128
        .global         _Z35group_norm_nhwc_fwd_one_pass_kernelI11Fp32IOFp32WLi64ELi40ELi640EEv26Group_norm_nhwc_fwd_params
        .type           _Z35group_norm_nhwc_fwd_one_pass_kernelI11Fp32IOFp32WLi64ELi40ELi640EEv26Group_norm_nhwc_fwd_params,@function
        .size           _Z35group_norm_nhwc_fwd_one_pass_kernelI11Fp32IOFp32WLi64ELi40ELi640EEv26Group_norm_nhwc_fwd_params,(.L_x_3320 - _Z35group_norm_nhwc_fwd_one_pass_kernelI11Fp32IOFp32WLi64ELi40ELi640EEv26Group_norm_nhwc_fwd_params)
        .other          _Z35group_norm_nhwc_fwd_one_pass_kernelI11Fp32IOFp32WLi64ELi40ELi640EEv26Group_norm_nhwc_fwd_params,@"STO_CUDA_ENTRY STV_DEFAULT"
_Z35group_norm_nhwc_fwd_one_pass_kernelI11Fp32IOFp32WLi64ELi40ELi640EEv26Group_norm_nhwc_fwd_params:
.text._Z35group_norm_nhwc_fwd_one_pass_kernelI11Fp32IOFp32WLi64ELi40ELi640EEv26Group_norm_nhwc_fwd_params:
        /* <DEDUP_REMOVED lines=24> */
[----:B------:R-:W-:Y:S02]  /*0180*/  IADD3 R22, R19, 0x20, RZ ;  /* 0x0000002013167810 */ /* 0x000fe40007ffe0ff */
.L_x_2861:
[----:B0-----:R-:W-:Y:S02]  /*0190*/  IABS R5, c[0x0][0x1d8] ;  /* 0x0000760000057a13 */ /* 0x001fe40000000000 */
[----:B------:R-:W-:Y:S02]  /*01a0*/  SHF.R.S32.HI R23, RZ, 0x1f, R22 ;  /* 0x0000001fff177819 */ /* 0x000fe40000011416 */
[----:B------:R-:W0:Y:S08]  /*01b0*/  I2F.RP R4, R5 ;  /* 0x0000000500047306 */ /* 0x000e300000209400 */
        /* <DEDUP_REMOVED lines=29> */
[----:B------:R-:W-:-:S05]  /*0390*/  IMAD R20, R20, 0x28, RZ ;  /* 0x0000002814147824 */ /* 0x000fca00078e02ff */
[----:B------:R-:W-:-:S03]  /*03a0*/  IADD3 R16, P2, R21, R20, RZ ;  /* 0x0000001415107210 */ /* 0x000fc60007f5e0ff */
[----:B------:R-:W-:Y:S01]  /*03b0*/  @!P1 IMAD R7, R23, c[0x0][0x1c0], RZ ;  /* 0x0000700017079a24 */ /* 0x000fe200078e02ff */
[----:B------:R-:W-:Y:S01]  /*03c0*/  LEA.HI.X.SX32 R17, R20, R5, 0x1, P2 ;  /* 0x0000000514117211 */ /* 0x000fe200010f0eff */
[C---:B------:R-:W-:Y:S02]  /*03d0*/  IMAD R5, R3.reuse, c[0x0][0x1d4], R2 ;  /* 0x0000750003057a24 */ /* 0x040fe400078e0202 */
[----:B------:R-:W-:Y:S02]  /*03e0*/  @P0 IMAD R2, R26, c[0x0][0x1c0], RZ ;  /* 0x000070001a020a24 */ /* 0x000fe400078e02ff */
[----:B------:R-:W-:-:S04]  /*03f0*/  IMAD.WIDE.U32 R16, R3, c[0x0][0x1d0], R16 ;  /* 0x0000740003107a25 */ /* 0x000fc800078e0010 */
[----:B------:R-:W-:Y:S01]  /*0400*/  @P0 IMAD R9, R19, c[0x0][0x1c4], R2 ;  /* 0x0000710013090a24 */ /* 0x000fe200078e0202 */
[----:B------:R-:W-:Y:S01]  /*0410*/  IADD3 R3, R17, R5, RZ ;  /* 0x0000000511037210 */ /* 0x000fe20007ffe0ff */
[----:B------:R-:W-:Y:S01]  /*0420*/  @!P1 IMAD R11, R22, c[0x0][0x1c4], R7 ;  /* 0x00007100160b9a24 */ /* 0x000fe200078e0207 */
[-C--:B------:R-:W-:Y:S02]  /*0430*/  @P0 MOV R2, R16.reuse ;  /* 0x0000001000020202 */ /* 0x080fe40000000f00 */
        /* <DEDUP_REMOVED lines=8> */
[----:B------:R-:W-:Y:S02]  /*04c0*/  @P0 LEA.HI.X R9, R4, c[0x0][0x174], R5, 0x2, P2 ;  /* 0x00005d0004090a11 */ /* 0x000fe400010f1405 */
[----:B------:R-:W-:Y:S01]  /*04d0*/  CS2R R4, SRZ ;  /* 0x0000000000047805 */ /* 0x000fe2000001ff00 */
[----:B------:R-:W-:-:S02]  /*04e0*/  @!P1 LEA.HI.X R11, R6, c[0x0][0x174], R7, 0x2, P3 ;  /* 0x00005d00060b9a11 */ /* 0x000fc400018f1407 */
[----:B------:R-:W-:-:S03]  /*04f0*/  CS2R R6, SRZ ;  /* 0x0000000000067805 */ /* 0x000fc6000001ff00 */
[----:B------:R-:W2:Y:S04]  /*0500*/  @P0 LDG.E.64 R4, [R8.64] ;  /* 0x0000000608040981 */ /* 0x000ea8000c1e1b00 */
[----:B------:R-:W3:Y:S01]  /*0510*/  @!P1 LDG.E.64 R6, [R10.64] ;  /* 0x000000060a069981 */ /* 0x000ee2000c1e1b00 */
[----:B------:R-:W-:Y:S01]  /*0520*/  ISETP.NE.AND P2, PT, R28, RZ, PT ;  /* 0x000000ff1c00720c */ /* 0x000fe20003f45270 */
[----:B------:R-:W-:Y:S02]  /*0530*/  BSSY B0, `(.L_x_2845) ;  /* 0x0000059000007945 */ /* 0x000fe40003800000 */
[----:B------:R-:W0:Y:S02]  /*0540*/  S2R R29, SR_LANEID ;  /* 0x00000000001d7919 */ /* 0x000e240000000000 */
[----:B0-----:R-:W-:-:S02]  /*0550*/  ISETP.GT.AND P1, PT, R29, 0x1e, PT ;  /* 0x0000001e1d00780c */ /* 0x001fc40003f24270 */
[----:B------:R-:W-:Y:S01]  /*0560*/  ISETP.NE.AND P3, PT, R29, RZ, PT ;  /* 0x000000ff1d00720c */ /* 0x000fe20003f65270 */
[----:B--2---:R-:W-:Y:S02]  /*0570*/  FMUL.FTZ R13, R5, R5 ;  /* 0x00000005050d7220 */ /* 0x004fe40000410000 */
[C---:B------:R-:W-:Y:S02]  /*0580*/  FADD.FTZ R12, R4.reuse, R5 ;  /* 0x00000005040c7221 */ /* 0x040fe40000010000 */
[----:B---3--:R-:W-:Y:S02]  /*0590*/  FMUL.FTZ R27, R7, R7 ;  /* 0x00000007071b7220 */ /* 0x008fe40000410000 */
[----:B------:R-:W-:Y:S02]  /*05a0*/  FFMA.FTZ R13, R4, R4, R13 ;  /* 0x00000004040d7223 */ /* 0x000fe4000001000d */
[----:B------:R-:W-:Y:S02]  /*05b0*/  FADD.FTZ R15, R6, R7 ;  /* 0x00000007060f7221 */ /* 0x000fe40000010000 */
[----:B------:R-:W-:-:S02]  /*05c0*/  FADD.FTZ R12, RZ, R12 ;  /* 0x0000000cff0c7221 */ /* 0x000fc40000010000 */
        /* <DEDUP_REMOVED lines=79> */
.L_x_2846:
[----:B------:R-:W-:Y:S05]  /*0ac0*/  BSYNC B0 ;  /* 0x0000000000007941 */ /* 0x000fea0003800000 */
.L_x_2845:
        /* <DEDUP_REMOVED lines=20> */
[----:B------:R-:W-:Y:S01]  /*0c10*/  SEL R29, RZ, c[0x0][0xc], P1 ;  /* 0x00000300ff1d7a07 */ /* 0x000fe20000800000 */
[----:B------:R-:W-:-:S00]  /*0c20*/  ERRBAR ;  /* 0x00000000000079ab */ /* 0x000fc00000000000 */
[----:B------:R1:W-:Y:S02]  /*0c30*/  RED.E.ADD.S32.STRONG.GPU [R8.64], R27 ;  /* 0x0000001b0800798e */ /* 0x0003e4000c10e386 */
[----:B------:R-:W-:-:S13]  /*0c40*/  ISETP.NE.AND P1, PT, R29, -0x1, PT ;  /* 0xffffffff1d00780c */ /* 0x000fda0003f25270 */
[----:B------:R-:W-:Y:S05]  /*0c50*/  @!P1 BRA `(.L_x_2848) ;  /* 0x0000007000009947 */ /* 0x000fea0003800000 */
[----:B-1----:R-:W-:-:S04]  /*0c60*/  IMAD R8, R14, c[0x0][0x10], R11 ;  /* 0x000004000e087a24 */ /* 0x002fc800078e020b */
[----:B------:R-:W-:-:S05]  /*0c70*/  IMAD.WIDE.U32 R8, R8, R15, c[0x0][0x190] ;  /* 0x0000640008087625 */ /* 0x000fca00078e000f */
.L_x_2849:
[----:B------:R-:W2:Y:S01]  /*0c80*/  LDG.E.STRONG.GPU R14, [R8.64] ;  /* 0x00000006080e7981 */ /* 0x000ea2000c1ef900 */
[----:B------:R-:W-:Y:S01]  /*0c90*/  YIELD ;  /* 0x0000000000007946 */ /* 0x000fe20003800000 */
[----:B--2---:R-:W-:Y:S01]  /*0ca0*/  ISETP.NE.AND P1, PT, R14, R29, PT ;  /* 0x0000001d0e00720c */ /* 0x004fe20003f25270 */
[----:B------:R-:W-:-:S12]  /*0cb0*/  CCTL.IVALL ;  /* 0x00000000ff00798f */ /* 0x000fd80002000000 */
[----:B------:R-:W-:Y:S05]  /*0cc0*/  @P1 BRA `(.L_x_2849) ;  /* 0xffffffb000001947 */ /* 0x000fea000383ffff */
.L_x_2848:
        /* <DEDUP_REMOVED lines=11> */
.L_x_2851:
        /* <DEDUP_REMOVED lines=59> */
.L_x_2850:
        /* <DEDUP_REMOVED lines=19> */
.L_x_2853:
[----:B------:R-:W-:Y:S05]  /*1260*/  BSYNC B0 ;  /* 0x0000000000007941 */ /* 0x000fea0003800000 */
.L_x_2852:
        /* <DEDUP_REMOVED lines=9> */
[----:B------:R-:W2:Y:S03]  /*1300*/  @!P1 S2R R9, SR_CTAID.Y ;  /* 0x0000000000099919 */ /* 0x000ea60000002600 */
[----:B------:R-:W-:-:S05]  /*1310*/  @!P3 IMAD R8, R8, c[0x0][0xc], RZ ;  /* 0x000003000808ba24 */ /* 0x000fca00078e02ff */
[----:B------:R-:W-:Y:S01]  /*1320*/  @!P3 SHF.L.U32 R8, R8, 0x1, RZ ;  /* 0x000000010808b819 */ /* 0x000fe200000006ff */
[----:B-1----:R-:W-:Y:S01]  /*1330*/  @!P3 IMAD R15, R10, c[0x0][0x10], R11 ;  /* 0x000004000a0fba24 */ /* 0x002fe200078e020b */
[----:B------:R-:W-:-:S05]  /*1340*/  @!P3 MOV R11, 0x4 ;  /* 0x00000004000bb802 */ /* 0x000fca0000000f00 */
[----:B------:R-:W-:Y:S01]  /*1350*/  @!P3 IMAD.WIDE R10, R8, R11, c[0x0][0x198] ;  /* 0x00006600080ab625 */ /* 0x000fe200078e020b */
[----:B------:R-:W-:-:S05]  /*1360*/  @!P1 LOP3.LUT R8, R0, 0x1, RZ, 0xc0, !PT ;  /* 0x0000000100089812 */ /* 0x000fca00078ec0ff */
[----:B------:R-:W-:Y:S02]  /*1370*/  @!P1 IMAD R8, R8, c[0x0][0x10], RZ ;  /* 0x0000040008089a24 */ /* 0x000fe400078e02ff */
[----:B------:R-:W-:-:S04]  /*1380*/  @!P3 IMAD.WIDE.U32 R10, R15, 0x8, R10 ;  /* 0x000000080f0ab825 */ /* 0x000fc800078e000a */
[----:B------:R-:W-:Y:S02]  /*1390*/  @!P1 IMAD R8, R8, c[0x0][0xc], RZ ;  /* 0x0000030008089a24 */ /* 0x000fe400078e02ff */
[----:B--2---:R-:W-:Y:S01]  /*13a0*/  @!P1 IMAD R15, R14, c[0x0][0x10], R9 ;  /* 0x000004000e0f9a24 */ /* 0x004fe200078e0209 */
[----:B------:R-:W-:Y:S01]  /*13b0*/  @!P1 MOV R9, 0x4 ;  /* 0x0000000400099802 */ /* 0x000fe20000000f00 */
[----:B------:R-:W2:Y:S01]  /*13c0*/  @!P3 LDG.E.64 R10, [R10.64] ;  /* 0x000000060a0ab981 */ /* 0x000ea2000c1e1b00 */
[----:B------:R-:W-:-:S05]  /*13d0*/  @!P1 SHF.L.U32 R8, R8, 0x1, RZ ;  /* 0x0000000108089819 */ /* 0x000fca00000006ff */
[----:B------:R-:W-:-:S06]  /*13e0*/  @!P1 IMAD.WIDE R8, R8, R9, c[0x0][0x198] ;  /* 0x0000660008089625 */ /* 0x000fcc00078e0209 */
[----:B------:R-:W-:-:S06]  /*13f0*/  @!P1 IMAD.WIDE.U32 R8, R15, 0x8, R8 ;  /* 0x000000080f089825 */ /* 0x000fcc00078e0008 */
[----:B------:R-:W3:Y:S01]  /*1400*/  @!P1 LDG.E.64 R8, [R8.64] ;  /* 0x0000000608089981 */ /* 0x000ee2000c1e1b00 */
[----:B0-2---:R-:W-:Y:S02]  /*1410*/  @!P3 FADD.FTZ R12, R12, R10 ;  /* 0x0000000a0c0cb221 */ /* 0x005fe40000010000 */
[----:B------:R-:W-:Y:S02]  /*1420*/  @!P3 FADD.FTZ R13, R13, R11 ;  /* 0x0000000b0d0db221 */ /* 0x000fe40000010000 */
[----:B---3--:R-:W-:Y:S02]  /*1430*/  @!P1 FADD.FTZ R12, R12, R8 ;  /* 0x000000080c0c9221 */ /* 0x008fe40000010000 */
[----:B------:R-:W-:-:S04]  /*1440*/  @!P1 FADD.FTZ R13, R13, R9 ;  /* 0x000000090d0d9221 */ /* 0x000fc80000010000 */
.L_x_2847:
        /* <DEDUP_REMOVED lines=20> */
[C---:B------:R-:W-:Y:S02]  /*1590*/  FMUL.FTZ R20, R14.reuse, R14 ;  /* 0x0000000e0e147220 */ /* 0x040fe40000410000 */
[C---:B------:R-:W-:Y:S02]  /*15a0*/  FADD.FTZ R12, -R14.reuse, R4 ;  /* 0x000000040e0c7221 */ /* 0x040fe40000010100 */
[----:B------:R-:W-:Y:S02]  /*15b0*/  FFMA.FTZ R20, R13, c[0x0][0x1f4], -R20 ;  /* 0x00007d000d147a23 */ /* 0x000fe40000010814 */
[C---:B------:R-:W-:Y:S02]  /*15c0*/  FADD.FTZ R4, -R14.reuse, R5 ;  /* 0x000000050e047221 */ /* 0x040fe40000010100 */
[----:B------:R-:W-:Y:S01]  /*15d0*/  FADD.FTZ R6, -R14, R6 ;  /* 0x000000060e067221 */ /* 0x000fe20000010100 */
[----:B------:R-:W-:Y:S01]  /*15e0*/  FSETP.GTU.FTZ.AND P1, PT, R20, RZ, PT ;  /* 0x000000ff1400720b */ /* 0x000fe20003f3c000 */
[----:B------:R-:W-:-:S12]  /*15f0*/  FADD.FTZ R14, -R14, R7 ;  /* 0x000000070e0e7221 */ /* 0x000fd80000010100 */
        /* <DEDUP_REMOVED lines=8> */
[----:B------:R-:W-:Y:S02]  /*1680*/  FMUL.FTZ R12, R4, R15 ;  /* 0x0000000f040c7220 */ /* 0x000fe40000410000 */
[C-C-:B--2---:R-:W-:Y:S02]  /*1690*/  FFMA.FTZ R6, R10.reuse, R5, R8.reuse ;  /* 0x000000050a067223 */ /* 0x144fe40000010008 */
        /* <DEDUP_REMOVED lines=14> */
.L_x_2854:
[----:B------:R-:W-:Y:S01]  /*1780*/  BSSY B0, `(.L_x_2855) ;  /* 0x000000b000007945 */ /* 0x000fe20003800000 */
[----:B------:R-:W-:Y:S05]  /*1790*/  @!P0 BRA `(.L_x_2856) ;  /* 0x0000009000008947 */ /* 0x000fea0003800000 */
[----:B------:R-:W-:Y:S01]  /*17a0*/  MOV R8, R16 ;  /* 0x0000001000087202 */ /* 0x000fe20000000f00 */
[----:B------:R-:W-:Y:S01]  /*17b0*/  IMAD R10, R26, c[0x0][0x1c0], RZ ;  /* 0x000070001a0a7a24 */ /* 0x000fe200078e02ff */
[----:B------:R-:W-:-:S03]  /*17c0*/  MOV R9, R3 ;  /* 0x0000000300097202 */ /* 0x000fc60000000f00 */
[C---:B------:R-:W-:Y:S02]  /*17d0*/  IMAD R11, R19.reuse, c[0x0][0x1c4], R10 ;  /* 0x00007100130b7a24 */ /* 0x040fe400078e020a */
[----:B------:R-:W-:-:S05]  /*17e0*/  IMAD.WIDE.U32 R8, R19, c[0x0][0x1c0], R8 ;  /* 0x0000700013087a25 */ /* 0x000fca00078e0008 */
[----:B------:R-:W-:Y:S02]  /*17f0*/  IADD3 R11, R9, R11, RZ ;  /* 0x0000000b090b7210 */ /* 0x000fe40007ffe0ff */
[----:B------:R-:W-:-:S04]  /*1800*/  LEA R10, P3, R8, c[0x0][0x160], 0x2 ;  /* 0x00005800080a7a11 */ /* 0x000fc800078610ff */
[----:B------:R-:W-:-:S05]  /*1810*/  LEA.HI.X R11, R8, c[0x0][0x164], R11, 0x2, P3 ;  /* 0x00005900080b7a11 */ /* 0x000fca00018f140b */
[----:B------:R0:W-:Y:S04]  /*1820*/  STG.E.64 [R10.64], R6 ;  /* 0x000000060a007986 */ /* 0x0001e8000c101b06 */
.L_x_2856:
[----:B------:R-:W-:Y:S05]  /*1830*/  BSYNC B0 ;  /* 0x0000000000007941 */ /* 0x000fea0003800000 */
.L_x_2855:
        /* <DEDUP_REMOVED lines=11> */
.L_x_2857:
[----:B------:R-:W-:Y:S01]  /*18f0*/  BSSY B0, `(.L_x_2858) ;  /* 0x000000a000007945 */ /* 0x000fe20003800000 */
[----:B------:R-:W-:Y:S05]  /*1900*/  @P1 BRA `(.L_x_2859) ;  /* 0x0000008000001947 */ /* 0x000fea0003800000 */
[----:B------:R-:W-:Y:S01]  /*1910*/  MOV R2, R16 ;  /* 0x0000001000027202 */ /* 0x000fe20000000f00 */
[----:B------:R-:W-:-:S04]  /*1920*/  IMAD R23, R23, c[0x0][0x1c0], RZ ;  /* 0x0000700017177a24 */ /* 0x000fc800078e02ff */
[----:B------:R-:W-:-:S04]  /*1930*/  IMAD.WIDE.U32 R2, R22, c[0x0][0x1c0], R2 ;  /* 0x0000700016027a25 */ /* 0x000fc800078e0002 */
[----:B------:R-:W-:Y:S01]  /*1940*/  IMAD R23, R22, c[0x0][0x1c4], R23 ;  /* 0x0000710016177a24 */ /* 0x000fe200078e0217 */
[----:B0-----:R-:W-:-:S04]  /*1950*/  LEA R6, P1, R2, c[0x0][0x160], 0x2 ;  /* 0x0000580002067a11 */ /* 0x001fc800078210ff */
[----:B------:R-:W-:-:S04]  /*1960*/  IADD3 R23, R3, R23, RZ ;  /* 0x0000001703177210 */ /* 0x000fc80007ffe0ff */
[----:B------:R-:W-:-:S05]  /*1970*/  LEA.HI.X R7, R2, c[0x0][0x164], R23, 0x2, P1 ;  /* 0x0000590002077a11 */ /* 0x000fca00008f1417 */
[----:B------:R0:W-:Y:S02]  /*1980*/  STG.E.64 [R6.64], R4 ;  /* 0x0000000406007986 */ /* 0x0001e4000c101b06 */
.L_x_2859:
[----:B------:R-:W-:Y:S05]  /*1990*/  BSYNC B0 ;  /* 0x0000000000007941 */ /* 0x000fea0003800000 */
.L_x_2858:
[----:B------:R-:W-:Y:S02]  /*19a0*/  IADD3 R18, R18, c[0x0][0x10], RZ ;  /* 0x0000040012127a10 */ /* 0x000fe40007ffe0ff */
[----:B------:R-:W-:Y:S02]  /*19b0*/  IADD3 R0, R0, 0x1, RZ ;  /* 0x0000000100007810 */ /* 0x000fe40007ffe0ff */
[----:B------:R-:W-:-:S13]  /*19c0*/  ISETP.GE.AND P1, PT, R18, UR4, PT ;  /* 0x0000000412007c0c */ /* 0x000fda000bf26270 */
[----:B------:R-:W-:Y:S01]  /*19d0*/  @P1 CALL.REL.NOINC `(.L_x_2860) ;  /* 0x0000001000001944 */ /* 0x000fe20003c00000 */
[----:B------:R-:W-:Y:S05]  /*19e0*/  BRA `(.L_x_2861) ;  /* 0xffffe7a000007947 */ /* 0x000fea000383ffff */
.L_x_2860:
[----:B------:R-:W-:Y:S05]  /*19f0*/  EXIT ;  /* 0x000000000000794d */ /* 0x000fea0003800000 */
.L_x_2862:
        /* <DEDUP_REMOVED lines=16> */
.L_x_3320:


//--------------------- .text._Z35group_norm_nhwc_fwd_one_pass_kernelI11Fp32IOFp32WLi128ELi40ELi640EEv26Group_norm_nhwc_fwd_params --------------------------
	.section	.text._Z35group_norm_nhwc_fwd_one_pass_kernelI11Fp32IOFp32WLi128ELi40ELi640EEv26Group_norm_nhwc_fwd_params,"ax",@progbits
	.sectioninfo	@"SHI_REGISTERS=48"
	.align	128
        .global         _Z35group_norm_nhwc_fwd_one_pass_kernelI11Fp32IOFp32WLi128ELi40ELi640EEv26Group_norm_nhwc_fwd_params
        .type           _Z35group_norm_nhwc_fwd_one_pass_kernelI11Fp32IOFp32WLi128ELi40ELi640EEv26Group_norm_nhwc_fwd_params,@function
        .size           _Z35group_norm_nhwc_fwd_one_pass_kernelI11Fp32IOFp32WLi128ELi40ELi640EEv26Group_norm_nhwc_fwd_params,(.L_x_3321 - _Z35group_norm_nhwc_fwd_one_pass_kernelI11Fp32IOFp32WLi128ELi40ELi640EEv26Group_norm_nhwc_fwd_params)
        .other          _Z35group_norm_nhwc_fwd_one_pass_kernelI11Fp32IOFp32WLi128ELi40ELi640EEv26Group_norm_nhwc_fwd_params,@"STO_CUDA_ENTRY STV_DEFAULT"
_Z35group_norm_nhwc_fwd_one_pass_kernelI11Fp32IOFp32WLi128ELi40ELi640EEv26Group_norm_nhwc_fwd_params:
.text._Z35group_norm_nhwc_fwd_one_pass_kernelI11Fp32IOFp32WLi128ELi40ELi640EEv26Group_norm_nhwc_fwd_params:
        /* <DEDUP_REMOVED lines=28> */
.L_x_2885:
[----:B0-----:R-:W-:Y:S02]  /*01c0*/  IABS R5, c[0x0][0x1d8] ;  /* 0x0000760000057a13 */ /* 0x001fe40000000000 */
[----:B------:R-:W-:Y:S02]  /*01d0*/  SHF.R.S32.HI R28, RZ, 0x1f, R37 ;  /* 0x0000001fff1c7819 */ /* 0x000fe40000011425 */
[----:B------:R-:W0:Y:S08]  /*01e0*/  I2F.RP R0, R5 ;  /* 0x0000000500007306 */ /* 0x000e300000209400 */
        /* <DEDUP_REMOVED lines=22> */
[----:B------:R-:W-:Y:S02]  /*0350*/  SHF.R.S32.HI R3, RZ, 0x1f, R36 ;  /* 0x0000001fff037819 */ /* 0x000fe40000011424 */
[----:B------:R-:W-:Y:S02]  /*0360*/  @!P3 IADD3 R5, -R5, RZ, RZ ;  /* 0x000000ff0505b210 */ /* 0x000fe40007ffe1ff */
[----:B------:R-:W-:-:S02]  /*0370*/  @!P2 LOP3.LUT R5, RZ, c[0x0][0x1d8], RZ, 0x33, !PT ;  /* 0x00007600ff05aa12 */ /* 0x000fc400078e33ff */
[----:B------:R-:W-:Y:S02]  /*0380*/  ISETP.GE.U32.AND P2, PT, R36, c[0x0][0x1c8], PT ;  /* 0x0000720024007a0c */ /* 0x000fe40003f46070 */
[----:B------:R-:W-:Y:S02]  /*0390*/  IADD3 R0, -R5, RZ, RZ ;  /* 0x000000ff05007210 */ /* 0x000fe40007ffe1ff */
[----:B------:R-:W-:Y:S02]  /*03a0*/  ISETP.GE.AND.EX P1, PT, R28, c[0x0][0x1cc], PT, P1 ;  /* 0x000073001c007a0c */ /* 0x000fe40003f26310 */
[----:B------:R-:W-:Y:S01]  /*03b0*/  ISETP.GE.AND.EX P2, PT, R3, c[0x0][0x1cc], PT, P2 ;  /* 0x0000730003007a0c */ /* 0x000fe20003f46320 */
[----:B------:R-:W-:Y:S01]  /*03c0*/  IMAD R0, R0, c[0x0][0x1d8], R39 ;  /* 0x0000760000007a24 */ /* 0x000fe200078e0227 */
[----:B------:R-:W-:Y:S02]  /*03d0*/  SHF.R.S32.HI R2, RZ, 0x1f, R5 ;  /* 0x0000001fff027819 */ /* 0x000fe40000011405 */
[----:B------:R-:W-:Y:S01]  /*03e0*/  ISETP.GT.U32.OR P1, PT, R32, 0x27f, P1 ;  /* 0x0000027f2000780c */ /* 0x000fe20000f24470 */
[----:B------:R-:W-:Y:S01]  /*03f0*/  IMAD R0, R0, 0x28, RZ ;  /* 0x0000002800007824 */ /* 0x000fe200078e02ff */
[----:B------:R-:W-:Y:S01]  /*0400*/  ISETP.GT.U32.OR P2, PT, R32, 0x27f, P2 ;  /* 0x0000027f2000780c */ /* 0x000fe20001744470 */
[----:B------:R-:W-:-:S03]  /*0410*/  IMAD R2, R2, c[0x0][0x1d0], RZ ;  /* 0x0000740002027a24 */ /* 0x000fc600078e02ff */
[----:B------:R-:W-:Y:S01]  /*0420*/  IADD3 R42, P3, R41, R0, RZ ;  /* 0x00000000292a7210 */ /* 0x000fe20007f7e0ff */
[----:B------:R-:W-:Y:S01]  /*0430*/  IMAD R45, R5, c[0x0][0x1d4], R2 ;  /* 0x00007500052d7a24 */ /* 0x000fe200078e0202 */
[----:B------:R-:W-:Y:S02]  /*0440*/  SHF.R.S32.HI R2, RZ, 0x1f, R35 ;  /* 0x0000001fff027819 */ /* 0x000fe40000011423 */
[----:B------:R-:W-:Y:S02]  /*0450*/  LEA.HI.X.SX32 R43, R0, R7, 0x1, P3 ;  /* 0x00000007002b7211 */ /* 0x000fe400018f0eff */
[----:B------:R-:W-:Y:S01]  /*0460*/  ISETP.GE.U32.AND P3, PT, R35, c[0x0][0x1c8], PT ;  /* 0x0000720023007a0c */ /* 0x000fe20003f66070 */
[----:B------:R-:W-:Y:S02]  /*0470*/  @!P1 IMAD R4, R28, c[0x0][0x1c0], RZ ;  /* 0x000070001c049a24 */ /* 0x000fe400078e02ff */
[----:B------:R-:W-:Y:S01]  /*0480*/  IMAD.WIDE.U32 R42, R5, c[0x0][0x1d0], R42 ;  /* 0x00007400052a7a25 */ /* 0x000fe200078e002a */
[----:B------:R-:W-:-:S03]  /*0490*/  ISETP.GE.AND.EX P3, PT, R2, c[0x0][0x1cc], PT, P3 ;  /* 0x0000730002007a0c */ /* 0x000fc60003f66330 */
[----:B------:R-:W-:Y:S01]  /*04a0*/  @P0 IMAD R5, R29, c[0x0][0x1c0], RZ ;  /* 0x000070001d050a24 */ /* 0x000fe200078e02ff */
[----:B------:R-:W-:Y:S01]  /*04b0*/  IADD3 R45, R43, R45, RZ ;  /* 0x0000002d2b2d7210 */ /* 0x000fe20007ffe0ff */
[----:B------:R-:W-:Y:S01]  /*04c0*/  @!P2 IMAD R7, R3, c[0x0][0x1c0], RZ ;  /* 0x000070000307aa24 */ /* 0x000fe200078e02ff */
[-C--:B------:R-:W-:Y:S01]  /*04d0*/  @P0 MOV R44, R42.reuse ;  /* 0x0000002a002c0202 */ /* 0x080fe20000000f00 */
[----:B------:R-:W-:Y:S01]  /*04e0*/  @P0 IMAD R11, R38, c[0x0][0x1c4], R5 ;  /* 0x00007100260b0a24 */ /* 0x000fe200078e0205 */
[----:B------:R-:W-:Y:S01]  /*04f0*/  ISETP.GT.U32.OR P3, PT, R32, 0x27f, P3 ;  /* 0x0000027f2000780c */ /* 0x000fe20001f64470 */
[----:B------:R-:W-:Y:S01]  /*0500*/  @!P1 IMAD R13, R37, c[0x0][0x1c4], R4 ;  /* 0x00007100250d9a24 */ /* 0x000fe200078e0204 */
[-C--:B------:R-:W-:Y:S01]  /*0510*/  @!P1 MOV R6, R42.reuse ;  /* 0x0000002a00069202 */ /* 0x080fe20000000f00 */
[----:B------:R-:W-:Y:S01]  /*0520*/  @!P2 IMAD R15, R36, c[0x0][0x1c4], R7 ;  /* 0x00007100240faa24 */ /* 0x000fe200078e0207 */
[----:B------:R-:W-:Y:S01]  /*0530*/  @!P1 MOV R7, R45 ;  /* 0x0000002d00079202 */ /* 0x000fe20000000f00 */
[----:B------:R-:W-:Y:S01]  /*0540*/  @P0 IMAD.WIDE.U32 R8, R38, c[0x0][0x1c0], R44 ;  /* 0x0000700026080a25 */ /* 0x000fe200078e002c */
[----:B------:R-:W-:-:S02]  /*0550*/  @!P2 MOV R4, R42 ;  /* 0x0000002a0004a202 */ /* 0x000fc40000000f00 */
[----:B------:R-:W-:Y:S01]  /*0560*/  @!P2 MOV R5, R45 ;  /* 0x0000002d0005a202 */ /* 0x000fe20000000f00 */
[----:B------:R-:W-:Y:S01]  /*0570*/  @!P1 IMAD.WIDE.U32 R6, R37, c[0x0][0x1c0], R6 ;  /* 0x0000700025069a25 */ /* 0x000fe200078e0006 */
[----:B------:R-:W-:Y:S02]  /*0580*/  @P0 IADD3 R9, R9, R11, RZ ;  /* 0x0000000b09090210 */ /* 0x000fe40007ffe0ff */
[----:B------:R-:W-:Y:S01]  /*0590*/  @P0 LEA R18, P4, R8, c[0x0][0x170], 0x2 ;  /* 0x00005c0008120a11 */ /* 0x000fe200078810ff */
[----:B------:R-:W-:Y:S01]  /*05a0*/  @!P2 IMAD.WIDE.U32 R4, R36, c[0x0][0x1c0], R4 ;  /* 0x000070002404aa25 */ /* 0x000fe200078e0004 */
[----:B------:R-:W-:Y:S02]  /*05b0*/  @!P1 IADD3 R7, R7, R13, RZ ;  /* 0x0000000d07079210 */ /* 0x000fe40007ffe0ff */
[----:B------:R-:W-:Y:S02]  /*05c0*/  @!P1 LEA R16, P5, R6, c[0x0][0x170], 0x2 ;  /* 0x00005c0006109a11 */ /* 0x000fe400078a10ff */
[----:B------:R-:W-:-:S02]  /*05d0*/  @!P2 IADD3 R5, R5, R15, RZ ;  /* 0x0000000f0505a210 */ /* 0x000fc40007ffe0ff */
[----:B------:R-:W-:Y:S02]  /*05e0*/  @!P2 LEA R14, P6, R4, c[0x0][0x170], 0x2 ;  /* 0x00005c00040eaa11 */ /* 0x000fe400078c10ff */
[----:B------:R-:W-:Y:S01]  /*05f0*/  @P0 LEA.HI.X R19, R8, c[0x0][0x174], R9, 0x2, P4 ;  /* 0x00005d0008130a11 */ /* 0x000fe200020f1409 */
[----:B------:R-:W-:Y:S01]  /*0600*/  @!P3 IMAD R8, R2, c[0x0][0x1c0], RZ ;  /* 0x000070000208ba24 */ /* 0x000fe200078e02ff */
[----:B------:R-:W-:Y:S02]  /*0610*/  @!P3 MOV R10, R42 ;  /* 0x0000002a000ab202 */ /* 0x000fe40000000f00 */
[----:B------:R-:W-:Y:S01]  /*0620*/  @!P3 MOV R11, R45 ;  /* 0x0000002d000bb202 */ /* 0x000fe20000000f00 */
[C---:B------:R-:W-:Y:S01]  /*0630*/  @!P3 IMAD R13, R35.reuse, c[0x0][0x1c4], R8 ;  /* 0x00007100230dba24 */ /* 0x040fe200078e0208 */
[----:B------:R-:W-:Y:S02]  /*0640*/  @!P1 LEA.HI.X R17, R6, c[0x0][0x174], R7, 0x2, P5 ;  /* 0x00005d0006119a11 */ /* 0x000fe400028f1407 */
[----:B------:R-:W-:Y:S01]  /*0650*/  @!P2 LEA.HI.X R15, R4, c[0x0][0x174], R5, 0x2, P6 ;  /* 0x00005d00040faa11 */ /* 0x000fe200030f1405 */
[----:B------:R-:W-:Y:S01]  /*0660*/  CS2R R6, SRZ ;  /* 0x0000000000067805 */ /* 0x000fe2000001ff00 */
[----:B------:R-:W-:Y:S01]  /*0670*/  CS2R R4, SRZ ;  /* 0x0000000000047805 */ /* 0x000fe2000001ff00 */
[----:B------:R-:W-:Y:S01]  /*0680*/  @!P3 IMAD.WIDE.U32 R10, R35, c[0x0][0x1c0], R10 ;  /* 0x00007000230aba25 */ /* 0x000fe200078e000a */
[----:B------:R-:W-:-:S03]  /*0690*/  CS2R R8, SRZ ;  /* 0x0000000000087805 */ /* 0x000fc6000001ff00 */
[----:B------:R-:W2:Y:S01]  /*06a0*/  @!P1 LDG.E.64 R6, [R16.64] ;  /* 0x0000000610069981 */ /* 0x000ea2000c1e1b00 */
[----:B------:R-:W-:Y:S02]  /*06b0*/  @!P3 IADD3 R11, R11, R13, RZ ;  /* 0x0000000d0b0bb210 */ /* 0x000fe40007ffe0ff */
[C---:B------:R-:W-:Y:S01]  /*06c0*/  @!P3 LEA R12, P1, R10.reuse, c[0x0][0x170], 0x2 ;  /* 0x00005c000a0cba11 */ /* 0x040fe200078210ff */
[----:B------:R-:W3:Y:S03]  /*06d0*/  @P0 LDG.E.64 R4, [R18.64] ;  /* 0x0000000612040981 */ /* 0x000ee6000c1e1b00 */
[----:B------:R-:W-:Y:S01]  /*06e0*/  @!P3 LEA.HI.X R13, R10, c[0x0][0x174], R11, 0x2, P1 ;  /* 0x00005d000a0dba11 */ /* 0x000fe200008f140b */
[----:B------:R-:W4:Y:S01]  /*06f0*/  @!P2 LDG.E.64 R8, [R14.64] ;  /* 0x000000060e08a981 */ /* 0x000f22000c1e1b00 */
[----:B------:R-:W-:-:S06]  /*0700*/  CS2R R10, SRZ ;  /* 0x00000000000a7805 */ /* 0x000fcc000001ff00 */
[----:B------:R0:W5:Y:S01]  /*0710*/  @!P3 LDG.E.64 R10, [R12.64] ;  /* 0x000000060c0ab981 */ /* 0x000162000c1e1b00 */
[C---:B------:R-:W-:Y:S02]  /*0720*/  ISETP.GT.AND P1, PT, R30.reuse, 0x1e, PT ;  /* 0x0000001e1e00780c */ /* 0x040fe40003f24270 */
[----:B------:R-:W-:Y:S02]  /*0730*/  ISETP.NE.AND P2, PT, R30, RZ, PT ;  /* 0x000000ff1e00720c */ /* 0x000fe40003f45270 */
[----:B------:R-:W-:Y:S01]  /*0740*/  ISETP.NE.AND P3, PT, R32, RZ, PT ;  /* 0x000000ff2000720c */ /* 0x000fe20003f65270 */
[----:B------:R-:W-:Y:S01]  /*0750*/  BSSY B0, `(.L_x_2863) ;  /* 0x0000060000007945 */ /* 0x000fe20003800000 */
[----:B--2---:R-:W-:Y:S02]  /*0760*/  FMUL.FTZ R21, R7, R7 ;  /* 0x0000000707157220 */ /* 0x004fe40000410000 */
[----:B---3--:R-:W-:Y:S02]  /*0770*/  FMUL.FTZ R19, R5, R5 ;  /* 0x0000000505137220 */ /* 0x008fe40000410000 */
[----:B------:R-:W-:-:S02]  /*0780*/  FADD.FTZ R16, R4, R5 ;  /* 0x0000000504107221 */ /* 0x000fc40000010000 */
[----:B------:R-:W-:Y:S02]  /*0790*/  FFMA.FTZ R19, R4, R4, R19 ;  /* 0x0000000404137223 */ /* 0x000fe40000010013 */
[C---:B------:R-:W-:Y:S02]  /*07a0*/  FADD.FTZ R17, R6.reuse, R7 ;  /* 0x0000000706117221 */ /* 0x040fe40000010000 */
[----:B------:R-:W-:Y:S02]  /*07b0*/  FADD.FTZ R16, RZ, R16 ;  /* 0x00000010ff107221 */ /* 0x000fe40000010000 */
[----:B------:R-:W-:Y:S02]  /*07c0*/  FFMA.FTZ R18, R6, R6, R21 ;  /* 0x0000000606127223 */ /* 0x000fe40000010015 */
[----:B------:R-:W-:Y:S02]  /*07d0*/  FADD.FTZ R19, RZ, R19 ;  /* 0x00000013ff137221 */ /* 0x000fe40000010000 */
[----:B----4-:R-:W-:-:S02]  /*07e0*/  FMUL.FTZ R15, R9, R9 ;  /* 0x00000009090f7220 */ /* 0x010fc40000410000 */
[----:B------:R-:W-:Y:S02]  /*07f0*/  FADD.FTZ R16, R16, R17 ;  /* 0x0000001110107221 */ /* 0x000fe40000010000 */
[C---:B0-----:R-:W-:Y:S02]  /*0800*/  FADD.FTZ R13, R8.reuse, R9 ;  /* 0x00000009080d7221 */ /* 0x041fe40000010000 */
[----:B------:R-:W-:Y:S02]  /*0810*/  FADD.FTZ R18, R19, R18 ;  /* 0x0000001213127221 */ /* 0x000fe40000010000 */
[----:B------:R-:W-:Y:S02]  /*0820*/  FFMA.FTZ R15, R8, R8, R15 ;  /* 0x00000008080f7223 */ /* 0x000fe4000001000f */
[----:B-----5:R-:W-:Y:S02]  /*0830*/  FMUL.FTZ R17, R11, R11 ;  /* 0x0000000b0b117220 */ /* 0x020fe40000410000 */
        /* <DEDUP_REMOVED lines=44> */
[----:B------:R-:W-:Y:S02]  /*0b00*/  FADD.FTZ R16, R16, R23 ;  /* 0x0000001710107221 */ /* 0x000fe40000010000 */
[----:B------:R-:W1:Y:S01]  /*0b10*/  LDS.128 R20, [0x60] ;  /* 0x00006000ff147984 */ /* 0x000e620000000c00 */
[----:B---3--:R-:W-:Y:S02]  /*0b20*/  FADD.FTZ R17, R17, R24 ;  /* 0x0000001811117221 */ /* 0x008fe40000010000 */
[----:B------:R-:W-:Y:S02]  /*0b30*/  FADD.FTZ R24, R16, R25 ;  /* 0x0000001910187221 */ /* 0x000fe40000010000 */
[----:B------:R-:W-:Y:S02]  /*0b40*/  FADD.FTZ R25, R17, R26 ;  /* 0x0000001a11197221 */ /* 0x000fe40000010000 */
[----:B------:R-:W2:Y:S01]  /*0b50*/  LDS.128 R16, [0x70] ;  /* 0x00007000ff107984 */ /* 0x000ea20000000c00 */
        /* <DEDUP_REMOVED lines=10> */
[----:B------:R-:W1:Y:S01]  /*0c00*/  LDS.128 R12, [0x90] ;  /* 0x00009000ff0c7984 */ /* 0x000e620000000c00 */
[----:B--2---:R-:W-:Y:S02]  /*0c10*/  FADD.FTZ R21, R21, R16 ;  /* 0x0000001015157221 */ /* 0x004fe40000010000 */
[----:B------:R-:W-:Y:S02]  /*0c20*/  FADD.FTZ R16, R20, R17 ;  /* 0x0000001114107221 */ /* 0x000fe40000010000 */
[----:B------:R-:W-:Y:S02]  /*0c30*/  FADD.FTZ R17, R21, R18 ;  /* 0x0000001215117221 */ /* 0x000fe40000010000 */
[----:B------:R-:W2:Y:S01]  /*0c40*/  LDS.128 R20, [0xa0] ;  /* 0x0000a000ff147984 */ /* 0x000ea20000000c00 */
[----:B------:R-:W-:-:S02]  /*0c50*/  FADD.FTZ R18, R16, R19 ;  /* 0x0000001310127221 */ /* 0x000fc40000010000 */
[----:B0-----:R-:W-:Y:S02]  /*0c60*/  FADD.FTZ R19, R17, R24 ;  /* 0x0000001811137221 */ /* 0x001fe40000010000 */
[----:B------:R-:W0:Y:S01]  /*0c70*/  LDS.64 R16, [0xb0] ;  /* 0x0000b000ff107984 */ /* 0x000e220000000a00 */
[----:B------:R-:W-:Y:S02]  /*0c80*/  FADD.FTZ R18, R18, R25 ;  /* 0x0000001912127221 */ /* 0x000fe40000010000 */
[----:B------:R-:W-:Y:S02]  /*0c90*/  FADD.FTZ R19, R19, R26 ;  /* 0x0000001a13137221 */ /* 0x000fe40000010000 */
[----:B------:R-:W-:Y:S02]  /*0ca0*/  FADD.FTZ R18, R18, R27 ;  /* 0x0000001b12127221 */ /* 0x000fe40000010000 */
[----:B-1----:R-:W-:Y:S02]  /*0cb0*/  FADD.FTZ R19, R19, R12 ;  /* 0x0000000c13137221 */ /* 0x002fe40000010000 */
[----:B------:R-:W-:-:S02]  /*0cc0*/  FADD.FTZ R18, R18, R13 ;  /* 0x0000000d12127221 */ /* 0x000fc40000010000 */
[----:B------:R-:W-:Y:S02]  /*0cd0*/  FADD.FTZ R19, R19, R14 ;  /* 0x0000000e13137221 */ /* 0x000fe40000010000 */
[----:B------:R-:W-:Y:S02]  /*0ce0*/  FADD.FTZ R18, R18, R15 ;  /* 0x0000000f12127221 */ /* 0x000fe40000010000 */
[----:B--2---:R-:W-:Y:S02]  /*0cf0*/  FADD.FTZ R19, R19, R20 ;  /* 0x0000001413137221 */ /* 0x004fe40000010000 */
[----:B------:R-:W-:Y:S02]  /*0d00*/  FADD.FTZ R18, R18, R21 ;  /* 0x0000001512127221 */ /* 0x000fe40000010000 */
[----:B------:R-:W-:Y:S02]  /*0d10*/  FADD.FTZ R19, R19, R22 ;  /* 0x0000001613137221 */ /* 0x000fe40000010000 */
[----:B------:R-:W-:-:S02]  /*0d20*/  FADD.FTZ R18, R18, R23 ;  /* 0x0000001712127221 */ /* 0x000fc40000010000 */
[----:B0-----:R-:W-:Y:S02]  /*0d30*/  FADD.FTZ R12, R19, R16 ;  /* 0x00000010130c7221 */ /* 0x001fe40000010000 */
[----:B------:R-:W-:Y:S02]  /*0d40*/  FADD.FTZ R13, R18, R17 ;  /* 0x00000011120d7221 */ /* 0x000fe40000010000 */
.L_x_2864:
[----:B------:R-:W-:Y:S05]  /*0d50*/  BSYNC B0 ;  /* 0x0000000000007941 */ /* 0x000fea0003800000 */
.L_x_2863:
[----:B------:R-:W-:-:S04]  /*0d60*/  MOV R18, c[0x0][0xc] ;  /* 0x0000030000127a02 */ /* 0x000fc80000000f00 */
[----:B------:R-:W-:-:S13]  /*0d70*/  ISETP.GE.U32.AND P1, PT, R18, 0x2, PT ;  /* 0x000000021200780c */ /* 0x000fda0003f26070 */
[----:B------:R-:W-:Y:S05]  /*0d80*/  @!P1 BRA `(.L_x_2865) ;  /* 0x0000095000009947 */ /* 0x000fea0003800000 */
[----:B------:R-:W-:Y:S05]  /*0d90*/  @P3 BRA `(.L_x_2866) ;  /* 0x000001c000003947 */ /* 0x000fea0003800000 */
[----:B------:R-:W1:Y:S01]  /*0da0*/  S2R R20, SR_CTAID.Y ;  /* 0x0000000000147919 */ /* 0x000e620000002600 */
[C---:B------:R-:W-:Y:S01]  /*0db0*/  LOP3.LUT R21, R33.reuse, 0x1, RZ, 0xc0, !PT ;  /* 0x0000000121157812 */ /* 0x040fe200078ec0ff */
[----:B------:R-:W-:Y:S01]  /*0dc0*/  HFMA2.MMA R19, -RZ, RZ, 0, 2.384185791015625e-07 ;  /* 0x00000004ff137435 */ /* 0x000fe200000001ff */
[----:B------:R-:W-:Y:S02]  /*0dd0*/  LOP3.LUT P1, RZ, R33, 0x2, RZ, 0xc0, !PT ;  /* 0x0000000221ff7812 */ /* 0x000fe4000782c0ff */
[----:B------:R-:W-:Y:S01]  /*0de0*/  MOV R22, 0x1 ;  /* 0x0000000100167802 */ /* 0x000fe20000000f00 */
[----:B------:R-:W-:-:S04]  /*0df0*/  IMAD R15, R21, c[0x0][0x10], RZ ;  /* 0x00000400150f7a24 */ /* 0x000fc800078e02ff */
[----:B------:R-:W-:-:S05]  /*0e00*/  IMAD R14, R15, c[0x0][0xc], RZ ;  /* 0x000003000f0e7a24 */ /* 0x000fca00078e02ff */
[----:B------:R-:W-:-:S05]  /*0e10*/  SHF.L.U32 R14, R14, 0x1, RZ ;  /* 0x000000010e0e7819 */ /* 0x000fca00000006ff */
[----:B------:R-:W-:-:S04]  /*0e20*/  IMAD.WIDE R16, R14, R19, c[0x0][0x198] ;  /* 0x000066000e107625 */ /* 0x000fc800078e0213 */
[----:B-1----:R-:W-:Y:S01]  /*0e30*/  IMAD R23, R31, c[0x0][0x10], R20 ;  /* 0x000004001f177a24 */ /* 0x002fe200078e0214 */
[----:B------:R-:W-:-:S03]  /*0e40*/  IADD3 R14, R15, R20, RZ ;  /* 0x000000140f0e7210 */ /* 0x000fc60007ffe0ff */
[----:B------:R-:W-:Y:S01]  /*0e50*/  IMAD.WIDE.U32 R16, R23, 0x8, R16 ;  /* 0x0000000817107825 */ /* 0x000fe200078e0010 */
[----:B------:R-:W-:-:S03]  /*0e60*/  SEL R23, R22, 0xffffffff, !P1 ;  /* 0xffffffff16177807 */ /* 0x000fc60004800000 */
[----:B------:R-:W-:Y:S01]  /*0e70*/  IMAD.WIDE.U32 R14, R14, R19, c[0x0][0x190] ;  /* 0x000064000e0e7625 */ /* 0x000fe200078e0013 */
[----:B------:R1:W-:Y:S01]  /*0e80*/  STG.E.64 [R16.64], R12 ;  /* 0x0000000c10007986 */ /* 0x0003e2000c101b06 */
[----:B------:R-:W-:Y:S06]  /*0e90*/  MEMBAR.ALL.GPU ;  /* 0x0000000000007992 */ /* 0x000fec000000a000 */
[----:B-1----:R-:W-:Y:S01]  /*0ea0*/  SEL R17, RZ, c[0x0][0xc], P1 ;  /* 0x00000300ff117a07 */ /* 0x002fe20000800000 */
[----:B------:R-:W-:-:S00]  /*0eb0*/  ERRBAR ;  /* 0x00000000000079ab */ /* 0x000fc00000000000 */
[----:B------:R1:W-:Y:S02]  /*0ec0*/  RED.E.ADD.S32.STRONG.GPU [R14.64], R23 ;  /* 0x000000170e00798e */ /* 0x0003e4000c10e386 */
[----:B------:R-:W-:-:S13]  /*0ed0*/  ISETP.NE.AND P1, PT, R17, -0x1, PT ;  /* 0xffffffff1100780c */ /* 0x000fda0003f25270 */
[----:B------:R-:W-:Y:S05]  /*0ee0*/  @!P1 BRA `(.L_x_2866) ;  /* 0x0000007000009947 */ /* 0x000fea0003800000 */
[----:B-1----:R-:W-:-:S04]  /*0ef0*/  IMAD R14, R21, c[0x0][0x10], R20 ;  /* 0x00000400150e7a24 */ /* 0x002fc800078e0214 */
[----:B------:R-:W-:-:S05]  /*0f00*/  IMAD.WIDE.U32 R14, R14, R19, c[0x0][0x190] ;  /* 0x000064000e0e7625 */ /* 0x000fca00078e0013 */
.L_x_2867:
[----:B------:R-:W2:Y:S01]  /*0f10*/  LDG.E.STRONG.GPU R16, [R14.64] ;  /* 0x000000060e107981 */ /* 0x000ea2000c1ef900 */
[----:B------:R-:W-:Y:S01]  /*0f20*/  YIELD ;  /* 0x0000000000007946 */ /* 0x000fe20003800000 */
[----:B--2---:R-:W-:Y:S01]  /*0f30*/  ISETP.NE.AND P1, PT, R16, R17, PT ;  /* 0x000000111000720c */ /* 0x004fe20003f25270 */
[----:B------:R-:W-:-:S12]  /*0f40*/  CCTL.IVALL ;  /* 0x00000000ff00798f */ /* 0x000fd80002000000 */
[----:B------:R-:W-:Y:S05]  /*0f50*/  @P1 BRA `(.L_x_2867) ;  /* 0xffffffb000001947 */ /* 0x000fea000383ffff */
.L_x_2866:
        /* <DEDUP_REMOVED lines=11> */
.L_x_2869:
[C---:B------:R-:W-:Y:S02]  /*1010*/  IADD3 R18, R24.reuse, 0x1, RZ ;  /* 0x0000000118127810 */ /* 0x040fe40007ffe0ff */
[-C--:B------:R-:W-:Y:S02]  /*1020*/  ISETP.EQ.OR P1, PT, R24, R31.reuse, P3 ;  /* 0x0000001f1800720c */ /* 0x080fe40001f22670 */
[----:B------:R-:W-:Y:S02]  /*1030*/  ISETP.EQ.OR P2, PT, R18, R31, P3 ;  /* 0x0000001f1200720c */ /* 0x000fe40001f42670 */
[----:B------:R-:W-:-:S02]  /*1040*/  IADD3 R16, R24, 0x2, RZ ;  /* 0x0000000218107810 */ /* 0x000fc40007ffe0ff */
[----:B------:R-:W-:Y:S02]  /*1050*/  IADD3 R20, R24, 0x3, RZ ;  /* 0x0000000318147810 */ /* 0x000fe40007ffe0ff */
[-C--:B------:R-:W-:Y:S02]  /*1060*/  ISETP.EQ.OR P4, PT, R16, R31.reuse, P3 ;  /* 0x0000001f1000720c */ /* 0x080fe40001f82670 */
[----:B------:R-:W-:-:S03]  /*1070*/  ISETP.EQ.OR P5, PT, R20, R31, P3 ;  /* 0x0000001f1400720c */ /* 0x000fc60001fa2670 */
[----:B------:R-:W1:Y:S01]  /*1080*/  @!P1 S2R R17, SR_CTAID.Y ;  /* 0x0000000000119919 */ /* 0x000e620000002600 */
[C---:B------:R-:W-:Y:S02]  /*1090*/  @!P1 LOP3.LUT R14, R33.reuse, 0x1, RZ, 0xc0, !PT ;  /* 0x00000001210e9812 */ /* 0x040fe400078ec0ff */
[----:B------:R-:W-:Y:S01]  /*10a0*/  @!P1 MOV R15, 0x4 ;  /* 0x00000004000f9802 */ /* 0x000fe20000000f00 */
[----:B------:R-:W2:Y:S02]  /*10b0*/  @!P2 S2R R27, SR_CTAID.Y ;  /* 0x00000000001ba919 */ /* 0x000ea40000002600 */
[----:B------:R-:W-:Y:S02]  /*10c0*/  @!P1 IMAD R14, R14, c[0x0][0x10], RZ ;  /* 0x000004000e0e9a24 */ /* 0x000fe400078e02ff */
[----:B------:R-:W3:Y:S01]  /*10d0*/  @!P4 S2R R19, SR_CTAID.Y ;  /* 0x000000000013c919 */ /* 0x000ee20000002600 */
[----:B------:R-:W-:Y:S01]  /*10e0*/  @!P4 LOP3.LUT R21, R33, 0x1, RZ, 0xc0, !PT ;  /* 0x000000012115c812 */ /* 0x000fe200078ec0ff */
[----:B------:R-:W-:Y:S01]  /*10f0*/  @!P1 IMAD R14, R14, c[0x0][0xc], RZ ;  /* 0x000003000e0e9a24 */ /* 0x000fe200078e02ff */
[----:B------:R-:W-:-:S03]  /*1100*/  @!P4 MOV R23, 0x4 ;  /* 0x000000040017c802 */ /* 0x000fc60000000f00 */
[----:B------:R-:W-:Y:S01]  /*1110*/  @!P4 IMAD R22, R21, c[0x0][0x10], RZ ;  /* 0x000004001516ca24 */ /* 0x000fe200078e02ff */
[----:B------:R-:W-:-:S05]  /*1120*/  @!P1 SHF.L.U32 R14, R14, 0x1, RZ ;  /* 0x000000010e0e9819 */ /* 0x000fca00000006ff */
[----:B------:R-:W-:-:S04]  /*1130*/  @!P1 IMAD.WIDE R14, R14, R15, c[0x0][0x198] ;  /* 0x000066000e0e9625 */ /* 0x000fc800078e020f */
[----:B-1----:R-:W-:Y:S02]  /*1140*/  @!P1 IMAD R21, R24, c[0x0][0x10], R17 ;  /* 0x0000040018159a24 */ /* 0x002fe400078e0211 */
[----:B------:R-:W-:Y:S02]  /*1150*/  @!P4 IMAD R17, R22, c[0x0][0xc], RZ ;  /* 0x000003001611ca24 */ /* 0x000fe400078e02ff */
[----:B--2---:R-:W-:Y:S01]  /*1160*/  @!P2 IMAD R27, R18, c[0x0][0x10], R27 ;  /* 0x00000400121baa24 */ /* 0x004fe200078e021b */
[----:B------:R-:W-:Y:S01]  /*1170*/  @!P2 LOP3.LUT R18, R33, 0x1, RZ, 0xc0, !PT ;  /* 0x000000012112a812 */ /* 0x000fe200078ec0ff */
[----:B------:R-:W-:Y:S01]  /*1180*/  @!P1 IMAD.WIDE.U32 R14, R21, 0x8, R14 ;  /* 0x00000008150e9825 */ /* 0x000fe200078e000e */
[----:B------:R-:W-:Y:S01]  /*1190*/  @!P4 SHF.L.U32 R22, R17, 0x1, RZ ;  /* 0x000000011116c819 */ /* 0x000fe200000006ff */
[----:B------:R-:W1:Y:S01]  /*11a0*/  @!P5 S2R R21, SR_CTAID.Y ;  /* 0x000000000015d919 */ /* 0x000e620000002600 */
[----:B------:R-:W-:Y:S01]  /*11b0*/  @!P2 MOV R17, 0x4 ;  /* 0x000000040011a802 */ /* 0x000fe20000000f00 */
[----:B------:R-:W-:-:S02]  /*11c0*/  @!P2 IMAD R18, R18, c[0x0][0x10], RZ ;  /* 0x000004001212aa24 */ /* 0x000fc400078e02ff */
[----:B---3--:R-:W-:Y:S01]  /*11d0*/  @!P4 IMAD R19, R16, c[0x0][0x10], R19 ;  /* 0x000004001013ca24 */ /* 0x008fe200078e0213 */
[----:B------:R-:W2:Y:S01]  /*11e0*/  @!P1 LDG.E.64 R14, [R14.64] ;  /* 0x000000060e0e9981 */ /* 0x000ea2000c1e1b00 */
[----:B------:R-:W-:Y:S02]  /*11f0*/  @!P2 IMAD R18, R18, c[0x0][0xc], RZ ;  /* 0x000003001212aa24 */ /* 0x000fe400078e02ff */
[----:B------:R-:W-:-:S03]  /*1200*/  @!P4 IMAD.WIDE R22, R22, R23, c[0x0][0x198] ;  /* 0x000066001616c625 */ /* 0x000fc600078e0217 */
[----:B------:R-:W-:Y:S02]  /*1210*/  @!P2 SHF.L.U32 R16, R18, 0x1, RZ ;  /* 0x000000011210a819 */ /* 0x000fe400000006ff */
[----:B------:R-:W-:Y:S01]  /*1220*/  @!P5 LOP3.LUT R18, R33, 0x1, RZ, 0xc0, !PT ;  /* 0x000000012112d812 */ /* 0x000fe200078ec0ff */
[----:B------:R-:W-:Y:S01]  /*1230*/  @!P4 IMAD.WIDE.U32 R22, R19, 0x8, R22 ;  /* 0x000000081316c825 */ /* 0x000fe200078e0016 */
[----:B------:R-:W-:-:S03]  /*1240*/  @!P5 MOV R19, 0x4 ;  /* 0x000000040013d802 */ /* 0x000fc60000000f00 */
[----:B------:R-:W-:Y:S02]  /*1250*/  @!P5 IMAD R18, R18, c[0x0][0x10], RZ ;  /* 0x000004001212da24 */ /* 0x000fe400078e02ff */
[----:B------:R-:W-:-:S04]  /*1260*/  @!P2 IMAD.WIDE R16, R16, R17, c[0x0][0x198] ;  /* 0x000066001010a625 */ /* 0x000fc800078e0211 */
[----:B------:R-:W-:Y:S02]  /*1270*/  @!P5 IMAD R18, R18, c[0x0][0xc], RZ ;  /* 0x000003001212da24 */ /* 0x000fe400078e02ff */
[----:B------:R-:W-:-:S03]  /*1280*/  @!P2 IMAD.WIDE.U32 R16, R27, 0x8, R16 ;  /* 0x000000081b10a825 */ /* 0x000fc600078e0010 */
[----:B------:R-:W-:Y:S01]  /*1290*/  @!P5 SHF.L.U32 R18, R18, 0x1, RZ ;  /* 0x000000011212d819 */ /* 0x000fe200000006ff */
[----:B-1----:R-:W-:Y:S02]  /*12a0*/  @!P5 IMAD R21, R20, c[0x0][0x10], R21 ;  /* 0x000004001415da24 */ /* 0x002fe400078e0215 */
[----:B------:R-:W3:Y:S02]  /*12b0*/  @!P2 LDG.E.64 R16, [R16.64] ;  /* 0x000000061010a981 */ /* 0x000ee4000c1e1b00 */
[----:B------:R-:W-:-:S06]  /*12c0*/  @!P5 IMAD.WIDE R18, R18, R19, c[0x0][0x198] ;  /* 0x000066001212d625 */ /* 0x000fcc00078e0213 */
[----:B------:R-:W-:Y:S02]  /*12d0*/  @!P5 IMAD.WIDE.U32 R20, R21, 0x8, R18 ;  /* 0x000000081514d825 */ /* 0x000fe400078e0012 */
[----:B------:R-:W4:Y:S04]  /*12e0*/  @!P4 LDG.E.64 R18, [R22.64] ;  /* 0x000000061612c981 */ /* 0x000f28000c1e1b00 */
[----:B------:R-:W5:Y:S01]  /*12f0*/  @!P5 LDG.E.64 R20, [R20.64] ;  /* 0x000000061414d981 */ /* 0x000f62000c1e1b00 */
[----:B------:R-:W-:Y:S02]  /*1300*/  IADD3 R25, R25, -0x4, RZ ;  /* 0xfffffffc19197810 */ /* 0x000fe40007ffe0ff */
[----:B------:R-:W-:Y:S01]  /*1310*/  IADD3 R24, R24, 0x4, RZ ;  /* 0x0000000418187810 */ /* 0x000fe20007ffe0ff */
[----:B0-2---:R-:W-:-:S02]  /*1320*/  @!P1 FADD.FTZ R12, R12, R14 ;  /* 0x0000000e0c0c9221 */ /* 0x005fc40000010000 */
[----:B------:R-:W-:Y:S01]  /*1330*/  @!P1 FADD.FTZ R13, R13, R15 ;  /* 0x0000000f0d0d9221 */ /* 0x000fe20000010000 */
[----:B------:R-:W-:Y:S01]  /*1340*/  ISETP.NE.AND P1, PT, R25, RZ, PT ;  /* 0x000000ff1900720c */ /* 0x000fe20003f25270 */
[----:B---3--:R-:W-:Y:S02]  /*1350*/  @!P2 FADD.FTZ R12, R12, R16 ;  /* 0x000000100c0ca221 */ /* 0x008fe40000010000 */
[----:B------:R-:W-:Y:S02]  /*1360*/  @!P2 FADD.FTZ R13, R13, R17 ;  /* 0x000000110d0da221 */ /* 0x000fe40000010000 */
[----:B----4-:R-:W-:Y:S02]  /*1370*/  @!P4 FADD.FTZ R12, R12, R18 ;  /* 0x000000120c0cc221 */ /* 0x010fe40000010000 */
[----:B------:R-:W-:Y:S02]  /*1380*/  @!P4 FADD.FTZ R13, R13, R19 ;  /* 0x000000130d0dc221 */ /* 0x000fe40000010000 */
[----:B-----5:R-:W-:-:S02]  /*1390*/  @!P5 FADD.FTZ R12, R12, R20 ;  /* 0x000000140c0cd221 */ /* 0x020fc40000010000 */
[----:B------:R-:W-:Y:S02]  /*13a0*/  @!P5 FADD.FTZ R13, R13, R21 ;  /* 0x000000150d0dd221 */ /* 0x000fe40000010000 */
[----:B------:R-:W-:Y:S05]  /*13b0*/  @P1 BRA `(.L_x_2869) ;  /* 0xfffffc5000001947 */ /* 0x000fea000383ffff */
.L_x_2868:
        /* <DEDUP_REMOVED lines=19> */
.L_x_2871:
[----:B------:R-:W-:Y:S05]  /*14f0*/  BSYNC B0 ;  /* 0x0000000000007941 */ /* 0x000fea0003800000 */
.L_x_2870:
        /* <DEDUP_REMOVED lines=30> */
.L_x_2865:
        /* <DEDUP_REMOVED lines=12> */
[----:B------:R-:W-:Y:S04]  /*17a0*/  @!P1 STG.E.64 [R22.64], R20 ;  /* 0x0000001416009986 */ /* 0x000fe8000c101b06 */
[----:B------:R-:W-:Y:S06]  /*17b0*/  BAR.SYNC.DEFER_BLOCKING 0x0 ;  /* 0x0000000000007b1d */ /* 0x000fec0000010000 */
[----:B------:R-:W2:Y:S04]  /*17c0*/  LDG.E.64 R14, [R14.64] ;  /* 0x000000060e0e7981 */ /* 0x000ea8000c1e1b00 */
[----:B------:R-:W2:Y:S01]  /*17d0*/  LDG.E.64 R16, [R16.64] ;  /* 0x0000000610107981 */ /* 0x000ea2000c1e1b00 */
[----:B------:R-:W-:-:S02]  /*17e0*/  ISETP.NE.AND P4, PT, RZ, UR5, PT ;  /* 0x00000005ff007c0c */ /* 0x000fc4000bf85270 */
[----:B------:R-:W-:Y:S01]  /*17f0*/  ISETP.GE.U32.AND P2, PT, R36, c[0x0][0x1c8], PT ;  /* 0x0000720024007a0c */ /* 0x000fe20003f46070 */
[----:B------:R-:W1:Y:S01]  /*1800*/  LDS.64 R18, [0xc0] ;  /* 0x0000c000ff127984 */ /* 0x000e620000000a00 */
[----:B------:R-:W-:Y:S02]  /*1810*/  ISETP.GE.U32.AND P3, PT, R35, c[0x0][0x1c8], PT ;  /* 0x0000720023007a0c */ /* 0x000fe40003f66070 */
[----:B------:R-:W-:Y:S02]  /*1820*/  ISETP.GE.AND.EX P2, PT, R3, c[0x0][0x1cc], PT, P2 ;  /* 0x0000730003007a0c */ /* 0x000fe40003f46320 */
[----:B------:R-:W-:Y:S02]  /*1830*/  ISETP.GE.AND.EX P3, PT, R2, c[0x0][0x1cc], PT, P3 ;  /* 0x0000730002007a0c */ /* 0x000fe40003f66330 */
[C---:B------:R-:W-:Y:S02]  /*1840*/  ISETP.GT.U32.OR P2, PT, R32.reuse, 0x27f, P2 ;  /* 0x0000027f2000780c */ /* 0x040fe40001744470 */
[----:B------:R-:W-:Y:S01]  /*1850*/  ISETP.GT.U32.OR P3, PT, R32, 0x27f, P3 ;  /* 0x0000027f2000780c */ /* 0x000fe20001f64470 */
[----:B-1----:R-:W-:-:S04]  /*1860*/  FMUL.FTZ R18, R18, c[0x0][0x1f4] ;  /* 0x00007d0012127a20 */ /* 0x002fc80000410000 */
[C---:B------:R-:W-:Y:S02]  /*1870*/  FMUL.FTZ R0, R18.reuse, R18 ;  /* 0x0000001212007220 */ /* 0x040fe40000410000 */
[C---:B0-----:R-:W-:Y:S02]  /*1880*/  FADD.FTZ R13, -R18.reuse, R4 ;  /* 0x00000004120d7221 */ /* 0x041fe40000010100 */
[----:B------:R-:W-:Y:S01]  /*1890*/  FFMA.FTZ R19, R19, c[0x0][0x1f4], -R0 ;  /* 0x00007d0013137a23 */ /* 0x000fe20000010800 */
[----:B------:R-:W-:Y:S01]  /*18a0*/  MOV R0, 0x3f800000 ;  /* 0x3f80000000007802 */ /* 0x000fe20000000f00 */
[C---:B------:R-:W-:Y:S02]  /*18b0*/  FADD.FTZ R5, -R18.reuse, R5 ;  /* 0x0000000512057221 */ /* 0x040fe40000010100 */
[C---:B------:R-:W-:Y:S01]  /*18c0*/  FADD.FTZ R21, -R18.reuse, R6 ;  /* 0x0000000612157221 */ /* 0x040fe20000010100 */
[----:B------:R-:W-:Y:S01]  /*18d0*/  FSETP.GTU.FTZ.AND P1, PT, R19, RZ, PT ;  /* 0x000000ff1300720b */ /* 0x000fe20003f3c000 */
[----:B------:R-:W-:-:S02]  /*18e0*/  FADD.FTZ R7, -R18, R7 ;  /* 0x0000000712077221 */ /* 0x000fc40000010100 */
[C---:B------:R-:W-:Y:S02]  /*18f0*/  FADD.FTZ R23, -R18.reuse, R8 ;  /* 0x0000000812177221 */ /* 0x040fe40000010100 */
[C---:B------:R-:W-:Y:S02]  /*1900*/  FADD.FTZ R9, -R18.reuse, R9 ;  /* 0x0000000912097221 */ /* 0x040fe40000010100 */
[C---:B------:R-:W-:Y:S02]  /*1910*/  FADD.FTZ R25, -R18.reuse, R10 ;  /* 0x0000000a12197221 */ /* 0x040fe40000010100 */
[----:B------:R-:W-:-:S04]  /*1920*/  FADD.FTZ R11, -R18, R11 ;  /* 0x0000000b120b7221 */ /* 0x000fc80000010100 */
        /* <DEDUP_REMOVED lines=32> */
.L_x_2872:
        /* <DEDUP_REMOVED lines=11> */
.L_x_2874:
[----:B------:R-:W-:Y:S05]  /*1be0*/  BSYNC B0 ;  /* 0x0000000000007941 */ /* 0x000fea0003800000 */
.L_x_2873:
        /* <DEDUP_REMOVED lines=11> */
.L_x_2875:
[----:B------:R-:W-:Y:S01]  /*1ca0*/  BSSY B0, `(.L_x_2876) ;  /* 0x000000b000007945 */ /* 0x000fe20003800000 */
[----:B------:R-:W-:Y:S05]  /*1cb0*/  @P1 BRA `(.L_x_2877) ;  /* 0x0000009000001947 */ /* 0x000fea0003800000 */
[----:B0-----:R-:W-:Y:S01]  /*1cc0*/  MOV R10, R42 ;  /* 0x0000002a000a7202 */ /* 0x001fe20000000f00 */
        /* <DEDUP_REMOVED lines=8> */
.L_x_2877:
[----:B------:R-:W-:Y:S05]  /*1d50*/  BSYNC B0 ;  /* 0x0000000000007941 */ /* 0x000fea0003800000 */
.L_x_2876:
        /* <DEDUP_REMOVED lines=11> */
.L_x_2878:
        /* <DEDUP_REMOVED lines=11> */
.L_x_2880:
[----:B------:R-:W-:Y:S05]  /*1ec0*/  BSYNC B0 ;  /* 0x0000000000007941 */ /* 0x000fea0003800000 */
.L_x_2879:
        /* <DEDUP_REMOVED lines=11> */
.L_x_2881:
[----:B------:R-:W-:Y:S01]  /*1f80*/  BSSY B0, `(.L_x_2882) ;  /* 0x000000a000007945 */ /* 0x000fe20003800000 */
[----:B------:R-:W-:Y:S05]  /*1f90*/  @P3 BRA `(.L_x_2883) ;  /* 0x0000008000003947 */ /* 0x000fea0003800000 */
[----:B------:R-:W-:Y:S01]  /*1fa0*/  MOV R43, R45 ;  /* 0x0000002d002b7202 */ /* 0x000fe20000000f00 */
[----:B------:R-:W-:-:S04]  /*1fb0*/  IMAD R2, R2, c[0x0][0x1c0], RZ ;  /* 0x0000700002027a24 */ /* 0x000fc800078e02ff */
[----:B------:R-:W-:-:S04]  /*1fc0*/  IMAD.WIDE.U32 R42, R35, c[0x0][0x1c0], R42 ;  /* 0x00007000232a7a25 */ /* 0x000fc800078e002a */
[----:B------:R-:W-:Y:S01]  /*1fd0*/  IMAD R3, R35, c[0x0][0x1c4], R2 ;  /* 0x0000710023037a24 */ /* 0x000fe200078e0202 */
[----:B------:R-:W-:-:S04]  /*1fe0*/  LEA R2, P1, R42, c[0x0][0x160], 0x2 ;  /* 0x000058002a027a11 */ /* 0x000fc800078210ff */
[----:B------:R-:W-:-:S04]  /*1ff0*/  IADD3 R3, R43, R3, RZ ;  /* 0x000000032b037210 */ /* 0x000fc80007ffe0ff */
[----:B------:R-:W-:-:S05]  /*2000*/  LEA.HI.X R3, R42, c[0x0][0x164], R3, 0x2, P1 ;  /* 0x000059002a037a11 */ /* 0x000fca00008f1403 */
[----:B------:R1:W-:Y:S02]  /*2010*/  STG.E.64 [R2.64], R8 ;  /* 0x0000000802007986 */ /* 0x0003e4000c101b06 */
.L_x_2883:
[----:B------:R-:W-:Y:S05]  /*2020*/  BSYNC B0 ;  /* 0x0000000000007941 */ /* 0x000fea0003800000 */
.L_x_2882:
[----:B------:R-:W-:Y:S02]  /*2030*/  IADD3 R39, R39, c[0x0][0x10], RZ ;  /* 0x0000040027277a10 */ /* 0x000fe40007ffe0ff */
[----:B------:R-:W-:Y:S02]  /*2040*/  IADD3 R33, R33, 0x1, RZ ;  /* 0x0000000121217810 */ /* 0x000fe40007ffe0ff */
[----:B------:R-:W-:-:S13]  /*2050*/  ISETP.GE.AND P1, PT, R39, UR4, PT ;  /* 0x0000000427007c0c */ /* 0x000fda000bf26270 */
[----:B------:R-:W-:Y:S01]  /*2060*/  @P1 CALL.REL.NOINC `(.L_x_2884) ;  /* 0x0000001000001944 */ /* 0x000fe20003c00000 */
[----:B------:R-:W-:Y:S05]  /*2070*/  BRA `(.L_x_2885) ;  /* 0xffffe14000007947 */ /* 0x000fea000383ffff */
.L_x_2884:
[----:B------:R-:W-:Y:S05]  /*2080*/  EXIT ;  /* 0x000000000000794d */ /* 0x000fea0003800000 */
.L_x_2886:
        /* <DEDUP_REMOVED lines=15> */
.L_x_3321:


//--------------------- .text._Z35group_norm_nhwc_fwd_one_pass_kernelI11Fp32IOFp32WLi256ELi40ELi640EEv26Group_norm_nhwc_fwd_params --------------------------
	.section	.text._Z35group_norm_nhwc_fwd_one_pass_kernelI11Fp32IOFp32WLi256ELi40ELi640EEv26Group_norm_nhwc_fwd_params,"ax",@progbits
	.sectioninfo	@"SHI_REGISTERS=72"
	.align	128
        .global         _Z35group_norm_nhwc_fwd_one_pass_kernelI11Fp32IOFp32WLi256ELi40ELi640EEv26Group_norm_nhwc_fwd_params
        .type           _Z35group_norm_nhwc_fwd_one_pass_kernelI11Fp32IOFp32WLi256ELi40ELi640EEv26Group_norm_nhwc_fwd_params,@function
        .size           _Z35group_norm_nhwc_fwd_one_pass_kernelI11Fp32IOFp32WLi256ELi40ELi640EEv26Group_norm_nhwc_fwd_params,(.L_x_3322 - _Z35group_norm_nhwc_fwd_one_pass_kernelI11Fp32IOFp32WLi256ELi40ELi640EEv26Group_norm_nhwc_fwd_params)
        .other          _Z35group_norm_nhwc_fwd_one_pass_kernelI11Fp32IOFp32WLi256ELi40ELi640EEv26Group_norm_nhwc_fwd_params,@"STO_CUDA_ENTRY STV_DEFAULT"
_Z35group_norm_nhwc_fwd_one_pass_kernelI11Fp32IOFp32WLi256ELi40ELi640EEv26Group_norm_nhwc_fwd_params:
.text._Z35group_norm_nhwc_fwd_one_pass_kernelI11Fp32IOFp32WLi256ELi40ELi640EEv26Group_norm_nhwc_fwd_params:
        /* <DEDUP_REMOVED lines=32> */
.L_x_2921:
[----:B0-----:R-:W-:Y:S02]  /*0200*/  IABS R5, c[0x0][0x1d8] ;  /* 0x0000760000057a13 */ /* 0x001fe40000000000 */
[----:B------:R-:W-:-:S02]  /*0210*/  ISETP.GE.U32.AND P4, PT, R40, c[0x0][0x1c8], PT ;  /* 0x0000720028007a0c */ /* 0x000fc40003f86070 */
[----:B------:R-:W0:Y:S01]  /*0220*/  I2F.RP R0, R5 ;  /* 0x0000000500007306 */ /* 0x000e220000209400 */
[----:B------:R-:W-:Y:S02]  /*0230*/  SHF.R.S32.HI R48, RZ, 0x1f, R40 ;  /* 0x0000001fff307819 */ /* 0x000fe40000011428 */
[----:B------:R-:W-:Y:S02]  /*0240*/  SHF.R.S32.HI R46, RZ, 0x1f, R39 ;  /* 0x0000001fff2e7819 */ /* 0x000fe40000011427 */
[C---:B------:R-:W-:Y:S02]  /*0250*/  ISETP.GE.AND.EX P4, PT, R48.reuse, c[0x0][0x1cc], PT, P4 ;  /* 0x0000730030007a0c */ /* 0x040fe40003f86340 */
[----:B------:R-:W-:Y:S02]  /*0260*/  SHF.R.S32.HI R33, RZ, 0x1f, R38 ;  /* 0x0000001fff217819 */ /* 0x000fe40000011426 */
[----:B------:R-:W-:Y:S02]  /*0270*/  ISETP.GT.U32.OR P4, PT, R47, 0x27f, P4 ;  /* 0x0000027f2f00780c */ /* 0x000fe40002784470 */
[----:B------:R-:W-:Y:S01]  /*0280*/  SHF.R.S32.HI R32, RZ, 0x1f, R37 ;  /* 0x0000001fff207819 */ /* 0x000fe20000011425 */
[----:B0-----:R-:W0:Y:S10]  /*0290*/  MUFU.RCP R0, R0 ;  /* 0x0000000000007308 */ /* 0x001e340000001000 */
[----:B------:R-:W-:-:S04]  /*02a0*/  @!P4 IMAD R9, R48, c[0x0][0x1c0], RZ ;  /* 0x000070003009ca24 */ /* 0x000fc800078e02ff */
[----:B------:R-:W-:Y:S01]  /*02b0*/  @!P4 IMAD R11, R40, c[0x0][0x1c4], R9 ;  /* 0x00007100280bca24 */ /* 0x000fe200078e0209 */
[----:B0-----:R-:W-:-:S04]  /*02c0*/  IADD3 R2, R0, 0xffffffe, RZ ;  /* 0x0ffffffe00027810 */ /* 0x001fc80007ffe0ff */
[----:B------:R0:W1:Y:S02]  /*02d0*/  F2I.FTZ.U32.TRUNC.NTZ R3, R2 ;  /* 0x0000000200037305 */ /* 0x000064000021f000 */
[----:B0-----:R-:W-:Y:S02]  /*02e0*/  MOV R2, RZ ;  /* 0x000000ff00027202 */ /* 0x001fe40000000f00 */
[----:B-1----:R-:W-:-:S05]  /*02f0*/  IADD3 R4, RZ, -R3, RZ ;  /* 0x80000003ff047210 */ /* 0x002fca0007ffe0ff */
        /* <DEDUP_REMOVED lines=14> */
[----:B------:R-:W-:Y:S02]  /*03e0*/  MOV R5, R3 ;  /* 0x0000000300057202 */ /* 0x000fe40000000f00 */
[----:B------:R-:W-:Y:S02]  /*03f0*/  SHF.R.S32.HI R3, RZ, 0x1f, R41 ;  /* 0x0000001fff037819 */ /* 0x000fe40000011429 */
[----:B------:R-:W-:Y:S02]  /*0400*/  @!P3 IADD3 R5, -R5, RZ, RZ ;  /* 0x000000ff0505b210 */ /* 0x000fe40007ffe1ff */
[----:B------:R-:W-:Y:S02]  /*0410*/  @!P2 LOP3.LUT R5, RZ, c[0x0][0x1d8], RZ, 0x33, !PT ;  /* 0x00007600ff05aa12 */ /* 0x000fe400078e33ff */
[----:B------:R-:W-:Y:S02]  /*0420*/  ISETP.GE.U32.AND P3, PT, R39, c[0x0][0x1c8], PT ;  /* 0x0000720027007a0c */ /* 0x000fe40003f66070 */
[----:B------:R-:W-:-:S02]  /*0430*/  IADD3 R50, -R5, RZ, RZ ;  /* 0x000000ff05327210 */ /* 0x000fc40007ffe1ff */
[----:B------:R-:W-:Y:S02]  /*0440*/  SHF.R.S32.HI R0, RZ, 0x1f, R5 ;  /* 0x0000001fff007819 */ /* 0x000fe40000011405 */
[----:B------:R-:W-:Y:S01]  /*0450*/  ISETP.GE.U32.AND P2, PT, R38, c[0x0][0x1c8], PT ;  /* 0x0000720026007a0c */ /* 0x000fe20003f46070 */
[----:B------:R-:W-:Y:S01]  /*0460*/  IMAD R50, R50, c[0x0][0x1d8], R43 ;  /* 0x0000760032327a24 */ /* 0x000fe200078e022b */
[----:B------:R-:W-:Y:S01]  /*0470*/  ISETP.GE.AND.EX P3, PT, R46, c[0x0][0x1cc], PT, P3 ;  /* 0x000073002e007a0c */ /* 0x000fe20003f66330 */
[----:B------:R-:W-:Y:S01]  /*0480*/  IMAD R0, R0, c[0x0][0x1d0], RZ ;  /* 0x0000740000007a24 */ /* 0x000fe200078e02ff */
[----:B------:R-:W-:Y:S01]  /*0490*/  ISETP.GE.AND.EX P2, PT, R33, c[0x0][0x1cc], PT, P2 ;  /* 0x0000730021007a0c */ /* 0x000fe20003f46320 */
[----:B------:R-:W-:Y:S01]  /*04a0*/  IMAD R50, R50, 0x28, RZ ;  /* 0x0000002832327824 */ /* 0x000fe200078e02ff */
[----:B------:R-:W-:Y:S01]  /*04b0*/  ISETP.GT.U32.OR P3, PT, R47, 0x27f, P3 ;  /* 0x0000027f2f00780c */ /* 0x000fe20001f64470 */
[----:B------:R-:W-:Y:S01]  /*04c0*/  IMAD R13, R5, c[0x0][0x1d4], R0 ;  /* 0x00007500050d7a24 */ /* 0x000fe200078e0200 */
[----:B------:R-:W-:Y:S01]  /*04d0*/  ISETP.GT.U32.OR P2, PT, R47, 0x27f, P2 ;  /* 0x0000027f2f00780c */ /* 0x000fe20001744470 */
[----:B------:R-:W-:Y:S01]  /*04e0*/  @P0 IMAD R0, R51, c[0x0][0x1c0], RZ ;  /* 0x0000700033000a24 */ /* 0x000fe200078e02ff */
[----:B------:R-:W-:-:S03]  /*04f0*/  IADD3 R2, P1, R41, R50, RZ ;  /* 0x0000003229027210 */ /* 0x000fc60007f3e0ff */
[----:B------:R-:W-:Y:S01]  /*0500*/  @P0 IMAD R7, R45, c[0x0][0x1c4], R0 ;  /* 0x000071002d070a24 */ /* 0x000fe200078e0200 */
[----:B------:R-:W-:Y:S02]  /*0510*/  LEA.HI.X.SX32 R3, R50, R3, 0x1, P1 ;  /* 0x0000000332037211 */ /* 0x000fe400008f0eff */
[----:B------:R-:W-:-:S03]  /*0520*/  ISETP.GE.U32.AND P1, PT, R37, c[0x0][0x1c8], PT ;  /* 0x0000720025007a0c */ /* 0x000fc60003f26070 */
[----:B------:R-:W-:Y:S01]  /*0530*/  IMAD.WIDE.U32 R2, R5, c[0x0][0x1d0], R2 ;  /* 0x0000740005027a25 */ /* 0x000fe200078e0002 */
[----:B------:R-:W-:-:S03]  /*0540*/  ISETP.GE.AND.EX P1, PT, R32, c[0x0][0x1cc], PT, P1 ;  /* 0x0000730020007a0c */ /* 0x000fc60003f26310 */
[----:B------:R-:W-:Y:S01]  /*0550*/  @!P3 IMAD R0, R46, c[0x0][0x1c0], RZ ;  /* 0x000070002e00ba24 */ /* 0x000fe200078e02ff */
[----:B------:R-:W-:Y:S01]  /*0560*/  IADD3 R13, R3, R13, RZ ;  /* 0x0000000d030d7210 */ /* 0x000fe20007ffe0ff */
[----:B------:R-:W-:Y:S01]  /*0570*/  @!P2 IMAD R19, R33, c[0x0][0x1c0], RZ ;  /* 0x000070002113aa24 */ /* 0x000fe200078e02ff */
[-C--:B------:R-:W-:Y:S01]  /*0580*/  @P0 MOV R12, R2.reuse ;  /* 0x00000002000c0202 */ /* 0x080fe20000000f00 */
[----:B------:R-:W-:Y:S01]  /*0590*/  @!P3 IMAD R17, R39, c[0x0][0x1c4], R0 ;  /* 0x000071002711ba24 */ /* 0x000fe200078e0200 */
[-C--:B------:R-:W-:Y:S01]  /*05a0*/  @!P4 MOV R8, R2.reuse ;  /* 0x000000020008c202 */ /* 0x080fe20000000f00 */
[----:B------:R-:W-:Y:S01]  /*05b0*/  @!P2 IMAD R21, R38, c[0x0][0x1c4], R19 ;  /* 0x000071002615aa24 */ /* 0x000fe200078e0213 */
[-C--:B------:R-:W-:Y:S01]  /*05c0*/  @!P4 MOV R9, R13.reuse ;  /* 0x0000000d0009c202 */ /* 0x080fe20000000f00 */
[----:B------:R-:W-:Y:S01]  /*05d0*/  @P0 IMAD.WIDE.U32 R4, R45, c[0x0][0x1c0], R12 ;  /* 0x000070002d040a25 */ /* 0x000fe200078e000c */
[----:B------:R-:W-:Y:S02]  /*05e0*/  @!P3 MOV R14, R2 ;  /* 0x00000002000eb202 */ /* 0x000fe40000000f00 */
[----:B------:R-:W-:Y:S01]  /*05f0*/  @!P3 MOV R15, R13 ;  /* 0x0000000d000fb202 */ /* 0x000fe20000000f00 */
[----:B------:R-:W-:Y:S01]  /*0600*/  @!P4 IMAD.WIDE.U32 R8, R40, c[0x0][0x1c0], R8 ;  /* 0x000070002808ca25 */ /* 0x000fe200078e0008 */
[----:B------:R-:W-:-:S02]  /*0610*/  @P0 IADD3 R5, R5, R7, RZ ;  /* 0x0000000705050210 */ /* 0x000fc40007ffe0ff */
[C---:B------:R-:W-:Y:S01]  /*0620*/  @P0 LEA R6, P5, R4.reuse, c[0x0][0x170], 0x2 ;  /* 0x00005c0004060a11 */ /* 0x040fe200078a10ff */
[----:B------:R-:W-:Y:S01]  /*0630*/  @!P3 IMAD.WIDE.U32 R14, R39, c[0x0][0x1c0], R14 ;  /* 0x00007000270eba25 */ /* 0x000fe200078e000e */
[----:B------:R-:W-:Y:S02]  /*0640*/  ISETP.GT.U32.OR P1, PT, R47, 0x27f, P1 ;  /* 0x0000027f2f00780c */ /* 0x000fe40000f24470 */
[----:B------:R-:W-:Y:S02]  /*0650*/  @!P2 MOV R18, R2 ;  /* 0x000000020012a202 */ /* 0x000fe40000000f00 */
[----:B------:R-:W-:Y:S02]  /*0660*/  @!P2 MOV R19, R13 ;  /* 0x0000000d0013a202 */ /* 0x000fe40000000f00 */
[----:B------:R-:W-:Y:S02]  /*0670*/  @P0 LEA.HI.X R7, R4, c[0x0][0x174], R5, 0x2, P5 ;  /* 0x00005d0004070a11 */ /* 0x000fe400028f1405 */
[----:B------:R-:W-:Y:S01]  /*0680*/  @!P4 IADD3 R9, R9, R11, RZ ;  /* 0x0000000b0909c210 */ /* 0x000fe20007ffe0ff */
[----:B------:R-:W-:Y:S01]  /*0690*/  @!P2 IMAD.WIDE.U32 R18, R38, c[0x0][0x1c0], R18 ;  /* 0x000070002612aa25 */ /* 0x000fe200078e0012 */
[----:B------:R-:W-:-:S02]  /*06a0*/  @!P4 LEA R10, P5, R8, c[0x0][0x170], 0x2 ;  /* 0x00005c00080aca11 */ /* 0x000fc400078a10ff */
[----:B------:R-:W-:Y:S02]  /*06b0*/  @!P3 IADD3 R5, R15, R17, RZ ;  /* 0x000000110f05b210 */ /* 0x000fe40007ffe0ff */
[----:B------:R-:W-:Y:S01]  /*06c0*/  CS2R R16, SRZ ;  /* 0x0000000000107805 */ /* 0x000fe2000001ff00 */
[----:B------:R-:W-:Y:S02]  /*06d0*/  @!P4 LEA.HI.X R11, R8, c[0x0][0x174], R9, 0x2, P5 ;  /* 0x00005d00080bca11 */ /* 0x000fe400028f1409 */
[----:B------:R-:W-:Y:S02]  /*06e0*/  @!P3 LEA R4, P6, R14, c[0x0][0x170], 0x2 ;  /* 0x00005c000e04ba11 */ /* 0x000fe400078c10ff */
[----:B------:R-:W-:Y:S01]  /*06f0*/  @!P2 IADD3 R9, R19, R21, RZ ;  /* 0x000000151309a210 */ /* 0x000fe20007ffe0ff */
[----:B------:R0:W2:Y:S01]  /*0700*/  @!P4 LDG.E.64 R16, [R10.64] ;  /* 0x000000060a10c981 */ /* 0x0000a2000c1e1b00 */
[----:B------:R-:W-:Y:S01]  /*0710*/  @!P2 LEA R8, P5, R18, c[0x0][0x170], 0x2 ;  /* 0x00005c001208aa11 */ /* 0x000fe200078a10ff */
[----:B------:R-:W-:Y:S01]  /*0720*/  @!P1 IMAD R0, R32, c[0x0][0x1c0], RZ ;  /* 0x0000700020009a24 */ /* 0x000fe200078e02ff */
[----:B------:R-:W-:-:S02]  /*0730*/  ISETP.GE.U32.AND P4, PT, R36, c[0x0][0x1c8], PT ;  /* 0x0000720024007a0c */ /* 0x000fc40003f86070 */
[----:B------:R-:W-:Y:S02]  /*0740*/  SHF.R.S32.HI R31, RZ, 0x1f, R36 ;  /* 0x0000001fff1f7819 */ /* 0x000fe40000011424 */
[----:B------:R-:W-:Y:S02]  /*0750*/  @!P1 MOV R22, R2 ;  /* 0x0000000200169202 */ /* 0x000fe40000000f00 */
[----:B------:R-:W-:Y:S02]  /*0760*/  @!P1 MOV R23, R13 ;  /* 0x0000000d00179202 */ /* 0x000fe40000000f00 */
[----:B------:R-:W-:Y:S02]  /*0770*/  @!P3 LEA.HI.X R5, R14, c[0x0][0x174], R5, 0x2, P6 ;  /* 0x00005d000e05ba11 */ /* 0x000fe400030f1405 */
[----:B------:R-:W-:Y:S01]  /*0780*/  @!P2 LEA.HI.X R9, R18, c[0x0][0x174], R9, 0x2, P5 ;  /* 0x00005d001209aa11 */ /* 0x000fe200028f1409 */
[----:B------:R-:W-:Y:S01]  /*0790*/  CS2R R14, SRZ ;  /* 0x00000000000e7805 */ /* 0x000fe2000001ff00 */
[----:B------:R-:W-:-:S02]  /*07a0*/  ISETP.GE.U32.AND P5, PT, R35, c[0x0][0x1c8], PT ;  /* 0x0000720023007a0c */ /* 0x000fc40003fa6070 */
[----:B------:R-:W-:Y:S01]  /*07b0*/  SHF.R.S32.HI R30, RZ, 0x1f, R35 ;  /* 0x0000001fff1e7819 */ /* 0x000fe20000011423 */
[----:B------:R-:W-:Y:S01]  /*07c0*/  @!P1 IMAD R21, R37, c[0x0][0x1c4], R0 ;  /* 0x0000710025159a24 */ /* 0x000fe200078e0200 */
[----:B------:R-:W-:Y:S01]  /*07d0*/  ISETP.GE.AND.EX P4, PT, R31, c[0x0][0x1cc], PT, P4 ;  /* 0x000073001f007a0c */ /* 0x000fe20003f86340 */
[----:B------:R-:W-:Y:S01]  /*07e0*/  @!P1 IMAD.WIDE.U32 R22, R37, c[0x0][0x1c0], R22 ;  /* 0x0000700025169a25 */ /* 0x000fe200078e0016 */
[----:B------:R-:W-:Y:S01]  /*07f0*/  ISETP.GE.AND.EX P5, PT, R30, c[0x0][0x1cc], PT, P5 ;  /* 0x000073001e007a0c */ /* 0x000fe20003fa6350 */
[----:B------:R1:W3:Y:S01]  /*0800*/  @P0 LDG.E.64 R14, [R6.64] ;  /* 0x00000006060e0981 */ /* 0x0002e2000c1e1b00 */
[C---:B------:R-:W-:Y:S01]  /*0810*/  ISETP.GT.U32.OR P4, PT, R47.reuse, 0x27f, P4 ;  /* 0x0000027f2f00780c */ /* 0x040fe20002784470 */
[----:B------:R-:W-:Y:S01]  /*0820*/  CS2R R18, SRZ ;  /* 0x0000000000127805 */ /* 0x000fe2000001ff00 */
[----:B------:R-:W-:Y:S02]  /*0830*/  ISETP.GT.U32.OR P5, PT, R47, 0x27f, P5 ;  /* 0x0000027f2f00780c */ /* 0x000fe40002fa4470 */
[----:B------:R-:W-:-:S03]  /*0840*/  SHF.R.S32.HI R0, RZ, 0x1f, R34 ;  /* 0x0000001fff007819 */ /* 0x000fc60000011422 */
[----:B------:R4:W5:Y:S01]  /*0850*/  @!P3 LDG.E.64 R18, [R4.64] ;  /* 0x000000060412b981 */ /* 0x000962000c1e1b00 */
[----:B-1----:R-:W-:Y:S02]  /*0860*/  @!P1 IADD3 R7, R23, R21, RZ ;  /* 0x0000001517079210 */ /* 0x002fe40007ffe0ff */
[----:B------:R-:W-:Y:S01]  /*0870*/  CS2R R20, SRZ ;  /* 0x0000000000147805 */ /* 0x000fe2000001ff00 */
[----:B------:R-:W-:-:S05]  /*0880*/  @!P1 LEA R6, P6, R22, c[0x0][0x170], 0x2 ;  /* 0x00005c0016069a11 */ /* 0x000fca00078c10ff */
[----:B------:R1:W5:Y:S01]  /*0890*/  @!P2 LDG.E.64 R20, [R8.64] ;  /* 0x000000060814a981 */ /* 0x000362000c1e1b00 */
[----:B------:R-:W-:Y:S01]  /*08a0*/  ISETP.GE.U32.AND P2, PT, R34, c[0x0][0x1c8], PT ;  /* 0x0000720022007a0c */ /* 0x000fe20003f46070 */
[----:B0-----:R-:W-:Y:S01]  /*08b0*/  @!P4 IMAD R11, R31, c[0x0][0x1c0], RZ ;  /* 0x000070001f0bca24 */ /* 0x001fe200078e02ff */
[----:B----4-:R-:W-:Y:S02]  /*08c0*/  @!P4 MOV R4, R2 ;  /* 0x000000020004c202 */ /* 0x010fe40000000f00 */
[----:B------:R-:W-:Y:S02]  /*08d0*/  @!P4 MOV R5, R13 ;  /* 0x0000000d0005c202 */ /* 0x000fe40000000f00 */
[----:B------:R-:W-:Y:S01]  /*08e0*/  ISETP.GE.AND.EX P2, PT, R0, c[0x0][0x1cc], PT, P2 ;  /* 0x0000730000007a0c */ /* 0x000fe20003f46320 */
[----:B------:R-:W-:Y:S01]  /*08f0*/  @!P5 IMAD R10, R30, c[0x0][0x1c0], RZ ;  /* 0x000070001e0ada24 */ /* 0x000fe200078e02ff */
[----:B------:R-:W-:Y:S01]  /*0900*/  @!P1 LEA.HI.X R7, R22, c[0x0][0x174], R7, 0x2, P6 ;  /* 0x00005d0016079a11 */ /* 0x000fe200030f1407 */
[C---:B------:R-:W-:Y:S01]  /*0910*/  @!P4 IMAD R25, R36.reuse, c[0x0][0x1c4], R11 ;  /* 0x000071002419ca24 */ /* 0x040fe200078e020b */
[----:B------:R-:W-:Y:S01]  /*0920*/  CS2R R22, SRZ ;  /* 0x0000000000167805 */ /* 0x000fe2000001ff00 */
[----:B------:R-:W-:Y:S01]  /*0930*/  @!P4 IMAD.WIDE.U32 R4, R36, c[0x0][0x1c0], R4 ;  /* 0x000070002404ca25 */ /* 0x000fe200078e0004 */
[----:B------:R-:W-:-:S02]  /*0940*/  ISETP.GT.U32.OR P2, PT, R47, 0x27f, P2 ;  /* 0x0000027f2f00780c */ /* 0x000fc40001744470 */
[----:B------:R-:W-:Y:S01]  /*0950*/  @!P5 MOV R11, R13 ;  /* 0x0000000d000bd202 */ /* 0x000fe20000000f00 */
[----:B------:R-:W-:Y:S01]  /*0960*/  @!P5 IMAD R27, R35, c[0x0][0x1c4], R10 ;  /* 0x00007100231bda24 */ /* 0x000fe200078e020a */
[----:B------:R-:W-:Y:S01]  /*0970*/  @!P5 MOV R10, R2 ;  /* 0x00000002000ad202 */ /* 0x000fe20000000f00 */
[----:B------:R0:W4:Y:S01]  /*0980*/  @!P1 LDG.E.64 R22, [R6.64] ;  /* 0x0000000606169981 */ /* 0x000122000c1e1b00 */
[----:B------:R-:W-:Y:S02]  /*0990*/  @!P4 IADD3 R5, R5, R25, RZ ;  /* 0x000000190505c210 */ /* 0x000fe40007ffe0ff */
[C---:B-1----:R-:W-:Y:S01]  /*09a0*/  @!P4 LEA R8, P3, R4.reuse, c[0x0][0x170], 0x2 ;  /* 0x00005c000408ca11 */ /* 0x042fe200078610ff */
[----:B------:R-:W-:Y:S01]  /*09b0*/  @!P5 IMAD.WIDE.U32 R10, R35, c[0x0][0x1c0], R10 ;  /* 0x00007000230ada25 */ /* 0x000fe200078e000a */
[----:B------:R-:W-:Y:S02]  /*09c0*/  CS2R R24, SRZ ;  /* 0x0000000000187805 */ /* 0x000fe4000001ff00 */
[----:B------:R-:W-:-:S02]  /*09d0*/  @!P4 LEA.HI.X R9, R4, c[0x0][0x174], R5, 0x2, P3 ;  /* 0x00005d000409ca11 */ /* 0x000fc400018f1405 */
[----:B------:R-:W-:Y:S01]  /*09e0*/  @!P5 IADD3 R5, R11, R27, RZ ;  /* 0x0000001b0b05d210 */ /* 0x000fe20007ffe0ff */
[----:B------:R-:W-:Y:S01]  /*09f0*/  @!P2 IMAD R11, R0, c[0x0][0x1c0], RZ ;  /* 0x00007000000baa24 */ /* 0x000fe200078e02ff */
[----:B0-----:R-:W-:Y:S01]  /*0a00*/  @!P2 MOV R6, R2 ;  /* 0x000000020006a202 */ /* 0x001fe20000000f00 */
[----:B------:R2:W4:Y:S01]  /*0a10*/  @!P4 LDG.E.64 R24, [R8.64] ;  /* 0x000000060818c981 */ /* 0x000522000c1e1b00 */
[----:B------:R-:W-:Y:S02]  /*0a20*/  @!P2 MOV R7, R13 ;  /* 0x0000000d0007a202 */ /* 0x000fe40000000f00 */
[----:B------:R-:W-:Y:S01]  /*0a30*/  @!P5 LEA R4, P1, R10, c[0x0][0x170], 0x2 ;  /* 0x00005c000a04da11 */ /* 0x000fe200078210ff */
[----:B------:R-:W-:Y:S01]  /*0a40*/  CS2R R26, SRZ ;  /* 0x00000000001a7805 */ /* 0x000fe2000001ff00 */
[----:B------:R-:W-:Y:S02]  /*0a50*/  @!P2 IMAD R11, R34, c[0x0][0x1c4], R11 ;  /* 0x00007100220baa24 */ /* 0x000fe400078e020b */
[----:B------:R-:W-:Y:S01]  /*0a60*/  @!P5 LEA.HI.X R5, R10, c[0x0][0x174], R5, 0x2, P1 ;  /* 0x00005d000a05da11 */ /* 0x000fe200008f1405 */
[----:B------:R-:W-:Y:S01]  /*0a70*/  @!P2 IMAD.WIDE.U32 R6, R34, c[0x0][0x1c0], R6 ;  /* 0x000070002206aa25 */ /* 0x000fe200078e0006 */
[----:B------:R-:W-:-:S03]  /*0a80*/  CS2R R28, SRZ ;  /* 0x00000000001c7805 */ /* 0x000fc6000001ff00 */
[----:B------:R5:W4:Y:S01]  /*0a90*/  @!P5 LDG.E.64 R26, [R4.64] ;  /* 0x00000006041ad981 */ /* 0x000b22000c1e1b00 */
[----:B------:R-:W-:Y:S02]  /*0aa0*/  @!P2 IADD3 R7, R7, R11, RZ ;  /* 0x0000000b0707a210 */ /* 0x000fe40007ffe0ff */
[----:B------:R-:W-:-:S04]  /*0ab0*/  @!P2 LEA R10, P1, R6, c[0x0][0x170], 0x2 ;  /* 0x00005c00060aaa11 */ /* 0x000fc800078210ff */
[----:B------:R-:W-:-:S05]  /*0ac0*/  @!P2 LEA.HI.X R11, R6, c[0x0][0x174], R7, 0x2, P1 ;  /* 0x00005d00060baa11 */ /* 0x000fca00008f1407 */
[----:B------:R-:W4:Y:S01]  /*0ad0*/  @!P2 LDG.E.64 R28, [R10.64] ;  /* 0x000000060a1ca981 */ /* 0x000f22000c1e1b00 */
[C---:B------:R-:W-:Y:S02]  /*0ae0*/  ISETP.GT.AND P1, PT, R54.reuse, 0x1e, PT ;  /* 0x0000001e3600780c */ /* 0x040fe40003f24270 */
[----:B------:R-:W-:Y:S02]  /*0af0*/  ISETP.NE.AND P2, PT, R54, RZ, PT ;  /* 0x000000ff3600720c */ /* 0x000fe40003f45270 */
[----:B------:R-:W-:Y:S01]  /*0b00*/  ISETP.NE.AND P3, PT, R47, RZ, PT ;  /* 0x000000ff2f00720c */ /* 0x000fe20003f65270 */
[----:B--2---:R-:W-:-:S04]  /*0b10*/  FMUL.FTZ R9, R17, R17 ;  /* 0x0000001111097220 */ /* 0x004fc80000410000 */
[----:B------:R-:W-:Y:S02]  /*0b20*/  FFMA.FTZ R6, R16, R16, R9 ;  /* 0x0000001010067223 */ /* 0x000fe40000010009 */
[----:B---3--:R-:W-:-:S04]  /*0b30*/  FMUL.FTZ R7, R15, R15 ;  /* 0x0000000f0f077220 */ /* 0x008fc80000410000 */
[----:B------:R-:W-:-:S04]  /*0b40*/  FFMA.FTZ R7, R14, R14, R7 ;  /* 0x0000000e0e077223 */ /* 0x000fc80000010007 */
[----:B------:R-:W-:Y:S02]  /*0b50*/  FADD.FTZ R7, RZ, R7 ;  /* 0x00000007ff077221 */ /* 0x000fe40000010000 */
[----:B-----5:R-:W-:Y:S02]  /*0b60*/  FMUL.FTZ R5, R19, R19 ;  /* 0x0000001313057220 */ /* 0x020fe40000410000 */
[----:B------:R-:W-:Y:S02]  /*0b70*/  FADD.FTZ R6, R7, R6 ;  /* 0x0000000607067221 */ /* 0x000fe40000010000 */
[----:B------:R-:W-:Y:S02]  /*0b80*/  FFMA.FTZ R5, R18, R18, R5 ;  /* 0x0000001212057223 */ /* 0x000fe40000010005 */
[----:B------:R-:W-:Y:S02]  /*0b90*/  FMUL.FTZ R7, R21, R21 ;  /* 0x0000001515077220 */ /* 0x000fe40000410000 */
[----:B------:R-:W-:-:S02]  /*0ba0*/  FADD.FTZ R5, R6, R5 ;  /* 0x0000000506057221 */ /* 0x000fc40000010000 */
[----:B------:R-:W-:Y:S02]  /*0bb0*/  FFMA.FTZ R6, R20, R20, R7 ;  /* 0x0000001414067223 */ /* 0x000fe40000010007 */
[----:B------:R-:W-:Y:S02]  /*0bc0*/  FADD.FTZ R4, R14, R15 ;  /* 0x0000000f0e047221 */ /* 0x000fe40000010000 */
[----:B------:R-:W-:Y:S02]  /*0bd0*/  FADD.FTZ R6, R5, R6 ;  /* 0x0000000605067221 */ /* 0x000fe40000010000 */
[----:B------:R-:W-:Y:S02]  /*0be0*/  FADD.FTZ R4, RZ, R4 ;  /* 0x00000004ff047221 */ /* 0x000fe40000010000 */
[----:B------:R-:W-:Y:S02]  /*0bf0*/  FADD.FTZ R5, R16, R17 ;  /* 0x0000001110057221 */ /* 0x000fe40000010000 */
[----:B----4-:R-:W-:-:S02]  /*0c00*/  FMUL.FTZ R7, R23, R23 ;  /* 0x0000001717077220 */ /* 0x010fc40000410000 */
[----:B------:R-:W-:Y:S02]  /*0c10*/  FADD.FTZ R4, R4, R5 ;  /* 0x0000000504047221 */ /* 0x000fe40000010000 */
[----:B------:R-:W-:Y:S02]  /*0c20*/  FFMA.FTZ R7, R22, R22, R7 ;  /* 0x0000001616077223 */ /* 0x000fe40000010007 */
[----:B------:R-:W-:Y:S02]  /*0c30*/  FADD.FTZ R5, R18, R19 ;  /* 0x0000001312057221 */ /* 0x000fe40000010000 */
[----:B------:R-:W-:Y:S02]  /*0c40*/  FADD.FTZ R6, R6, R7 ;  /* 0x0000000706067221 */ /* 0x000fe40000010000 */
[----:B------:R-:W-:Y:S02]  /*0c50*/  FADD.FTZ R4, R4, R5 ;  /* 0x0000000504047221 */ /* 0x000fe40000010000 */
[----:B------:R-:W-:-:S02]  /*0c60*/  FMUL.FTZ R7, R25, R25 ;  /* 0x0000001919077220 */ /* 0x000fc40000410000 */
[----:B------:R-:W-:Y:S02]  /*0c70*/  FADD.FTZ R5, R20, R21 ;  /* 0x0000001514057221 */ /* 0x000fe40000010000 */
[----:B------:R-:W-:Y:S02]  /*0c80*/  FFMA.FTZ R7, R24, R24, R7 ;  /* 0x0000001818077223 */ /* 0x000fe40000010007 */
[----:B------:R-:W-:Y:S02]  /*0c90*/  FADD.FTZ R4, R4, R5 ;  /* 0x0000000504047221 */ /* 0x000fe40000010000 */
[----:B------:R-:W-:Y:S02]  /*0ca0*/  FADD.FTZ R5, R22, R23 ;  /* 0x0000001716057221 */ /* 0x000fe40000010000 */
[----:B------:R-:W-:Y:S02]  /*0cb0*/  FADD.FTZ R6, R6, R7 ;  /* 0x0000000706067221 */ /* 0x000fe40000010000 */
[----:B------:R-:W-:-:S02]  /*0cc0*/  FMUL.FTZ R7, R27, R27 ;  /* 0x0000001b1b077220 */ /* 0x000fc40000410000 */
[----:B------:R-:W-:Y:S02]  /*0cd0*/  FADD.FTZ R4, R4, R5 ;  /* 0x0000000504047221 */ /* 0x000fe40000010000 */
[----:B------:R-:W-:Y:S02]  /*0ce0*/  FADD.FTZ R5, R24, R25 ;  /* 0x0000001918057221 */ /* 0x000fe40000010000 */
[----:B------:R-:W-:Y:S02]  /*0cf0*/  FFMA.FTZ R7, R26, R26, R7 ;  /* 0x0000001a1a077223 */ /* 0x000fe40000010007 */
[----:B------:R-:W-:Y:S02]  /*0d00*/  FADD.FTZ R4, R4, R5 ;  /* 0x0000000504047221 */ /* 0x000fe40000010000 */
[----:B------:R-:W-:Y:S02]  /*0d10*/  FADD.FTZ R6, R6, R7 ;  /* 0x0000000706067221 */ /* 0x000fe40000010000 */
[----:B------:R-:W-:-:S02]  /*0d20*/  FADD.FTZ R5, R26, R27 ;  /* 0x0000001b1a057221 */ /* 0x000fc40000010000 */
[----:B------:R-:W-:Y:S02]  /*0d30*/  FMUL.FTZ R7, R29, R29 ;  /* 0x0000001d1d077220 */ /* 0x000fe40000410000 */
[----:B------:R-:W-:Y:S02]  /*0d40*/  FADD.FTZ R4, R4, R5 ;  /* 0x0000000504047221 */ /* 0x000fe40000010000 */
        /* <DEDUP_REMOVED lines=25> */
[----:B------:R-:W-:Y:S01]  /*0ee0*/  ISETP.GT.AND P1, PT, R54, 0xf, PT ;  /* 0x0000000f3600780c */ /* 0x000fe20003f24270 */
[----:B------:R-:W-:-:S12]  /*0ef0*/  BSSY B0, `(.L_x_2887) ;  /* 0x0000038000007945 */ /* 0x000fd80003800000 */
[----:B0-----:R-:W-:Y:S02]  /*0f00*/  @!P1 FADD.FTZ R4, R4, R5 ;  /* 0x0000000504049221 */ /* 0x001fe40000010000 */
[----:B-1----:R-:W-:-:S03]  /*0f10*/  @!P1 FADD.FTZ R6, R6, R7 ;  /* 0x0000000706069221 */ /* 0x002fc60000010000 */
[----:B------:R-:W-:Y:S02]  /*0f20*/  MOV R52, R4 ;  /* 0x0000000400347202 */ /* 0x000fe40000000f00 */
[----:B------:R-:W-:-:S05]  /*0f30*/  MOV R53, R6 ;  /* 0x0000000600357202 */ /* 0x000fca0000000f00 */
        /* <DEDUP_REMOVED lines=51> */
.L_x_2888:
[----:B------:R-:W-:Y:S05]  /*1270*/  BSYNC B0 ;  /* 0x0000000000007941 */ /* 0x000fea0003800000 */
.L_x_2887:
        /* <DEDUP_REMOVED lines=20> */
[----:B------:R-:W-:Y:S01]  /*13c0*/  SEL R55, RZ, c[0x0][0xc], P1 ;  /* 0x00000300ff377a07 */ /* 0x000fe20000800000 */
[----:B------:R-:W-:-:S00]  /*13d0*/  ERRBAR ;  /* 0x00000000000079ab */ /* 0x000fc00000000000 */
[----:B------:R2:W-:Y:S02]  /*13e0*/  RED.E.ADD.S32.STRONG.GPU [R6.64], R11 ;  /* 0x0000000b0600798e */ /* 0x0005e4000c10e386 */
[----:B------:R-:W-:-:S13]  /*13f0*/  ISETP.NE.AND P1, PT, R55, -0x1, PT ;  /* 0xffffffff3700780c */ /* 0x000fda0003f25270 */
[----:B------:R-:W-:Y:S05]  /*1400*/  @!P1 BRA `(.L_x_2890) ;  /* 0x0000007000009947 */ /* 0x000fea0003800000 */
[----:B-12---:R-:W-:-:S04]  /*1410*/  IMAD R4, R10, c[0x0][0x10], R57 ;  /* 0x000004000a047a24 */ /* 0x006fc800078e0239 */
[----:B------:R-:W-:-:S05]  /*1420*/  IMAD.WIDE.U32 R4, R4, R9, c[0x0][0x190] ;  /* 0x0000640004047625 */ /* 0x000fca00078e0009 */
.L_x_2891:
[----:B------:R-:W2:Y:S01]  /*1430*/  LDG.E.STRONG.GPU R6, [R4.64] ;  /* 0x0000000604067981 */ /* 0x000ea2000c1ef900 */
[----:B------:R-:W-:Y:S01]  /*1440*/  YIELD ;  /* 0x0000000000007946 */ /* 0x000fe20003800000 */
[----:B--2---:R-:W-:Y:S01]  /*1450*/  ISETP.NE.AND P1, PT, R6, R55, PT ;  /* 0x000000370600720c */ /* 0x004fe20003f25270 */
[----:B------:R-:W-:-:S12]  /*1460*/  CCTL.IVALL ;  /* 0x00000000ff00798f */ /* 0x000fd80002000000 */
[----:B------:R-:W-:Y:S05]  /*1470*/  @P1 BRA `(.L_x_2891) ;  /* 0xffffffb000001947 */ /* 0x000fea000383ffff */
.L_x_2890:
[----:B--2---:R-:W-:Y:S01]  /*1480*/  ISETP.NE.AND P1, PT, RZ, c[0x0][0xc], PT ;  /* 0x00000300ff007a0c */ /* 0x004fe20003f25270 */
[----:B------:R-:W-:Y:S01]  /*1490*/  WARPSYNC 0xffffffff ;  /* 0xffffffff00007948 */ /* 0x000fe20003800000 */
[----:B------:R-:W-:Y:S11]  /*14a0*/  BAR.SYNC.DEFER_BLOCKING 0x0 ;  /* 0x0000000000007b1d */ /* 0x000ff60000010000 */
[----:B------:R-:W-:Y:S05]  /*14b0*/  @!P1 BRA `(.L_x_2889) ;  /* 0x0000074000009947 */ /* 0x000fea0003800000 */
[----:B-1----:R-:W-:Y:S01]  /*14c0*/  IADD3 R4, R8, -0x1, RZ ;  /* 0xffffffff08047810 */ /* 0x002fe20007ffe0ff */
[----:B------:R-:W-:-:S03]  /*14d0*/  HFMA2.MMA R5, -RZ, RZ, 0, 0 ;  /* 0x00000000ff057435 */ /* 0x000fc600000001ff */
[----:B------:R-:W-:-:S13]  /*14e0*/  ISETP.GE.U32.AND P1, PT, R4, 0x3, PT ;  /* 0x000000030400780c */ /* 0x000fda0003f26070 */
[----:B------:R-:W-:Y:S05]  /*14f0*/  @!P1 BRA `(.L_x_2892) ;  /* 0x000003e000009947 */ /* 0x000fea0003800000 */
[----:B------:R-:W-:Y:S02]  /*1500*/  LOP3.LUT R4, R8, 0x3, RZ, 0xc0, !PT ;  /* 0x0000000308047812 */ /* 0x000fe400078ec0ff */
[----:B------:R-:W-:Y:S02]  /*1510*/  MOV R5, RZ ;  /* 0x000000ff00057202 */ /* 0x000fe40000000f00 */
[----:B------:R-:W-:Y:S02]  /*1520*/  IADD3 R4, -R4, c[0x0][0xc], RZ ;  /* 0x0000030004047a10 */ /* 0x000fe40007ffe1ff */
.L_x_2893:
        /* <DEDUP_REMOVED lines=59> */
.L_x_2892:
        /* <DEDUP_REMOVED lines=19> */
.L_x_2895:
[----:B------:R-:W-:Y:S05]  /*1a10*/  BSYNC B0 ;  /* 0x0000000000007941 */ /* 0x000fea0003800000 */
.L_x_2894:
        /* <DEDUP_REMOVED lines=9> */
[----:B------:R-:W-:Y:S01]  /*1ab0*/  @!P2 IMAD R4, R4, c[0x0][0x10], RZ ;  /* 0x000004000404aa24 */ /* 0x000fe200078e02ff */
[----:B------:R-:W2:Y:S03]  /*1ac0*/  @!P1 S2R R8, SR_CTAID.Y ;  /* 0x0000000000089919 */ /* 0x000ea60000002600 */
[----:B------:R-:W-:-:S05]  /*1ad0*/  @!P2 IMAD R4, R4, c[0x0][0xc], RZ ;  /* 0x000003000404aa24 */ /* 0x000fca00078e02ff */
[----:B------:R-:W-:-:S05]  /*1ae0*/  @!P2 SHF.L.U32 R4, R4, 0x1, RZ ;  /* 0x000000010404a819 */ /* 0x000fca00000006ff */
[----:B------:R-:W-:-:S04]  /*1af0*/  @!P2 IMAD.WIDE R4, R4, R5, c[0x0][0x198] ;  /* 0x000066000404a625 */ /* 0x000fc800078e0205 */
[----:B-1----:R-:W-:Y:S01]  /*1b00*/  @!P2 IMAD R7, R7, c[0x0][0x10], R6 ;  /* 0x000004000707aa24 */ /* 0x002fe200078e0206 */
[----:B------:R-:W-:-:S03]  /*1b10*/  @!P1 LOP3.LUT R6, R49, 0x1, RZ, 0xc0, !PT ;  /* 0x0000000131069812 */ /* 0x000fc600078ec0ff */
[----:B------:R-:W-:Y:S01]  /*1b20*/  @!P2 IMAD.WIDE.U32 R4, R7, 0x8, R4 ;  /* 0x000000080704a825 */ /* 0x000fe200078e0004 */
[----:B------:R-:W-:-:S03]  /*1b30*/  @!P1 MOV R7, 0x4 ;  /* 0x0000000400079802 */ /* 0x000fc60000000f00 */
[----:B------:R-:W-:Y:S02]  /*1b40*/  @!P1 IMAD R6, R6, c[0x0][0x10], RZ ;  /* 0x0000040006069a24 */ /* 0x000fe400078e02ff */
[----:B--2---:R-:W-:Y:S01]  /*1b50*/  @!P1 IMAD R9, R9, c[0x0][0x10], R8 ;  /* 0x0000040009099a24 */ /* 0x004fe200078e0208 */
[----:B------:R-:W2:Y:S01]  /*1b60*/  @!P2 LDG.E.64 R4, [R4.64] ;  /* 0x000000060404a981 */ /* 0x000ea2000c1e1b00 */
[----:B------:R-:W-:-:S05]  /*1b70*/  @!P1 IMAD R6, R6, c[0x0][0xc], RZ ;  /* 0x0000030006069a24 */ /* 0x000fca00078e02ff */
        /* <DEDUP_REMOVED lines=8> */
.L_x_2889:
[----:B------:R-:W-:Y:S01]  /*1c00*/  LOP3.LUT P1, RZ, R44, R47, RZ, 0xfc, !PT ;  /* 0x0000002f2cff7212 */ /* 0x000fe2000782fcff */
[----:B------:R-:W-:Y:S01]  /*1c10*/  @!P3 STS.64 [0xc0], R52 ;  /* 0x0000c034ff00b388 */ /* 0x000fe20000000a00 */
[----:B------:R-:W-:Y:S01]  /*1c20*/  ISETP.EQ.U32.AND P2, PT, RZ, c[0x0][0x168], PT ;  /* 0x00005a00ff007a0c */ /* 0x000fe20003f42070 */
[----:B-1----:R-:W-:Y:S01]  /*1c30*/  HFMA2.MMA R5, -RZ, RZ, 0, 2.384185791015625e-07 ;  /* 0x00000004ff057435 */ /* 0x002fe200000001ff */
        /* <DEDUP_REMOVED lines=14> */
[----:B------:R-:W1:Y:S03]  /*1d20*/  LDS.64 R56, [0xc0] ;  /* 0x0000c000ff387984 */ /* 0x000e660000000a00 */
[----:B------:R-:W-:-:S04]  /*1d30*/  ISETP.GE.AND.EX P2, PT, R46, c[0x0][0x1cc], PT, P2 ;  /* 0x000073002e007a0c */ /* 0x000fc80003f46320 */
[----:B------:R-:W-:Y:S01]  /*1d40*/  ISETP.GT.U32.OR P2, PT, R47, 0x27f, P2 ;  /* 0x0000027f2f00780c */ /* 0x000fe20001744470 */
[----:B-1----:R-:W-:-:S04]  /*1d50*/  FMUL.FTZ R56, R56, c[0x0][0x1f4] ;  /* 0x00007d0038387a20 */ /* 0x002fc80000410000 */
[C---:B------:R-:W-:Y:S02]  /*1d60*/  FMUL.FTZ R8, R56.reuse, R56 ;  /* 0x0000003838087220 */ /* 0x040fe40000410000 */
[C---:B------:R-:W-:Y:S02]  /*1d70*/  FADD.FTZ R11, -R56.reuse, R14 ;  /* 0x0000000e380b7221 */ /* 0x040fe40000010100 */
[----:B------:R-:W-:Y:S02]  /*1d80*/  FFMA.FTZ R8, R57, c[0x0][0x1f4], -R8 ;  /* 0x00007d0039087a23 */ /* 0x000fe40000010808 */
[C---:B------:R-:W-:Y:S02]  /*1d90*/  FADD.FTZ R15, -R56.reuse, R15 ;  /* 0x0000000f380f7221 */ /* 0x040fe40000010100 */
[----:B------:R-:W-:Y:S01]  /*1da0*/  FADD.FTZ R17, -R56, R17 ;  /* 0x0000001138117221 */ /* 0x000fe20000010100 */
[----:B------:R-:W-:Y:S01]  /*1db0*/  FSETP.GTU.FTZ.AND P1, PT, R8, RZ, PT ;  /* 0x000000ff0800720b */ /* 0x000fe20003f3c000 */
[----:B------:R-:W-:-:S02]  /*1dc0*/  FADD.FTZ R19, -R56, R19 ;  /* 0x0000001338137221 */ /* 0x000fc40000010100 */
[C---:B0-----:R-:W-:Y:S02]  /*1dd0*/  FADD.FTZ R53, -R56.reuse, R16 ;  /* 0x0000001038357221 */ /* 0x041fe40000010100 */
[C---:B------:R-:W-:Y:S02]  /*1de0*/  FADD.FTZ R55, -R56.reuse, R18 ;  /* 0x0000001238377221 */ /* 0x040fe40000010100 */
[C---:B------:R-:W-:Y:S02]  /*1df0*/  FADD.FTZ R57, -R56.reuse, R20 ;  /* 0x0000001438397221 */ /* 0x040fe40000010100 */
[C---:B------:R-:W-:Y:S02]  /*1e00*/  FADD.FTZ R59, -R56.reuse, R21 ;  /* 0x00000015383b7221 */ /* 0x040fe40000010100 */
[----:B------:R-:W-:Y:S02]  /*1e10*/  FADD.FTZ R61, -R56, R22 ;  /* 0x00000016383d7221 */ /* 0x000fe40000010100 */
[----:B------:R-:W-:Y:S01]  /*1e20*/  @P1 FADD.FTZ R9, R8, c[0x0][0x188] ;  /* 0x0000620008091621 */ /* 0x000fe20000010000 */
[----:B------:R-:W-:Y:S01]  /*1e30*/  MOV R8, 0x3f800000 ;  /* 0x3f80000000087802 */ /* 0x000fe20000000f00 */
[----:B------:R-:W-:-:S02]  /*1e40*/  FADD.FTZ R63, -R56, R23 ;  /* 0x00000017383f7221 */ /* 0x000fc40000010100 */
[C---:B------:R-:W-:Y:S02]  /*1e50*/  FADD.FTZ R65, -R56.reuse, R24 ;  /* 0x0000001838417221 */ /* 0x040fe40000010100 */
[----:B------:R-:W-:Y:S01]  /*1e60*/  FADD.FTZ R25, -R56, R25 ;  /* 0x0000001938197221 */ /* 0x000fe20000010100 */
[----:B------:R-:W0:Y:S01]  /*1e70*/  @P1 MUFU.RSQ R8, R9 ;  /* 0x0000000900081308 */ /* 0x000e220000001400 */
[----:B------:R-:W-:Y:S01]  /*1e80*/  ISETP.GE.U32.AND P1, PT, R40, c[0x0][0x1c8], PT ;  /* 0x0000720028007a0c */ /* 0x000fe20003f26070 */
[C---:B------:R-:W-:Y:S02]  /*1e90*/  FADD.FTZ R67, -R56.reuse, R26 ;  /* 0x0000001a38437221 */ /* 0x040fe40000010100 */
[----:B------:R-:W-:Y:S01]  /*1ea0*/  FADD.FTZ R27, -R56, R27 ;  /* 0x0000001b381b7221 */ /* 0x000fe20000010100 */
[----:B------:R-:W-:Y:S01]  /*1eb0*/  ISETP.GE.AND.EX P1, PT, R48, c[0x0][0x1cc], PT, P1 ;  /* 0x0000730030007a0c */ /* 0x000fe20003f26310 */
[C---:B------:R-:W-:Y:S02]  /*1ec0*/  FADD.FTZ R69, -R56.reuse, R28 ;  /* 0x0000001c38457221 */ /* 0x040fe40000010100 */
[----:B------:R-:W-:Y:S01]  /*1ed0*/  FADD.FTZ R29, -R56, R29 ;  /* 0x0000001d381d7221 */ /* 0x000fe20000010100 */
[----:B------:R-:W-:Y:S01]  /*1ee0*/  ISETP.GT.U32.OR P1, PT, R47, 0x27f, P1 ;  /* 0x0000027f2f00780c */ /* 0x000fe20000f24470 */
[----:B0-----:R-:W-:-:S02]  /*1ef0*/  FMUL.FTZ R9, R11, R8 ;  /* 0x000000080b097220 */ /* 0x001fc40000410000 */
        /* <DEDUP_REMOVED lines=28> */
.L_x_2896:
        /* <DEDUP_REMOVED lines=11> */
.L_x_2898:
[----:B------:R-:W-:Y:S05]  /*2170*/  BSYNC B0 ;  /* 0x0000000000007941 */ /* 0x000fea0003800000 */
.L_x_2897:
        /* <DEDUP_REMOVED lines=13> */
.L_x_2899:
[----:B------:R-:W-:Y:S01]  /*2250*/  BSSY B0, `(.L_x_2900) ;  /* 0x000000b000007945 */ /* 0x000fe20003800000 */
[----:B------:R-:W-:Y:S05]  /*2260*/  @P1 BRA `(.L_x_2901) ;  /* 0x0000009000001947 */ /* 0x000fea0003800000 */
        /* <DEDUP_REMOVED lines=8> */
[----:B------:R0:W-:Y:S04]  /*22f0*/  STG.E.64 [R24.64], R8 ;  /* 0x0000000818007986 */ /* 0x0001e8000c101b06 */
.L_x_2901:
[----:B------:R-:W-:Y:S05]  /*2300*/  BSYNC B0 ;  /* 0x0000000000007941 */ /* 0x000fea0003800000 */
.L_x_2900:
        /* <DEDUP_REMOVED lines=13> */
.L_x_2902:
[----:B------:R-:W-:Y:S01]  /*23e0*/  BSSY B0, `(.L_x_2903) ;  /* 0x000000b000007945 */ /* 0x000fe20003800000 */
[----:B------:R-:W-:Y:S05]  /*23f0*/  @P2 BRA `(.L_x_2904) ;  /* 0x0000009000002947 */ /* 0x000fea0003800000 */
        /* <DEDUP_REMOVED lines=9> */
.L_x_2904:
[----:B------:R-:W-:Y:S05]  /*2490*/  BSYNC B0 ;  /* 0x0000000000007941 */ /* 0x000fea0003800000 */
.L_x_2903:
[----:B------:R-:W-:Y:S01]  /*24a0*/  ISETP.GE.U32.AND P5, PT, R38, c[0x0][0x1c8], PT ;  /* 0x0000720026007a0c */ /* 0x000fe20003fa6070 */
[C-C-:B0-----:R-:W-:Y:S01]  /*24b0*/  FFMA.FTZ R8, R6.reuse, R11, R4.reuse ;  /* 0x0000000b06087223 */ /* 0x141fe20000010004 */
[----:B------:R-:W-:Y:S01]  /*24c0*/  ISETP.GE.U32.AND P1, PT, R37, c[0x0][0x1c8], PT ;  /* 0x0000720025007a0c */ /* 0x000fe20003f26070 */
[--C-:B------:R-:W-:Y:S01]  /*24d0*/  FFMA.FTZ R28, R6, R21, R4.reuse ;  /* 0x00000015061c7223 */ /* 0x100fe20000010004 */
[----:B------:R-:W-:Y:S01]  /*24e0*/  ISETP.GE.U32.AND P2, PT, R36, c[0x0][0x1c8], PT ;  /* 0x0000720024007a0c */ /* 0x000fe20003f46070 */
[C-C-:B------:R-:W-:Y:S01]  /*24f0*/  FFMA.FTZ R26, R6.reuse, R19, R4.reuse ;  /* 0x00000013061a7223 */ /* 0x140fe20000010004 */
[----:B------:R-:W-:Y:S01]  /*2500*/  ISETP.GE.U32.AND P3, PT, R35, c[0x0][0x1c8], PT ;  /* 0x0000720023007a0c */ /* 0x000fe20003f66070 */
[--C-:B------:R-:W-:Y:S01]  /*2510*/  FFMA.FTZ R24, R6, R17, R4.reuse ;  /* 0x0000001106187223 */ /* 0x100fe20000010004 */
        /* <DEDUP_REMOVED lines=9> */
[C-C-:B------:R-:W-:Y:S01]  /*25b0*/  FFMA.FTZ R9, R7.reuse, R18, R5.reuse ;  /* 0x0000001207097223 */ /* 0x140fe20000010005 */
        /* <DEDUP_REMOVED lines=18> */
.L_x_2905:
        /* <DEDUP_REMOVED lines=11> */
.L_x_2907:
[----:B------:R-:W-:Y:S05]  /*2790*/  BSYNC B0 ;  /* 0x0000000000007941 */ /* 0x000fea0003800000 */
.L_x_2906:
        /* <DEDUP_REMOVED lines=11> */
.L_x_2908:
        /* <DEDUP_REMOVED lines=11> */
.L_x_2910:
[----:B------:R-:W-:Y:S05]  /*2900*/  BSYNC B0 ;  /* 0x0000000000007941 */ /* 0x000fea0003800000 */
.L_x_2909:
        /* <DEDUP_REMOVED lines=11> */
.L_x_2911:
        /* <DEDUP_REMOVED lines=11> */
.L_x_2913:
[----:B------:R-:W-:Y:S05]  /*2a70*/  BSYNC B0 ;  /* 0x0000000000007941 */ /* 0x000fea0003800000 */
.L_x_2912:
        /* <DEDUP_REMOVED lines=11> */
.L_x_2914:
        /* <DEDUP_REMOVED lines=11> */
.L_x_2916:
[----:B------:R-:W-:Y:S05]  /*2be0*/  BSYNC B0 ;  /* 0x0000000000007941 */ /* 0x000fea0003800000 */
.L_x_2915:
        /* <DEDUP_REMOVED lines=11> */
.L_x_2917:
[----:B------:R-:W-:Y:S01]  /*2ca0*/  BSSY B0, `(.L_x_2918) ;  /* 0x000000a000007945 */ /* 0x000fe20003800000 */
[----:B------:R-:W-:Y:S05]  /*2cb0*/  @P4 BRA `(.L_x_2919) ;  /* 0x0000008000004947 */ /* 0x000fea0003800000 */
[----:B------:R-:W-:Y:S01]  /*2cc0*/  MOV R3, R13 ;  /* 0x0000000d00037202 */ /* 0x000fe20000000f00 */
[----:B------:R-:W-:-:S04]  /*2cd0*/  IMAD R7, R0, c[0x0][0x1c0], RZ ;  /* 0x0000700000077a24 */ /* 0x000fc800078e02ff */
[----:B0-----:R-:W-:-:S04]  /*2ce0*/  IMAD.WIDE.U32 R4, R34, c[0x0][0x1c0], R2 ;  /* 0x0000700022047a25 */ /* 0x001fc800078e0002 */
[----:B------:R-:W-:Y:S01]  /*2cf0*/  IMAD R7, R34, c[0x0][0x1c4], R7 ;  /* 0x0000710022077a24 */ /* 0x000fe200078e0207 */
[----:B------:R-:W-:-:S04]  /*2d00*/  LEA R2, P1, R4, c[0x0][0x160], 0x2 ;  /* 0x0000580004027a11 */ /* 0x000fc800078210ff */
[----:B------:R-:W-:-:S04]  /*2d10*/  IADD3 R7, R5, R7, RZ ;  /* 0x0000000705077210 */ /* 0x000fc80007ffe0ff */
[----:B------:R-:W-:-:S05]  /*2d20*/  LEA.HI.X R3, R4, c[0x0][0x164], R7, 0x2, P1 ;  /* 0x0000590004037a11 */ /* 0x000fca00008f1407 */
[----:B------:R0:W-:Y:S02]  /*2d30*/  STG.E.64 [R2.64], R8 ;  /* 0x0000000802007986 */ /* 0x0001e4000c101b06 */
.L_x_2919:
[----:B------:R-:W-:Y:S05]  /*2d40*/  BSYNC B0 ;  /* 0x0000000000007941 */ /* 0x000fea0003800000 */
.L_x_2918:
[----:B------:R-:W-:Y:S02]  /*2d50*/  IADD3 R43, R43, c[0x0][0x10], RZ ;  /* 0x000004002b2b7a10 */ /* 0x000fe40007ffe0ff */
[----:B------:R-:W-:Y:S02]  /*2d60*/  IADD3 R49, R49, 0x1, RZ ;  /* 0x0000000131317810 */ /* 0x000fe40007ffe0ff */
[----:B------:R-:W-:-:S13]  /*2d70*/  ISETP.GE.AND P1, PT, R43, UR4, PT ;  /* 0x000000042b007c0c */ /* 0x000fda000bf26270 */
[----:B------:R-:W-:Y:S01]  /*2d80*/  @P1 CALL.REL.NOINC `(.L_x_2920) ;  /* 0x0000001000001944 */ /* 0x000fe20003c00000 */
[----:B------:R-:W-:Y:S05]  /*2d90*/  BRA `(.L_x_2921) ;  /* 0xffffd46000007947 */ /* 0x000fea000383ffff */
.L_x_2920:
[----:B------:R-:W-:Y:S05]  /*2da0*/  EXIT ;  /* 0x000000000000794d */ /* 0x000fea0003800000 */
.L_x_2922:
        /* <DEDUP_REMOVED lines=13> */
.L_x_3322:


//--------------------- .text._Z35group_norm_nhwc_fwd_one_pass_kernelI11Fp32IOFp32WLi512ELi40ELi640EEv26Group_norm_nhwc_fwd_params --------------------------
	.section	.text._Z35group_norm_nhwc_fwd_one_pass_kernelI11Fp32IOFp32WLi512ELi40ELi640EEv26Group_norm_nhwc_fwd_params,"ax",@progbits
	.sectioninfo	@"SHI_REGISTERS=96"
	.align	128
        .global         _Z35group_norm_nhwc_fwd_one_pass_kernelI11Fp32IOFp32WLi512ELi40ELi640EEv26Group_norm_nhwc_fwd_params
        .type           _Z35group_norm_nhwc_fwd_one_pass_kernelI11Fp32IOFp32WLi512ELi40ELi640EEv26Group_norm_nhwc_fwd_params,@function
        .size           _Z35group_norm_nhwc_fwd_one_pass_kernelI11Fp32IOFp32WLi512ELi40ELi640EEv26Group_norm_nhwc_fwd_params,(.L_x_3323 - _Z35group_norm_nhwc_fwd_one_pass_kernelI11Fp32IOFp32WLi512ELi40ELi640EEv26Group_norm_nhwc_fwd_params)
        .other          _Z35group_norm_nhwc_fwd_one_pass_kernelI11Fp32IOFp32WLi512ELi40ELi640EEv26Group_norm_nhwc_fwd_params,@"STO_CUDA_ENTRY STV_DEFAULT"
_Z35group_norm_nhwc_fwd_one_pass_kernelI11Fp32IOFp32WLi512ELi40ELi640EEv26Group_norm_nhwc_fwd_params:
.text._Z35group_norm_nhwc_fwd_one_pass_kernelI11Fp32IOFp32WLi512ELi40ELi640EEv26Group_norm_nhwc_fwd_params:
        /* <DEDUP_REMOVED lines=40> */
.L_x_2981:
[----:B0-----:R-:W-:Y:S02]  /*0280*/  IABS R12, c[0x0][0x1d8] ;  /* 0x00007600000c7a13 */ /* 0x001fe40000000000 */
[----:B------:R-:W-:Y:S02]  /*0290*/  IABS R14, R86 ;  /* 0x00000056000e7213 */ /* 0x000fe40000000000 */
[----:B------:R-:W0:Y:S01]  /*02a0*/  I2F.RP R9, R12 ;  /* 0x0000000c00097306 */ /* 0x000e220000209400 */
[----:B------:R-:W-:-:S07]  /*02b0*/  ISETP.GE.U32.AND P4, PT, R83, c[0x0][0x1c8], PT ;  /* 0x0000720053007a0c */ /* 0x000fce0003f86070 */
        /* <DEDUP_REMOVED lines=21> */
[----:B------:R-:W-:-:S06]  /*0410*/  @P1 IADD3 R11, R11, 0x1, RZ ;  /* 0x000000010b0b1810 */ /* 0x000fcc0007ffe0ff */
[----:B------:R-:W-:Y:S02]  /*0420*/  @!P3 IADD3 R11, -R11, RZ, RZ ;  /* 0x000000ff0b0bb210 */ /* 0x000fe40007ffe1ff */
[----:B------:R-:W-:Y:S02]  /*0430*/  @!P2 LOP3.LUT R11, RZ, c[0x0][0x1d8], RZ, 0x33, !PT ;  /* 0x00007600ff0baa12 */ /* 0x000fe400078e33ff */
[----:B------:R-:W-:Y:S02]  /*0440*/  ISETP.GE.U32.AND P2, PT, R81, c[0x0][0x1c8], PT ;  /* 0x0000720051007a0c */ /* 0x000fe40003f46070 */
[----:B------:R-:W-:Y:S02]  /*0450*/  IADD3 R9, -R11, RZ, RZ ;  /* 0x000000ff0b097210 */ /* 0x000fe40007ffe1ff */
[----:B------:R-:W-:Y:S02]  /*0460*/  ISETP.GE.AND.EX P2, PT, R12, c[0x0][0x1cc], PT, P2 ;  /* 0x000073000c007a0c */ /* 0x000fe40003f46320 */
[----:B------:R-:W-:Y:S01]  /*0470*/  ISETP.GE.U32.AND P3, PT, R82, c[0x0][0x1c8], PT ;  /* 0x0000720052007a0c */ /* 0x000fe20003f66070 */
[----:B------:R-:W-:Y:S01]  /*0480*/  IMAD R88, R9, c[0x0][0x1d8], R86 ;  /* 0x0000760009587a24 */ /* 0x000fe200078e0256 */
[----:B------:R-:W-:-:S02]  /*0490*/  SHF.R.S32.HI R9, RZ, 0x1f, R11 ;  /* 0x0000001fff097819 */ /* 0x000fc4000001140b */
[----:B------:R-:W-:Y:S01]  /*04a0*/  ISETP.GT.U32.OR P2, PT, R0, 0x27f, P2 ;  /* 0x0000027f0000780c */ /* 0x000fe20001744470 */
[----:B------:R-:W-:Y:S02]  /*04b0*/  IMAD R88, R88, 0x28, RZ ;  /* 0x0000002858587824 */ /* 0x000fe400078e02ff */
[----:B------:R-:W-:Y:S01]  /*04c0*/  IMAD R10, R9, c[0x0][0x1d0], RZ ;  /* 0x00007400090a7a24 */ /* 0x000fe200078e02ff */
[----:B------:R-:W-:Y:S02]  /*04d0*/  SHF.R.S32.HI R9, RZ, 0x1f, R84 ;  /* 0x0000001fff097819 */ /* 0x000fe40000011454 */
[----:B------:R-:W-:Y:S01]  /*04e0*/  IADD3 R90, P1, R87, R88, RZ ;  /* 0x00000058575a7210 */ /* 0x000fe20007f3e0ff */
[----:B------:R-:W-:Y:S01]  /*04f0*/  IMAD R93, R11, c[0x0][0x1d4], R10 ;  /* 0x000075000b5d7a24 */ /* 0x000fe200078e020a */
[----:B------:R-:W-:Y:S02]  /*0500*/  SHF.R.S32.HI R10, RZ, 0x1f, R83 ;  /* 0x0000001fff0a7819 */ /* 0x000fe40000011453 */
[----:B------:R-:W-:Y:S01]  /*0510*/  LEA.HI.X.SX32 R91, R88, R13, 0x1, P1 ;  /* 0x0000000d585b7211 */ /* 0x000fe200008f0eff */
[----:B------:R-:W-:Y:S01]  /*0520*/  @P0 IMAD R13, R85, c[0x0][0x1c4], R14 ;  /* 0x00007100550d0a24 */ /* 0x000fe200078e020e */
[----:B------:R-:W-:Y:S01]  /*0530*/  ISETP.GE.U32.AND P1, PT, R84, c[0x0][0x1c8], PT ;  /* 0x0000720054007a0c */ /* 0x000fe20003f26070 */
[----:B------:R-:W-:Y:S01]  /*0540*/  @!P2 IMAD R16, R12, c[0x0][0x1c0], RZ ;  /* 0x000070000c10aa24 */ /* 0x000fe200078e02ff */
[----:B------:R-:W-:Y:S01]  /*0550*/  ISETP.GE.AND.EX P4, PT, R10, c[0x0][0x1cc], PT, P4 ;  /* 0x000073000a007a0c */ /* 0x000fe20003f86340 */
[----:B------:R-:W-:Y:S01]  /*0560*/  IMAD.WIDE.U32 R90, R11, c[0x0][0x1d0], R90 ;  /* 0x000074000b5a7a25 */ /* 0x000fe200078e005a */
[----:B------:R-:W-:-:S02]  /*0570*/  ISETP.GE.AND.EX P1, PT, R9, c[0x0][0x1cc], PT, P1 ;  /* 0x0000730009007a0c */ /* 0x000fc40003f26310 */
[----:B------:R-:W-:Y:S01]  /*0580*/  SHF.R.S32.HI R11, RZ, 0x1f, R82 ;  /* 0x0000001fff0b7819 */ /* 0x000fe20000011452 */
[----:B------:R-:W-:Y:S01]  /*0590*/  @!P2 IMAD R29, R81, c[0x0][0x1c4], R16 ;  /* 0x00007100511daa24 */ /* 0x000fe200078e0210 */
[----:B------:R-:W-:Y:S02]  /*05a0*/  IADD3 R93, R91, R93, RZ ;  /* 0x0000005d5b5d7210 */ /* 0x000fe40007ffe0ff */
[----:B------:R-:W-:Y:S02]  /*05b0*/  @P0 MOV R92, R90 ;  /* 0x0000005a005c0202 */ /* 0x000fe40000000f00 */
[C---:B------:R-:W-:Y:S02]  /*05c0*/  ISETP.GT.U32.OR P1, PT, R0.reuse, 0x27f, P1 ;  /* 0x0000027f0000780c */ /* 0x040fe40000f24470 */
[----:B------:R-:W-:Y:S01]  /*05d0*/  ISETP.GE.AND.EX P3, PT, R11, c[0x0][0x1cc], PT, P3 ;  /* 0x000073000b007a0c */ /* 0x000fe20003f66330 */
[----:B------:R-:W-:Y:S01]  /*05e0*/  @P0 IMAD.WIDE.U32 R14, R85, c[0x0][0x1c0], R92 ;  /* 0x00007000550e0a25 */ /* 0x000fe200078e005c */
[----:B------:R-:W-:-:S02]  /*05f0*/  ISETP.GT.U32.OR P4, PT, R0, 0x27f, P4 ;  /* 0x0000027f0000780c */ /* 0x000fc40002784470 */
[----:B------:R-:W-:Y:S02]  /*0600*/  ISETP.GT.U32.OR P3, PT, R0, 0x27f, P3 ;  /* 0x0000027f0000780c */ /* 0x000fe40001f64470 */
[----:B------:R-:W-:Y:S02]  /*0610*/  @P0 IADD3 R13, R15, R13, RZ ;  /* 0x0000000d0f0d0210 */ /* 0x000fe40007ffe0ff */
[C---:B------:R-:W-:Y:S02]  /*0620*/  @P0 LEA R38, P5, R14.reuse, c[0x0][0x170], 0x2 ;  /* 0x00005c000e260a11 */ /* 0x040fe400078a10ff */
[-C--:B------:R-:W-:Y:S02]  /*0630*/  @!P2 MOV R26, R90.reuse ;  /* 0x0000005a001aa202 */ /* 0x080fe40000000f00 */
[----:B------:R-:W-:Y:S01]  /*0640*/  @P0 LEA.HI.X R39, R14, c[0x0][0x174], R13, 0x2, P5 ;  /* 0x00005d000e270a11 */ /* 0x000fe200028f140d */
[----:B------:R-:W-:Y:S01]  /*0650*/  @!P1 IMAD R13, R9, c[0x0][0x1c0], RZ ;  /* 0x00007000090d9a24 */ /* 0x000fe200078e02ff */
[-C--:B------:R-:W-:Y:S01]  /*0660*/  @!P1 MOV R18, R90.reuse ;  /* 0x0000005a00129202 */ /* 0x080fe20000000f00 */
[----:B------:R-:W-:Y:S01]  /*0670*/  @!P4 IMAD R14, R10, c[0x0][0x1c0], RZ ;  /* 0x000070000a0eca24 */ /* 0x000fe200078e02ff */
[-C--:B------:R-:W-:Y:S01]  /*0680*/  @!P1 MOV R19, R93.reuse ;  /* 0x0000005d00139202 */ /* 0x080fe20000000f00 */
[----:B------:R-:W-:Y:S01]  /*0690*/  @!P3 IMAD R15, R11, c[0x0][0x1c0], RZ ;  /* 0x000070000b0fba24 */ /* 0x000fe200078e02ff */
[----:B------:R-:W-:Y:S01]  /*06a0*/  @!P4 MOV R16, R90 ;  /* 0x0000005a0010c202 */ /* 0x000fe20000000f00 */
[C---:B------:R-:W-:Y:S01]  /*06b0*/  @!P1 IMAD R13, R84.reuse, c[0x0][0x1c4], R13 ;  /* 0x00007100540d9a24 */ /* 0x040fe200078e020d */
[-C--:B------:R-:W-:Y:S01]  /*06c0*/  @!P4 MOV R17, R93.reuse ;  /* 0x0000005d0011c202 */ /* 0x080fe20000000f00 */
[----:B------:R-:W-:Y:S01]  /*06d0*/  @!P1 IMAD.WIDE.U32 R18, R84, c[0x0][0x1c0], R18 ;  /* 0x0000700054129a25 */ /* 0x000fe200078e0012 */
[----:B------:R-:W-:-:S03]  /*06e0*/  @!P2 MOV R27, R93 ;  /* 0x0000005d001ba202 */ /* 0x000fc60000000f00 */
[C---:B------:R-:W-:Y:S01]  /*06f0*/  @!P4 IMAD R21, R83.reuse, c[0x0][0x1c4], R14 ;  /* 0x000071005315ca24 */ /* 0x040fe200078e020e */
[----:B------:R-:W-:Y:S01]  /*0700*/  @!P3 MOV R14, R90 ;  /* 0x0000005a000eb202 */ /* 0x000fe20000000f00 */
[----:B------:R-:W-:Y:S01]  /*0710*/  @!P4 IMAD.WIDE.U32 R16, R83, c[0x0][0x1c0], R16 ;  /* 0x000070005310ca25 */ /* 0x000fe200078e0010 */
[----:B------:R-:W-:Y:S02]  /*0720*/  @!P1 IADD3 R19, R19, R13, RZ ;  /* 0x0000000d13139210 */ /* 0x000fe40007ffe0ff */
[----:B------:R-:W-:Y:S01]  /*0730*/  @!P1 LEA R20, P6, R18, c[0x0][0x170], 0x2 ;  /* 0x00005c0012149a11 */ /* 0x000fe200078c10ff */
[----:B------:R-:W-:Y:S01]  /*0740*/  @!P3 IMAD R23, R82, c[0x0][0x1c4], R15 ;  /* 0x000071005217ba24 */ /* 0x000fe200078e020f */
[----:B------:R-:W-:Y:S01]  /*0750*/  @!P3 MOV R15, R93 ;  /* 0x0000005d000fb202 */ /* 0x000fe20000000f00 */
[----:B------:R-:W-:Y:S01]  /*0760*/  @!P2 IMAD.WIDE.U32 R26, R81, c[0x0][0x1c0], R26 ;  /* 0x00007000511aaa25 */ /* 0x000fe200078e001a */
[----:B------:R-:W-:Y:S02]  /*0770*/  @!P4 IADD3 R13, R17, R21, RZ ;  /* 0x00000015110dc210 */ /* 0x000fe40007ffe0ff */
[----:B------:R-:W-:Y:S01]  /*0780*/  @!P4 LEA R24, P5, R16, c[0x0][0x170], 0x2 ;  /* 0x00005c001018ca11 */ /* 0x000fe200078a10ff */
[----:B------:R-:W-:Y:S01]  /*0790*/  @!P3 IMAD.WIDE.U32 R14, R82, c[0x0][0x1c0], R14 ;  /* 0x00007000520eba25 */ /* 0x000fe200078e000e */
[----:B------:R-:W-:-:S02]  /*07a0*/  @!P1 LEA.HI.X R21, R18, c[0x0][0x174], R19, 0x2, P6 ;  /* 0x00005d0012159a11 */ /* 0x000fc400030f1413 */
[----:B------:R-:W-:Y:S01]  /*07b0*/  CS2R R18, SRZ ;  /* 0x0000000000127805 */ /* 0x000fe2000001ff00 */
[----:B------:R-:W-:Y:S02]  /*07c0*/  @!P4 LEA.HI.X R25, R16, c[0x0][0x174], R13, 0x2, P5 ;  /* 0x00005d001019ca11 */ /* 0x000fe400028f140d */
[----:B------:R-:W-:Y:S01]  /*07d0*/  @!P2 IADD3 R13, R27, R29, RZ ;  /* 0x0000001d1b0da210 */ /* 0x000fe20007ffe0ff */
[----:B------:R-:W-:Y:S01]  /*07e0*/  CS2R R16, SRZ ;  /* 0x0000000000107805 */ /* 0x000fe2000001ff00 */
[----:B------:R-:W-:Y:S01]  /*07f0*/  @!P2 LEA R22, P5, R26, c[0x0][0x170], 0x2 ;  /* 0x00005c001a16aa11 */ /* 0x000fe200078a10ff */
[----:B------:R0:W2:Y:S01]  /*0800*/  @!P1 LDG.E.64 R18, [R20.64] ;  /* 0x0000000614129981 */ /* 0x0000a2000c1e1b00 */
[----:B------:R-:W-:Y:S02]  /*0810*/  @!P3 IADD3 R15, R15, R23, RZ ;  /* 0x000000170f0fb210 */ /* 0x000fe40007ffe0ff */
[----:B------:R-:W-:Y:S01]  /*0820*/  @!P3 LEA R28, P6, R14, c[0x0][0x170], 0x2 ;  /* 0x00005c000e1cba11 */ /* 0x000fe200078c10ff */
[----:B------:R1:W3:Y:S01]  /*0830*/  @!P4 LDG.E.64 R16, [R24.64] ;  /* 0x000000061810c981 */ /* 0x0002e2000c1e1b00 */
[----:B------:R-:W-:-:S02]  /*0840*/  @!P2 LEA.HI.X R23, R26, c[0x0][0x174], R13, 0x2, P5 ;  /* 0x00005d001a17aa11 */ /* 0x000fc400028f140d */
[----:B------:R-:W-:Y:S02]  /*0850*/  ISETP.GE.U32.AND P1, PT, R80, c[0x0][0x1c8], PT ;  /* 0x0000720050007a0c */ /* 0x000fe40003f26070 */
[----:B------:R-:W-:Y:S02]  /*0860*/  SHF.R.S32.HI R13, RZ, 0x1f, R80 ;  /* 0x0000001fff0d7819 */ /* 0x000fe40000011450 */
[----:B------:R-:W-:Y:S02]  /*0870*/  @!P3 LEA.HI.X R29, R14, c[0x0][0x174], R15, 0x2, P6 ;  /* 0x00005d000e1dba11 */ /* 0x000fe400030f140f */
[----:B------:R-:W-:Y:S01]  /*0880*/  CS2R R14, SRZ ;  /* 0x00000000000e7805 */ /* 0x000fe2000001ff00 */
[----:B------:R-:W-:Y:S02]  /*0890*/  ISETP.GE.AND.EX P1, PT, R13, c[0x0][0x1cc], PT, P1 ;  /* 0x000073000d007a0c */ /* 0x000fe40003f26310 */
[----:B------:R-:W-:Y:S02]  /*08a0*/  SHF.R.S32.HI R62, RZ, 0x1f, R79 ;  /* 0x0000001fff3e7819 */ /* 0x000fe4000001144f */
[----:B------:R-:W-:Y:S01]  /*08b0*/  ISETP.GT.U32.OR P1, PT, R0, 0x27f, P1 ;  /* 0x0000027f0000780c */ /* 0x000fe20000f24470 */
[----:B------:R4:W5:Y:S01]  /*08c0*/  @!P3 LDG.E.64 R14, [R28.64] ;  /* 0x000000061c0eb981 */ /* 0x000962000c1e1b00 */
[----:B------:R-:W-:-:S04]  /*08d0*/  ISETP.GE.U32.AND P3, PT, R79, c[0x0][0x1c8], PT ;  /* 0x000072004f007a0c */ /* 0x000fc80003f66070 */
[----:B------:R-:W-:Y:S02]  /*08e0*/  ISETP.GE.AND.EX P3, PT, R62, c[0x0][0x1cc], PT, P3 ;  /* 0x000073003e007a0c */ /* 0x000fe40003f66330 */
[----:B------:R-:W-:Y:S02]  /*08f0*/  ISETP.GE.U32.AND P6, PT, R78, c[0x0][0x1c8], PT ;  /* 0x000072004e007a0c */ /* 0x000fe40003fc6070 */
[----:B------:R-:W-:Y:S02]  /*0900*/  ISETP.GT.U32.OR P3, PT, R0, 0x27f, P3 ;  /* 0x0000027f0000780c */ /* 0x000fe40001f64470 */
[----:B------:R-:W-:Y:S01]  /*0910*/  SHF.R.S32.HI R63, RZ, 0x1f, R78 ;  /* 0x0000001fff3f7819 */ /* 0x000fe2000001144e */
[----:B-1----:R-:W-:Y:S01]  /*0920*/  @!P1 IMAD R25, R13, c[0x0][0x1c0], RZ ;  /* 0x000070000d199a24 */ /* 0x002fe200078e02ff */
[----:B0-----:R-:W-:Y:S01]  /*0930*/  CS2R R20, SRZ ;  /* 0x0000000000147805 */ /* 0x001fe2000001ff00 */
[----:B------:R-:W-:Y:S02]  /*0940*/  ISETP.GE.U32.AND P5, PT, R77, c[0x0][0x1c8], PT ;  /* 0x000072004d007a0c */ /* 0x000fe40003fa6070 */
[----:B------:R-:W-:Y:S01]  /*0950*/  ISETP.GE.AND.EX P6, PT, R63, c[0x0][0x1cc], PT, P6 ;  /* 0x000073003f007a0c */ /* 0x000fe20003fc6360 */
[----:B------:R-:W-:Y:S01]  /*0960*/  @!P1 IMAD R27, R80, c[0x0][0x1c4], R25 ;  /* 0x00007100501b9a24 */ /* 0x000fe200078e0219 */
[----:B------:R-:W-:Y:S01]  /*0970*/  SHF.R.S32.HI R64, RZ, 0x1f, R77 ;  /* 0x0000001fff407819 */ /* 0x000fe2000001144d */
[----:B------:R0:W5:Y:S01]  /*0980*/  @!P2 LDG.E.64 R20, [R22.64] ;  /* 0x000000061614a981 */ /* 0x000162000c1e1b00 */
[----:B------:R-:W-:-:S02]  /*0990*/  @!P1 MOV R24, R90 ;  /* 0x0000005a00189202 */ /* 0x000fc40000000f00 */
[----:B------:R-:W-:Y:S02]  /*09a0*/  @!P1 MOV R25, R93 ;  /* 0x0000005d00199202 */ /* 0x000fe40000000f00 */
[----:B------:R-:W-:Y:S02]  /*09b0*/  ISETP.GT.U32.OR P6, PT, R0, 0x27f, P6 ;  /* 0x0000027f0000780c */ /* 0x000fe400037c4470 */
[----:B------:R-:W-:Y:S01]  /*09c0*/  ISETP.GE.AND.EX P5, PT, R64, c[0x0][0x1cc], PT, P5 ;  /* 0x0000730040007a0c */ /* 0x000fe20003fa6350 */
[----:B------:R-:W-:Y:S01]  /*09d0*/  @!P1 IMAD.WIDE.U32 R24, R80, c[0x0][0x1c0], R24 ;  /* 0x0000700050189a25 */ /* 0x000fe200078e0018 */
[----:B------:R-:W-:Y:S02]  /*09e0*/  ISETP.GE.U32.AND P4, PT, R76, c[0x0][0x1c8], PT ;  /* 0x000072004c007a0c */ /* 0x000fe40003f86070 */
[----:B------:R-:W-:Y:S01]  /*09f0*/  SHF.R.S32.HI R65, RZ, 0x1f, R76 ;  /* 0x0000001fff417819 */ /* 0x000fe2000001144c */
[----:B------:R-:W-:Y:S01]  /*0a00*/  @!P3 IMAD R26, R62, c[0x0][0x1c0], RZ ;  /* 0x000070003e1aba24 */ /* 0x000fe200078e02ff */
[----:B0-----:R-:W-:-:S02]  /*0a10*/  @!P3 MOV R22, R90 ;  /* 0x0000005a0016b202 */ /* 0x001fc40000000f00 */
[----:B------:R-:W-:Y:S02]  /*0a20*/  @!P3 MOV R23, R93 ;  /* 0x0000005d0017b202 */ /* 0x000fe40000000f00 */
[----:B------:R-:W-:Y:S01]  /*0a30*/  ISETP.GT.U32.OR P5, PT, R0, 0x27f, P5 ;  /* 0x0000027f0000780c */ /* 0x000fe20002fa4470 */
[----:B----4-:R-:W-:Y:S01]  /*0a40*/  @!P3 IMAD R29, R79, c[0x0][0x1c4], R26 ;  /* 0x000071004f1dba24 */ /* 0x010fe200078e021a */
[----:B------:R-:W-:Y:S01]  /*0a50*/  ISETP.GE.AND.EX P2, PT, R65, c[0x0][0x1cc], PT, P4 ;  /* 0x0000730041007a0c */ /* 0x000fe20003f46340 */
[----:B------:R-:W-:Y:S01]  /*0a60*/  @!P3 IMAD.WIDE.U32 R22, R79, c[0x0][0x1c0], R22 ;  /* 0x000070004f16ba25 */ /* 0x000fe200078e0016 */
[----:B------:R-:W-:Y:S02]  /*0a70*/  @!P1 IADD3 R25, R25, R27, RZ ;  /* 0x0000001b19199210 */ /* 0x000fe40007ffe0ff */
[----:B------:R-:W-:Y:S01]  /*0a80*/  @!P1 LEA R36, P4, R24, c[0x0][0x170], 0x2 ;  /* 0x00005c0018249a11 */ /* 0x000fe200078810ff */
[----:B------:R-:W-:Y:S01]  /*0a90*/  @!P6 IMAD R31, R63, c[0x0][0x1c0], RZ ;  /* 0x000070003f1fea24 */ /* 0x000fe200078e02ff */
[----:B------:R-:W-:-:S02]  /*0aa0*/  @!P3 IADD3 R23, R23, R29, RZ ;  /* 0x0000001d1717b210 */ /* 0x000fc40007ffe0ff */
[----:B------:R-:W-:Y:S02]  /*0ab0*/  @!P1 LEA.HI.X R37, R24, c[0x0][0x174], R25, 0x2, P4 ;  /* 0x00005d0018259a11 */ /* 0x000fe400020f1419 */
[----:B------:R-:W-:Y:S02]  /*0ac0*/  @!P3 LEA R34, P4, R22, c[0x0][0x170], 0x2 ;  /* 0x00005c001622ba11 */ /* 0x000fe400078810ff */
[----:B------:R-:W-:Y:S02]  /*0ad0*/  @!P6 MOV R24, R90 ;  /* 0x0000005a0018e202 */ /* 0x000fe40000000f00 */
[----:B------:R-:W-:Y:S02]  /*0ae0*/  @!P6 MOV R25, R93 ;  /* 0x0000005d0019e202 */ /* 0x000fe40000000f00 */
[----:B------:R-:W-:Y:S01]  /*0af0*/  ISETP.GT.U32.OR P2, PT, R0, 0x27f, P2 ;  /* 0x0000027f0000780c */ /* 0x000fe20001744470 */
[----:B------:R-:W-:Y:S01]  /*0b00*/  @!P6 IMAD R31, R78, c[0x0][0x1c4], R31 ;  /* 0x000071004e1fea24 */ /* 0x000fe200078e021f */
[----:B------:R-:W-:Y:S01]  /*0b10*/  @!P3 LEA.HI.X R35, R22, c[0x0][0x174], R23, 0x2, P4 ;  /* 0x00005d001623ba11 */ /* 0x000fe200020f1417 */
[----:B------:R-:W-:-:S04]  /*0b20*/  @!P6 IMAD.WIDE.U32 R24, R78, c[0x0][0x1c0], R24 ;  /* 0x000070004e18ea25 */ /* 0x000fc800078e0018 */
[----:B------:R-:W-:Y:S01]  /*0b30*/  @!P5 IMAD R22, R64, c[0x0][0x1c0], RZ ;  /* 0x000070004016da24 */ /* 0x000fe200078e02ff */
[----:B------:R-:W-:Y:S02]  /*0b40*/  @!P6 IADD3 R25, R25, R31, RZ ;  /* 0x0000001f1919e210 */ /* 0x000fe40007ffe0ff */
[C---:B------:R-:W-:Y:S01]  /*0b50*/  @!P6 LEA R32, P4, R24.reuse, c[0x0][0x170], 0x2 ;  /* 0x00005c001820ea11 */ /* 0x040fe200078810ff */
[----:B------:R-:W-:Y:S01]  /*0b60*/  @!P5 IMAD R27, R77, c[0x0][0x1c4], R22 ;  /* 0x000071004d1bda24 */ /* 0x000fe200078e0216 */
[-C--:B------:R-:W-:Y:S02]  /*0b70*/  @!P5 MOV R22, R90.reuse ;  /* 0x0000005a0016d202 */ /* 0x080fe40000000f00 */
[-C--:B------:R-:W-:Y:S02]  /*0b80*/  @!P5 MOV R23, R93.reuse ;  /* 0x0000005d0017d202 */ /* 0x080fe40000000f00 */
[----:B------:R-:W-:Y:S01]  /*0b90*/  @!P6 LEA.HI.X R33, R24, c[0x0][0x174], R25, 0x2, P4 ;  /* 0x00005d001821ea11 */ /* 0x000fe200020f1419 */
[----:B------:R-:W-:Y:S01]  /*0ba0*/  @!P2 IMAD R29, R65, c[0x0][0x1c0], RZ ;  /* 0x00007000411daa24 */ /* 0x000fe200078e02ff */
[----:B------:R-:W-:Y:S01]  /*0bb0*/  @!P2 MOV R24, R90 ;  /* 0x0000005a0018a202 */ /* 0x000fe20000000f00 */
[----:B------:R-:W-:Y:S01]  /*0bc0*/  @!P5 IMAD.WIDE.U32 R22, R77, c[0x0][0x1c0], R22 ;  /* 0x000070004d16da25 */ /* 0x000fe200078e0016 */
[----:B------:R-:W-:-:S03]  /*0bd0*/  @!P2 MOV R25, R93 ;  /* 0x0000005d0019a202 */ /* 0x000fc60000000f00 */
[C---:B------:R-:W-:Y:S01]  /*0be0*/  @!P2 IMAD R29, R76.reuse, c[0x0][0x1c4], R29 ;  /* 0x000071004c1daa24 */ /* 0x040fe200078e021d */
[----:B------:R-:W-:Y:S01]  /*0bf0*/  @!P5 IADD3 R23, R23, R27, RZ ;  /* 0x0000001b1717d210 */ /* 0x000fe20007ffe0ff */
[----:B------:R-:W-:Y:S01]  /*0c00*/  @!P2 IMAD.WIDE.U32 R24, R76, c[0x0][0x1c0], R24 ;  /* 0x000070004c18aa25 */ /* 0x000fe200078e0018 */
[----:B------:R-:W-:-:S04]  /*0c10*/  @!P5 LEA R30, P4, R22, c[0x0][0x170], 0x2 ;  /* 0x00005c00161eda11 */ /* 0x000fc800078810ff */
[----:B------:R-:W-:Y:S02]  /*0c20*/  @!P5 LEA.HI.X R31, R22, c[0x0][0x174], R23, 0x2, P4 ;  /* 0x00005d00161fda11 */ /* 0x000fe400020f1417 */
[----:B------:R-:W-:Y:S02]  /*0c30*/  @!P2 IADD3 R25, R25, R29, RZ ;  /* 0x0000001d1919a210 */ /* 0x000fe40007ffe0ff */
[----:B------:R-:W-:-:S04]  /*0c40*/  @!P2 LEA R28, P4, R24, c[0x0][0x170], 0x2 ;  /* 0x00005c00181caa11 */ /* 0x000fc800078810ff */
[----:B------:R-:W-:Y:S02]  /*0c50*/  @!P2 LEA.HI.X R29, R24, c[0x0][0x174], R25, 0x2, P4 ;  /* 0x00005d00181daa11 */ /* 0x000fe400020f1419 */
[----:B------:R-:W-:Y:S01]  /*0c60*/  CS2R R24, SRZ ;  /* 0x0000000000187805 */ /* 0x000fe2000001ff00 */
[----:B------:R-:W-:-:S05]  /*0c70*/  SHF.R.S32.HI R66, RZ, 0x1f, R75 ;  /* 0x0000001fff427819 */ /* 0x000fca000001144b */
[----:B------:R0:W4:Y:S01]  /*0c80*/  @!P1 LDG.E.64 R24, [R36.64] ;  /* 0x0000000624189981 */ /* 0x000122000c1e1b00 */
[----:B------:R-:W-:Y:S01]  /*0c90*/  ISETP.GE.U32.AND P1, PT, R75, c[0x0][0x1c8], PT ;  /* 0x000072004b007a0c */ /* 0x000fe20003f26070 */
[----:B------:R-:W-:-:S03]  /*0ca0*/  CS2R R26, SRZ ;  /* 0x00000000001a7805 */ /* 0x000fc6000001ff00 */
[----:B------:R-:W-:Y:S01]  /*0cb0*/  ISETP.GE.AND.EX P1, PT, R66, c[0x0][0x1cc], PT, P1 ;  /* 0x0000730042007a0c */ /* 0x000fe20003f26310 */
[----:B------:R-:W-:Y:S01]  /*0cc0*/  CS2R R48, SRZ ;  /* 0x0000000000307805 */ /* 0x000fe2000001ff00 */
[----:B------:R-:W-:Y:S01]  /*0cd0*/  SHF.R.S32.HI R67, RZ, 0x1f, R74 ;  /* 0x0000001fff437819 */ /* 0x000fe2000001144a */
[----:B------:R1:W4:Y:S01]  /*0ce0*/  @!P3 LDG.E.64 R26, [R34.64] ;  /* 0x00000006221ab981 */ /* 0x000322000c1e1b00 */
[----:B------:R-:W-:Y:S02]  /*0cf0*/  ISETP.GT.U32.OR P1, PT, R0, 0x27f, P1 ;  /* 0x0000027f0000780c */ /* 0x000fe40000f24470 */
[----:B------:R-:W-:Y:S01]  /*0d00*/  ISETP.GE.U32.AND P3, PT, R74, c[0x0][0x1c8], PT ;  /* 0x000072004a007a0c */ /* 0x000fe20003f66070 */
[----:B------:R-:W-:Y:S01]  /*0d10*/  CS2R R44, SRZ ;  /* 0x00000000002c7805 */ /* 0x000fe2000001ff00 */
[----:B------:R-:W-:Y:S01]  /*0d20*/  CS2R R46, SRZ ;  /* 0x00000000002e7805 */ /* 0x000fe2000001ff00 */
[----:B------:R0:W4:Y:S01]  /*0d30*/  @!P2 LDG.E.64 R48, [R28.64] ;  /* 0x000000061c30a981 */ /* 0x000122000c1e1b00 */
[----:B------:R-:W-:Y:S01]  /*0d40*/  ISETP.GE.AND.EX P3, PT, R67, c[0x0][0x1cc], PT, P3 ;  /* 0x0000730043007a0c */ /* 0x000fe20003f66330 */
[----:B------:R-:W-:-:S02]  /*0d50*/  CS2R R22, SRZ ;  /* 0x0000000000167805 */ /* 0x000fc4000001ff00 */
[----:B------:R0:W4:Y:S01]  /*0d60*/  @!P6 LDG.E.64 R44, [R32.64] ;  /* 0x00000006202ce981 */ /* 0x000122000c1e1b00 */
[----:B------:R-:W-:-:S03]  /*0d70*/  ISETP.GT.U32.OR P2, PT, R0, 0x27f, P3 ;  /* 0x0000027f0000780c */ /* 0x000fc60001f44470 */
[----:B------:R1:W4:Y:S04]  /*0d80*/  @!P5 LDG.E.64 R46, [R30.64] ;  /* 0x000000061e2ed981 */ /* 0x000328000c1e1b00 */
[----:B------:R1:W4:Y:S01]  /*0d90*/  @P0 LDG.E.64 R22, [R38.64] ;  /* 0x0000000626160981 */ /* 0x000322000c1e1b00 */
[----:B0-----:R-:W-:Y:S01]  /*0da0*/  @!P1 IMAD R32, R66, c[0x0][0x1c0], RZ ;  /* 0x0000700042209a24 */ /* 0x001fe200078e02ff */
[----:B------:R-:W-:-:S03]  /*0db0*/  @!P1 MOV R33, R93 ;  /* 0x0000005d00219202 */ /* 0x000fc60000000f00 */
[----:B-1----:R-:W-:Y:S01]  /*0dc0*/  @!P1 IMAD R31, R75, c[0x0][0x1c4], R32 ;  /* 0x000071004b1f9a24 */ /* 0x002fe200078e0220 */
[----:B------:R-:W-:Y:S01]  /*0dd0*/  @!P1 MOV R32, R90 ;  /* 0x0000005a00209202 */ /* 0x000fe20000000f00 */
[----:B------:R-:W-:Y:S01]  /*0de0*/  @!P2 IMAD R29, R67, c[0x0][0x1c0], RZ ;  /* 0x00007000431daa24 */ /* 0x000fe200078e02ff */
[----:B------:R-:W-:Y:S02]  /*0df0*/  ISETP.GE.U32.AND P4, PT, R73, c[0x0][0x1c8], PT ;  /* 0x0000720049007a0c */ /* 0x000fe40003f86070 */
[----:B------:R-:W-:Y:S01]  /*0e00*/  SHF.R.S32.HI R68, RZ, 0x1f, R73 ;  /* 0x0000001fff447819 */ /* 0x000fe20000011449 */
[----:B------:R-:W-:Y:S01]  /*0e10*/  @!P1 IMAD.WIDE.U32 R32, R75, c[0x0][0x1c0], R32 ;  /* 0x000070004b209a25 */ /* 0x000fe200078e0020 */
[----:B------:R-:W-:Y:S02]  /*0e20*/  ISETP.GE.U32.AND P6, PT, R72, c[0x0][0x1c8], PT ;  /* 0x0000720048007a0c */ /* 0x000fe40003fc6070 */
[----:B------:R-:W-:Y:S02]  /*0e30*/  ISETP.GE.AND.EX P3, PT, R68, c[0x0][0x1cc], PT, P4 ;  /* 0x0000730044007a0c */ /* 0x000fe40003f66340 */
[----:B------:R-:W-:Y:S01]  /*0e40*/  @!P1 IADD3 R31, R33, R31, RZ ;  /* 0x0000001f211f9210 */ /* 0x000fe20007ffe0ff */
[----:B------:R-:W-:Y:S01]  /*0e50*/  @!P2 IMAD R33, R74, c[0x0][0x1c4], R29 ;  /* 0x000071004a21aa24 */ /* 0x000fe200078e021d */
[----:B------:R-:W-:-:S02]  /*0e60*/  SHF.R.S32.HI R69, RZ, 0x1f, R72 ;  /* 0x0000001fff457819 */ /* 0x000fc40000011448 */
[----:B------:R-:W-:Y:S02]  /*0e70*/  @!P2 MOV R28, R90 ;  /* 0x0000005a001ca202 */ /* 0x000fe40000000f00 */
[----:B------:R-:W-:Y:S02]  /*0e80*/  @!P2 MOV R29, R93 ;  /* 0x0000005d001da202 */ /* 0x000fe40000000f00 */
[----:B------:R-:W-:Y:S02]  /*0e90*/  ISETP.GT.U32.OR P3, PT, R0, 0x27f, P3 ;  /* 0x0000027f0000780c */ /* 0x000fe40001f64470 */
[----:B------:R-:W-:Y:S01]  /*0ea0*/  ISETP.GE.AND.EX P4, PT, R69, c[0x0][0x1cc], PT, P6 ;  /* 0x0000730045007a0c */ /* 0x000fe20003f86360 */
[----:B------:R-:W-:Y:S01]  /*0eb0*/  @!P2 IMAD.WIDE.U32 R28, R74, c[0x0][0x1c0], R28 ;  /* 0x000070004a1caa25 */ /* 0x000fe200078e001c */
[----:B------:R-:W-:Y:S02]  /*0ec0*/  @!P1 LEA R30, P6, R32, c[0x0][0x170], 0x2 ;  /* 0x00005c00201e9a11 */ /* 0x000fe400078c10ff */
[----:B------:R-:W-:-:S02]  /*0ed0*/  ISETP.GE.U32.AND P5, PT, R7, c[0x0][0x1c8], PT ;  /* 0x0000720007007a0c */ /* 0x000fc40003fa6070 */
[----:B------:R-:W-:Y:S02]  /*0ee0*/  SHF.R.S32.HI R70, RZ, 0x1f, R7 ;  /* 0x0000001fff467819 */ /* 0x000fe40000011407 */
[----:B------:R-:W-:Y:S02]  /*0ef0*/  @!P1 LEA.HI.X R31, R32, c[0x0][0x174], R31, 0x2, P6 ;  /* 0x00005d00201f9a11 */ /* 0x000fe400030f141f */
[----:B------:R-:W-:Y:S02]  /*0f00*/  @!P2 IADD3 R29, R29, R33, RZ ;  /* 0x000000211d1da210 */ /* 0x000fe40007ffe0ff */
[----:B------:R-:W-:Y:S02]  /*0f10*/  @!P2 LEA R38, P6, R28, c[0x0][0x170], 0x2 ;  /* 0x00005c001c26aa11 */ /* 0x000fe400078c10ff */
[----:B------:R-:W-:Y:S02]  /*0f20*/  ISETP.GT.U32.OR P4, PT, R0, 0x27f, P4 ;  /* 0x0000027f0000780c */ /* 0x000fe40002784470 */
[----:B------:R-:W-:-:S02]  /*0f30*/  ISETP.GE.AND.EX P5, PT, R70, c[0x0][0x1cc], PT, P5 ;  /* 0x0000730046007a0c */ /* 0x000fc40003fa6350 */
[----:B------:R-:W-:Y:S01]  /*0f40*/  @!P2 LEA.HI.X R39, R28, c[0x0][0x174], R29, 0x2, P6 ;  /* 0x00005d001c27aa11 */ /* 0x000fe200030f141d */
[----:B------:R-:W-:Y:S01]  /*0f50*/  CS2R R50, SRZ ;  /* 0x0000000000327805 */ /* 0x000fe2000001ff00 */
[----:B------:R-:W-:Y:S01]  /*0f60*/  @!P3 MOV R28, R90 ;  /* 0x0000005a001cb202 */ /* 0x000fe20000000f00 */
[----:B------:R-:W-:Y:S01]  /*0f70*/  @!P3 IMAD R32, R68, c[0x0][0x1c0], RZ ;  /* 0x000070004420ba24 */ /* 0x000fe200078e02ff */
[----:B------:R-:W-:Y:S02]  /*0f80*/  @!P3 MOV R29, R93 ;  /* 0x0000005d001db202 */ /* 0x000fe40000000f00 */
[----:B------:R-:W-:Y:S01]  /*0f90*/  ISETP.GT.U32.OR P5, PT, R0, 0x27f, P5 ;  /* 0x0000027f0000780c */ /* 0x000fe20002fa4470 */
[C---:B------:R-:W-:Y:S01]  /*0fa0*/  @!P3 IMAD R33, R73.reuse, c[0x0][0x1c4], R32 ;  /* 0x000071004921ba24 */ /* 0x040fe200078e0220 */
[----:B------:R0:W4:Y:S01]  /*0fb0*/  @!P1 LDG.E.64 R50, [R30.64] ;  /* 0x000000061e329981 */ /* 0x000122000c1e1b00 */
[----:B------:R-:W-:Y:S01]  /*0fc0*/  @!P3 IMAD.WIDE.U32 R28, R73, c[0x0][0x1c0], R28 ;  /* 0x00007000491cba25 */ /* 0x000fe200078e001c */
[----:B------:R-:W-:-:S02]  /*0fd0*/  ISETP.GE.U32.AND P1, PT, R8, c[0x0][0x1c8], PT ;  /* 0x0000720008007a0c */ /* 0x000fc40003f26070 */
[----:B------:R-:W-:Y:S01]  /*0fe0*/  SHF.R.S32.HI R71, RZ, 0x1f, R8 ;  /* 0x0000001fff477819 */ /* 0x000fe20000011408 */
[----:B------:R-:W-:Y:S01]  /*0ff0*/  @!P4 IMAD R35, R69, c[0x0][0x1c0], RZ ;  /* 0x000070004523ca24 */ /* 0x000fe200078e02ff */
[----:B------:R-:W-:Y:S02]  /*1000*/  @!P3 IADD3 R29, R29, R33, RZ ;  /* 0x000000211d1db210 */ /* 0x000fe40007ffe0ff */
[----:B------:R-:W-:Y:S02]  /*1010*/  @!P3 LEA R36, P6, R28, c[0x0][0x170], 0x2 ;  /* 0x00005c001c24ba11 */ /* 0x000fe400078c10ff */
[-C--:B0-----:R-:W-:Y:S02]  /*1020*/  @!P4 MOV R30, R90.reuse ;  /* 0x0000005a001ec202 */ /* 0x081fe40000000f00 */
[----:B------:R-:W-:Y:S02]  /*1030*/  @!P4 MOV R31, R93 ;  /* 0x0000005d001fc202 */ /* 0x000fe40000000f00 */
[----:B------:R-:W-:Y:S01]  /*1040*/  ISETP.GE.AND.EX P1, PT, R71, c[0x0][0x1cc], PT, P1 ;  /* 0x0000730047007a0c */ /* 0x000fe20003f26310 */
[----:B------:R-:W-:Y:S01]  /*1050*/  @!P4 IMAD R35, R72, c[0x0][0x1c4], R35 ;  /* 0x000071004823ca24 */ /* 0x000fe200078e0223 */
[----:B------:R-:W-:Y:S01]  /*1060*/  @!P3 LEA.HI.X R37, R28, c[0x0][0x174], R29, 0x2, P6 ;  /* 0x00005d001c25ba11 */ /* 0x000fe200030f141d */
[----:B------:R-:W-:Y:S01]  /*1070*/  @!P4 IMAD.WIDE.U32 R30, R72, c[0x0][0x1c0], R30 ;  /* 0x00007000481eca25 */ /* 0x000fe200078e001e */
[----:B------:R-:W-:-:S02]  /*1080*/  @!P5 MOV R28, R90 ;  /* 0x0000005a001cd202 */ /* 0x000fc40000000f00 */
[----:B------:R-:W-:Y:S01]  /*1090*/  @!P5 MOV R29, R93 ;  /* 0x0000005d001dd202 */ /* 0x000fe20000000f00 */
[----:B------:R-:W-:Y:S01]  /*10a0*/  @!P5 IMAD R32, R70, c[0x0][0x1c0], RZ ;  /* 0x000070004620da24 */ /* 0x000fe200078e02ff */
[----:B------:R-:W-:Y:S02]  /*10b0*/  ISETP.GT.U32.OR P1, PT, R0, 0x27f, P1 ;  /* 0x0000027f0000780c */ /* 0x000fe40000f24470 */
[----:B------:R-:W-:Y:S01]  /*10c0*/  @!P4 IADD3 R31, R31, R35, RZ ;  /* 0x000000231f1fc210 */ /* 0x000fe20007ffe0ff */
[C---:B------:R-:W-:Y:S01]  /*10d0*/  @!P5 IMAD R33, R7.reuse, c[0x0][0x1c4], R32 ;  /* 0x000071000721da24 */ /* 0x040fe200078e0220 */
[C---:B------:R-:W-:Y:S01]  /*10e0*/  @!P4 LEA R34, P6, R30.reuse, c[0x0][0x170], 0x2 ;  /* 0x00005c001e22ca11 */ /* 0x040fe200078c10ff */
[----:B------:R-:W-:Y:S01]  /*10f0*/  @!P5 IMAD.WIDE.U32 R28, R7, c[0x0][0x1c0], R28 ;  /* 0x00007000071cda25 */ /* 0x000fe200078e001c */
[----:B------:R-:W-:Y:S02]  /*1100*/  CS2R R52, SRZ ;  /* 0x0000000000347805 */ /* 0x000fe4000001ff00 */
[----:B------:R-:W-:-:S02]  /*1110*/  @!P4 LEA.HI.X R35, R30, c[0x0][0x174], R31, 0x2, P6 ;  /* 0x00005d001e23ca11 */ /* 0x000fc400030f141f */
[----:B------:R-:W-:Y:S02]  /*1120*/  @!P5 IADD3 R29, R29, R33, RZ ;  /* 0x000000211d1dd210 */ /* 0x000fe40007ffe0ff */
[C---:B------:R-:W-:Y:S01]  /*1130*/  @!P5 LEA R32, P6, R28.reuse, c[0x0][0x170], 0x2 ;  /* 0x00005c001c20da11 */ /* 0x040fe200078c10ff */
[----:B------:R-:W-:Y:S01]  /*1140*/  CS2R R54, SRZ ;  /* 0x0000000000367805 */ /* 0x000fe2000001ff00 */
[----:B------:R-:W4:Y:S01]  /*1150*/  @!P2 LDG.E.64 R52, [R38.64] ;  /* 0x000000062634a981 */ /* 0x000f22000c1e1b00 */
[----:B------:R-:W-:Y:S02]  /*1160*/  @!P1 MOV R30, R90 ;  /* 0x0000005a001e9202 */ /* 0x000fe40000000f00 */
[----:B------:R-:W-:Y:S01]  /*1170*/  @!P5 LEA.HI.X R33, R28, c[0x0][0x174], R29, 0x2, P6 ;  /* 0x00005d001c21da11 */ /* 0x000fe200030f141d */
[----:B------:R-:W-:Y:S01]  /*1180*/  @!P1 IMAD R29, R71, c[0x0][0x1c0], RZ ;  /* 0x00007000471d9a24 */ /* 0x000fe200078e02ff */
[----:B------:R-:W-:Y:S01]  /*1190*/  @!P1 MOV R31, R93 ;  /* 0x0000005d001f9202 */ /* 0x000fe20000000f00 */
[----:B------:R-:W-:Y:S01]  /*11a0*/  CS2R R56, SRZ ;  /* 0x0000000000387805 */ /* 0x000fe2000001ff00 */
[----:B------:R0:W4:Y:S01]  /*11b0*/  @!P3 LDG.E.64 R54, [R36.64] ;  /* 0x000000062436b981 */ /* 0x000122000c1e1b00 */
[----:B------:R-:W-:-:S02]  /*11c0*/  @!P1 IMAD R29, R8, c[0x0][0x1c4], R29 ;  /* 0x00007100081d9a24 */ /* 0x000fc400078e021d */
[----:B------:R-:W-:Y:S01]  /*11d0*/  @!P1 IMAD.WIDE.U32 R30, R8, c[0x0][0x1c0], R30 ;  /* 0x00007000081e9a25 */ /* 0x000fe200078e001e */
[----:B------:R-:W-:Y:S01]  /*11e0*/  CS2R R58, SRZ ;  /* 0x00000000003a7805 */ /* 0x000fe2000001ff00 */
[----:B------:R2:W4:Y:S03]  /*11f0*/  @!P4 LDG.E.64 R56, [R34.64] ;  /* 0x000000062238c981 */ /* 0x000526000c1e1b00 */
[----:B------:R-:W-:Y:S02]  /*1200*/  @!P1 IADD3 R29, R31, R29, RZ ;  /* 0x0000001d1f1d9210 */ /* 0x000fe40007ffe0ff */
[C---:B------:R-:W-:Y:S01]  /*1210*/  @!P1 LEA R28, P2, R30.reuse, c[0x0][0x170], 0x2 ;  /* 0x00005c001e1c9a11 */ /* 0x040fe200078410ff */
[----:B------:R-:W-:Y:S01]  /*1220*/  CS2R R60, SRZ ;  /* 0x00000000003c7805 */ /* 0x000fe2000001ff00 */
[----:B------:R1:W4:Y:S02]  /*1230*/  @!P5 LDG.E.64 R58, [R32.64] ;  /* 0x00000006203ad981 */ /* 0x000324000c1e1b00 */
[----:B------:R-:W-:-:S05]  /*1240*/  @!P1 LEA.HI.X R29, R30, c[0x0][0x174], R29, 0x2, P2 ;  /* 0x00005d001e1d9a11 */ /* 0x000fca00010f141d */
[----:B------:R3:W4:Y:S01]  /*1250*/  @!P1 LDG.E.64 R60, [R28.64] ;  /* 0x000000061c3c9981 */ /* 0x000722000c1e1b00 */
[----:B--2---:R-:W-:Y:S02]  /*1260*/  FADD.FTZ R35, R18, R19 ;  /* 0x0000001312237221 */ /* 0x004fe40000010000 */
[----:B0-----:R-:W-:Y:S02]  /*1270*/  FMUL.FTZ R37, R19, R19 ;  /* 0x0000001313257220 */ /* 0x001fe40000410000 */
[----:B---3--:R-:W-:Y:S02]  /*1280*/  FADD.FTZ R29, R16, R17 ;  /* 0x00000011101d7221 */ /* 0x008fe40000010000 */
[----:B------:R-:W-:Y:S02]  /*1290*/  FFMA.FTZ R34, R18, R18, R37 ;  /* 0x0000001212227223 */ /* 0x000fe40000010025 */
[----:B-1----:R-:W-:-:S04]  /*12a0*/  FMUL.FTZ R33, R17, R17 ;  /* 0x0000001111217220 */ /* 0x002fc80000410000 */
[----:B------:R-:W-:Y:S02]  /*12b0*/  FFMA.FTZ R28, R16, R16, R33 ;  /* 0x00000010101c7223 */ /* 0x000fe40000010021 */
[----:B-----5:R-:W-:-:S04]  /*12c0*/  FMUL.FTZ R33, R15, R15 ;  /* 0x0000000f0f217220 */ /* 0x020fc80000410000 */
[----:B------:R-:W-:Y:S01]  /*12d0*/  FFMA.FTZ R33, R14, R14, R33 ;  /* 0x0000000e0e217223 */ /* 0x000fe20000010021 */
[----:B------:R-:W-:Y:S01]  /*12e0*/  ISETP.GT.AND P1, PT, R2, 0x1e, PT ;  /* 0x0000001e0200780c */ /* 0x000fe20003f24270 */
[C---:B----4-:R-:W-:Y:S02]  /*12f0*/  FADD.FTZ R30, R22.reuse, R23 ;  /* 0x00000017161e7221 */ /* 0x050fe40000010000 */
[----:B------:R-:W-:Y:S02]  /*1300*/  FMUL.FTZ R31, R23, R23 ;  /* 0x00000017171f7220 */ /* 0x000fe40000410000 */
[----:B------:R-:W-:Y:S02]  /*1310*/  FADD.FTZ R30, RZ, R30 ;  /* 0x0000001eff1e7221 */ /* 0x000fe40000010000 */
[----:B------:R-:W-:Y:S02]  /*1320*/  FFMA.FTZ R31, R22, R22, R31 ;  /* 0x00000016161f7223 */ /* 0x000fe4000001001f */
[----:B------:R-:W-:-:S02]  /*1330*/  FADD.FTZ R30, R30, R35 ;  /* 0x000000231e1e7221 */ /* 0x000fc40000010000 */
[----:B------:R-:W-:Y:S02]  /*1340*/  FADD.FTZ R31, RZ, R31 ;  /* 0x0000001fff1f7221 */ /* 0x000fe40000010000 */
[----:B------:R-:W-:Y:S02]  /*1350*/  FADD.FTZ R29, R30, R29 ;  /* 0x0000001d1e1d7221 */ /* 0x000fe40000010000 */
[----:B------:R-:W-:Y:S02]  /*1360*/  FADD.FTZ R30, R14, R15 ;  /* 0x0000000f0e1e7221 */ /* 0x000fe40000010000 */
[----:B------:R-:W-:Y:S02]  /*1370*/  FADD.FTZ R31, R31, R34 ;  /* 0x000000221f1f7221 */ /* 0x000fe40000010000 */
[----:B------:R-:W-:Y:S02]  /*1380*/  FADD.FTZ R29, R29, R30 ;  /* 0x0000001e1d1d7221 */ /* 0x000fe40000010000 */
[----:B------:R-:W-:-:S02]  /*1390*/  FADD.FTZ R30, R20, R21 ;  /* 0x00000015141e7221 */ /* 0x000fc40000010000 */
[----:B------:R-:W-:Y:S02]  /*13a0*/  FADD.FTZ R28, R31, R28 ;  /* 0x0000001c1f1c7221 */ /* 0x000fe40000010000 */
[----:B------:R-:W-:Y:S02]  /*13b0*/  FADD.FTZ R29, R29, R30 ;  /* 0x0000001e1d1d7221 */ /* 0x000fe40000010000 */
[----:B------:R-:W-:Y:S02]  /*13c0*/  FMUL.FTZ R31, R21, R21 ;  /* 0x00000015151f7220 */ /* 0x000fe40000410000 */
[----:B------:R-:W-:Y:S02]  /*13d0*/  FADD.FTZ R30, R24, R25 ;  /* 0x00000019181e7221 */ /* 0x000fe40000010000 */
[----:B------:R-:W-:Y:S02]  /*13e0*/  FADD.FTZ R28, R28, R33 ;  /* 0x000000211c1c7221 */ /* 0x000fe40000010000 */
[----:B------:R-:W-:-:S02]  /*13f0*/  FFMA.FTZ R31, R20, R20, R31 ;  /* 0x00000014141f7223 */ /* 0x000fc4000001001f */
[----:B------:R-:W-:Y:S02]  /*1400*/  FADD.FTZ R29, R29, R30 ;  /* 0x0000001e1d1d7221 */ /* 0x000fe40000010000 */
[----:B------:R-:W-:Y:S02]  /*1410*/  FMUL.FTZ R33, R25, R25 ;  /* 0x0000001919217220 */ /* 0x000fe40000410000 */
[----:B------:R-:W-:Y:S02]  /*1420*/  FADD.FTZ R30, R26, R27 ;  /* 0x0000001b1a1e7221 */ /* 0x000fe40000010000 */
[----:B------:R-:W-:Y:S02]  /*1430*/  FADD.FTZ R28, R28, R31 ;  /* 0x0000001f1c1c7221 */ /* 0x000fe40000010000 */
[----:B------:R-:W-:Y:S02]  /*1440*/  FFMA.FTZ R33, R24, R24, R33 ;  /* 0x0000001818217223 */ /* 0x000fe40000010021 */
[----:B------:R-:W-:-:S02]  /*1450*/  FMUL.FTZ R31, R27, R27 ;  /* 0x0000001b1b1f7220 */ /* 0x000fc40000410000 */
[----:B------:R-:W-:Y:S02]  /*1460*/  FADD.FTZ R29, R29, R30 ;  /* 0x0000001e1d1d7221 */ /* 0x000fe40000010000 */
[----:B------:R-:W-:Y:S02]  /*1470*/  FADD.FTZ R30, R44, R45 ;  /* 0x0000002d2c1e7221 */ /* 0x000fe40000010000 */
[----:B------:R-:W-:Y:S02]  /*1480*/  FADD.FTZ R28, R28, R33 ;  /* 0x000000211c1c7221 */ /* 0x000fe40000010000 */
[----:B------:R-:W-:Y:S02]  /*1490*/  FFMA.FTZ R31, R26, R26, R31 ;  /* 0x0000001a1a1f7223 */ /* 0x000fe4000001001f */
[----:B------:R-:W-:Y:S02]  /*14a0*/  FMUL.FTZ R33, R45, R45 ;  /* 0x0000002d2d217220 */ /* 0x000fe40000410000 */
[----:B------:R-:W-:-:S02]  /*14b0*/  FADD.FTZ R29, R29, R30 ;  /* 0x0000001e1d1d7221 */ /* 0x000fc40000010000 */
[----:B------:R-:W-:Y:S02]  /*14c0*/  FADD.FTZ R30, R46, R47 ;  /* 0x0000002f2e1e7221 */ /* 0x000fe40000010000 */
[----:B------:R-:W-:Y:S02]  /*14d0*/  FADD.FTZ R28, R28, R31 ;  /* 0x0000001f1c1c7221 */ /* 0x000fe40000010000 */
[----:B------:R-:W-:Y:S02]  /*14e0*/  FFMA.FTZ R33, R44, R44, R33 ;  /* 0x0000002c2c217223 */ /* 0x000fe40000010021 */
[----:B------:R-:W-:Y:S02]  /*14f0*/  FMUL.FTZ R31, R47, R47 ;  /* 0x0000002f2f1f7220 */ /* 0x000fe40000410000 */
[----:B------:R-:W-:Y:S02]  /*1500*/  FADD.FTZ R29, R29, R30 ;  /* 0x0000001e1d1d7221 */ /* 0x000fe40000010000 */
[----:B------:R-:W-:-:S02]  /*1510*/  FADD.FTZ R30, R48, R49 ;  /* 0x00000031301e7221 */ /* 0x000fc40000010000 */
[----:B------:R-:W-:Y:S02]  /*1520*/  FADD.FTZ R28, R28, R33 ;  /* 0x000000211c1c7221 */ /* 0x000fe40000010000 */
[----:B------:R-:W-:Y:S02]  /*1530*/  FFMA.FTZ R31, R46, R46, R31 ;  /* 0x0000002e2e1f7223 */ /* 0x000fe4000001001f */
[----:B------:R-:W-:Y:S02]  /*1540*/  FMUL.FTZ R33, R49, R49 ;  /* 0x0000003131217220 */ /* 0x000fe40000410000 */
[----:B------:R-:W-:Y:S02]  /*1550*/  FADD.FTZ R29, R29, R30 ;  /* 0x0000001e1d1d7221 */ /* 0x000fe40000010000 */
[----:B------:R-:W-:Y:S02]  /*1560*/  FADD.FTZ R30, R50, R51 ;  /* 0x00000033321e7221 */ /* 0x000fe40000010000 */
[----:B------:R-:W-:-:S02]  /*1570*/  FADD.FTZ R28, R28, R31 ;  /* 0x0000001f1c1c7221 */ /* 0x000fc40000010000 */
[----:B------:R-:W-:Y:S02]  /*1580*/  FFMA.FTZ R33, R48, R48, R33 ;  /* 0x0000003030217223 */ /* 0x000fe40000010021 */
[----:B------:R-:W-:Y:S02]  /*1590*/  FMUL.FTZ R31, R51, R51 ;  /* 0x00000033331f7220 */ /* 0x000fe40000410000 */
[----:B------:R-:W-:Y:S02]  /*15a0*/  FADD.FTZ R29, R29, R30 ;  /* 0x0000001e1d1d7221 */ /* 0x000fe40000010000 */
[----:B------:R-:W-:Y:S02]  /*15b0*/  FADD.FTZ R28, R28, R33 ;  /* 0x000000211c1c7221 */ /* 0x000fe40000010000 */
[----:B------:R-:W-:Y:S02]  /*15c0*/  FADD.FTZ R30, R52, R53 ;  /* 0x00000035341e7221 */ /* 0x000fe40000010000 */
[----:B------:R-:W-:-:S02]  /*15d0*/  FFMA.FTZ R31, R50, R50, R31 ;  /* 0x00000032321f7223 */ /* 0x000fc4000001001f */
[----:B------:R-:W-:Y:S02]  /*15e0*/  FMUL.FTZ R33, R53, R53 ;  /* 0x0000003535217220 */ /* 0x000fe40000410000 */
[----:B------:R-:W-:Y:S02]  /*15f0*/  FADD.FTZ R29, R29, R30 ;  /* 0x0000001e1d1d7221 */ /* 0x000fe40000010000 */
[----:B------:R-:W-:Y:S02]  /*1600*/  FADD.FTZ R28, R28, R31 ;  /* 0x0000001f1c1c7221 */ /* 0x000fe40000010000 */
[----:B------:R-:W-:Y:S02]  /*1610*/  FADD.FTZ R30, R54, R55 ;  /* 0x00000037361e7221 */ /* 0x000fe40000010000 */
[----:B------:R-:W-:Y:S02]  /*1620*/  FFMA.FTZ R33, R52, R52, R33 ;  /* 0x0000003434217223 */ /* 0x000fe40000010021 */
[----:B------:R-:W-:-:S02]  /*1630*/  FMUL.FTZ R31, R55, R55 ;  /* 0x00000037371f7220 */ /* 0x000fc40000410000 */
[----:B------:R-:W-:Y:S02]  /*1640*/  FADD.FTZ R29, R29, R30 ;  /* 0x0000001e1d1d7221 */ /* 0x000fe40000010000 */
[----:B------:R-:W-:Y:S02]  /*1650*/  FADD.FTZ R28, R28, R33 ;  /* 0x000000211c1c7221 */ /* 0x000fe40000010000 */
[----:B------:R-:W-:Y:S02]  /*1660*/  FFMA.FTZ R31, R54, R54, R31 ;  /* 0x00000036361f7223 */ /* 0x000fe4000001001f */
[----:B------:R-:W-:Y:S02]  /*1670*/  FADD.FTZ R30, R56, R57 ;  /* 0x00000039381e7221 */ /* 0x000fe40000010000 */
[----:B------:R-:W-:Y:S02]  /*1680*/  FMUL.FTZ R33, R57, R57 ;  /* 0x0000003939217220 */ /* 0x000fe40000410000 */
[----:B------:R-:W-:-:S02]  /*1690*/  FADD.FTZ R28, R28, R31 ;  /* 0x0000001f1c1c7221 */ /* 0x000fc40000010000 */
[----:B------:R-:W-:Y:S02]  /*16a0*/  FADD.FTZ R29, R29, R30 ;  /* 0x0000001e1d1d7221 */ /* 0x000fe40000010000 */
[----:B------:R-:W-:Y:S02]  /*16b0*/  FFMA.FTZ R33, R56, R56, R33 ;  /* 0x0000003838217223 */ /* 0x000fe40000010021 */
        /* <DEDUP_REMOVED lines=9> */
[----:B------:R-:W-:-:S02]  /*1750*/  FADD.FTZ R29, R29, R30 ;  /* 0x0000001e1d1d7221 */ /* 0x000fc40000010000 */
        /* <DEDUP_REMOVED lines=22> */
[C---:B------:R-:W-:Y:S02]  /*18c0*/  ISETP.GT.AND P1, PT, R2.reuse, 0xf, PT ;  /* 0x0000000f0200780c */ /* 0x040fe40003f24270 */
[----:B------:R-:W-:Y:S02]  /*18d0*/  ISETP.NE.AND P2, PT, R2, RZ, PT ;  /* 0x000000ff0200720c */ /* 0x000fe40003f45270 */
[----:B------:R-:W-:Y:S01]  /*18e0*/  ISETP.NE.AND P3, PT, R0, RZ, PT ;  /* 0x000000ff0000720c */ /* 0x000fe20003f65270 */
[----:B------:R-:W-:Y:S08]  /*18f0*/  BSSY B0, `(.L_x_2923) ;  /* 0x0000037000007945 */ /* 0x000ff00003800000 */
[----:B0-----:R-:W-:-:S02]  /*1900*/  @!P1 FADD.FTZ R29, R29, R28 ;  /* 0x0000001c1d1d9221 */ /* 0x001fc40000010000 */
[----:B-1----:R-:W-:-:S03]  /*1910*/  @!P1 FADD.FTZ R33, R33, R30 ;  /* 0x0000001e21219221 */ /* 0x002fc60000010000 */
        /* <DEDUP_REMOVED lines=16> */
[----:B---3--:R-:W-:Y:S02]  /*1a20*/  FADD.FTZ R37, R37, R28 ;  /* 0x0000001c25257221 */ /* 0x008fe40000010000 */
[----:B------:R-:W-:Y:S02]  /*1a30*/  FADD.FTZ R28, R36, R29 ;  /* 0x0000001d241c7221 */ /* 0x000fe40000010000 */
[----:B------:R-:W-:Y:S02]  /*1a40*/  FADD.FTZ R29, R37, R30 ;  /* 0x0000001e251d7221 */ /* 0x000fe40000010000 */
[----:B------:R-:W1:Y:S01]  /*1a50*/  LDS.128 R36, [0x60] ;  /* 0x00006000ff247984 */ /* 0x000e620000000c00 */
[----:B------:R-:W-:Y:S02]  /*1a60*/  FADD.FTZ R40, R28, R31 ;  /* 0x0000001f1c287221 */ /* 0x000fe40000010000 */
[----:B0-----:R-:W-:-:S02]  /*1a70*/  FADD.FTZ R41, R29, R32 ;  /* 0x000000201d297221 */ /* 0x001fc40000010000 */
[----:B------:R-:W0:Y:S01]  /*1a80*/  LDS.128 R28, [0x70] ;  /* 0x00007000ff1c7984 */ /* 0x000e220000000c00 */
[----:B------:R-:W-:Y:S02]  /*1a90*/  FADD.FTZ R32, R40, R33 ;  /* 0x0000002128207221 */ /* 0x000fe40000010000 */
[----:B------:R-:W-:Y:S02]  /*1aa0*/  FADD.FTZ R33, R41, R34 ;  /* 0x0000002229217221 */ /* 0x000fe40000010000 */
[----:B------:R-:W2:Y:S01]  /*1ab0*/  LDS.128 R40, [0x80] ;  /* 0x00008000ff287984 */ /* 0x000ea20000000c00 */
[----:B------:R-:W-:Y:S02]  /*1ac0*/  FADD.FTZ R32, R32, R35 ;  /* 0x0000002320207221 */ /* 0x000fe40000010000 */
[----:B-1----:R-:W-:Y:S02]  /*1ad0*/  FADD.FTZ R33, R33, R36 ;  /* 0x0000002421217221 */ /* 0x002fe40000010000 */
[----:B------:R-:W-:-:S02]  /*1ae0*/  FADD.FTZ R32, R32, R37 ;  /* 0x0000002520207221 */ /* 0x000fc40000010000 */
[----:B------:R-:W-:Y:S01]  /*1af0*/  FADD.FTZ R33, R33, R38 ;  /* 0x0000002621217221 */ /* 0x000fe20000010000 */
[----:B------:R-:W-:Y:S01]  /*1b00*/  LDS.64 R36, [0xb0] ;  /* 0x0000b000ff247984 */ /* 0x000fe20000000a00 */
[----:B------:R-:W-:Y:S02]  /*1b10*/  FADD.FTZ R32, R32, R39 ;  /* 0x0000002720207221 */ /* 0x000fe40000010000 */
[----:B0-----:R-:W-:Y:S02]  /*1b20*/  FADD.FTZ R33, R33, R28 ;  /* 0x0000001c21217221 */ /* 0x001fe40000010000 */
[----:B------:R-:W-:Y:S02]  /*1b30*/  FADD.FTZ R28, R32, R29 ;  /* 0x0000001d201c7221 */ /* 0x000fe40000010000 */
[----:B------:R-:W-:Y:S02]  /*1b40*/  FADD.FTZ R29, R33, R30 ;  /* 0x0000001e211d7221 */ /* 0x000fe40000010000 */
[----:B------:R-:W0:Y:S01]  /*1b50*/  LDS.128 R32, [0x90] ;  /* 0x00009000ff207984 */ /* 0x000e220000000c00 */
[----:B------:R-:W-:-:S02]  /*1b60*/  FADD.FTZ R38, R28, R31 ;  /* 0x0000001f1c267221 */ /* 0x000fc40000010000 */
[----:B--2---:R-:W-:Y:S02]  /*1b70*/  FADD.FTZ R39, R29, R40 ;  /* 0x000000281d277221 */ /* 0x004fe40000010000 */
[----:B------:R-:W1:Y:S01]  /*1b80*/  LDS.128 R28, [0xa0] ;  /* 0x0000a000ff1c7984 */ /* 0x000e620000000c00 */
        /* <DEDUP_REMOVED lines=11> */
[----:B------:R-:W-:Y:S02]  /*1c40*/  FADD.FTZ R32, R39, R36 ;  /* 0x0000002427207221 */ /* 0x000fe40000010000 */
[----:B------:R-:W-:Y:S02]  /*1c50*/  FADD.FTZ R33, R38, R37 ;  /* 0x0000002526217221 */ /* 0x000fe40000010000 */
.L_x_2924:
[----:B------:R-:W-:Y:S05]  /*1c60*/  BSYNC B0 ;  /* 0x0000000000007941 */ /* 0x000fea0003800000 */
.L_x_2923:
        /* <DEDUP_REMOVED lines=25> */
.L_x_2927:
[----:B------:R-:W2:Y:S01]  /*1e00*/  LDG.E.STRONG.GPU R30, [R28.64] ;  /* 0x000000061c1e7981 */ /* 0x000ea2000c1ef900 */
[----:B------:R-:W-:Y:S01]  /*1e10*/  YIELD ;  /* 0x0000000000007946 */ /* 0x000fe20003800000 */
[----:B--2---:R-:W-:Y:S01]  /*1e20*/  ISETP.NE.AND P1, PT, R30, R31, PT ;  /* 0x0000001f1e00720c */ /* 0x004fe20003f25270 */
[----:B------:R-:W-:-:S12]  /*1e30*/  CCTL.IVALL ;  /* 0x00000000ff00798f */ /* 0x000fd80002000000 */
[----:B------:R-:W-:Y:S05]  /*1e40*/  @P1 BRA `(.L_x_2927) ;  /* 0xffffffb000001947 */ /* 0x000fea000383ffff */
.L_x_2926:
        /* <DEDUP_REMOVED lines=11> */
.L_x_2929:
[CC--:B------:R-:W-:Y:S02]  /*1f00*/  ISETP.EQ.OR P1, PT, R40.reuse, R3.reuse, P3 ;  /* 0x000000032800720c */ /* 0x0c0fe40001f22670 */
[C---:B------:R-:W-:Y:S02]  /*1f10*/  IADD3 R34, R40.reuse, 0x1, RZ ;  /* 0x0000000128227810 */ /* 0x040fe40007ffe0ff */
[----:B------:R-:W-:Y:S02]  /*1f20*/  IADD3 R30, R40, 0x2, RZ ;  /* 0x00000002281e7810 */ /* 0x000fe40007ffe0ff */
[----:B------:R-:W-:-:S02]  /*1f30*/  ISETP.EQ.OR P2, PT, R34, R3, P3 ;  /* 0x000000032200720c */ /* 0x000fc40001f42670 */
[----:B------:R-:W-:Y:S02]  /*1f40*/  ISETP.EQ.OR P4, PT, R30, R3, P3 ;  /* 0x000000031e00720c */ /* 0x000fe40001f82670 */
[----:B------:R-:W-:-:S03]  /*1f50*/  IADD3 R36, R40, 0x3, RZ ;  /* 0x0000000328247810 */ /* 0x000fc60007ffe0ff */
[----:B------:R-:W1:Y:S01]  /*1f60*/  @!P1 S2R R31, SR_CTAID.Y ;  /* 0x00000000001f9919 */ /* 0x000e620000002600 */
[----:B------:R-:W-:Y:S02]  /*1f70*/  @!P1 LOP3.LUT R28, R4, 0x1, RZ, 0xc0, !PT ;  /* 0x00000001041c9812 */ /* 0x000fe400078ec0ff */
[----:B------:R-:W-:Y:S02]  /*1f80*/  @!P1 MOV R29, 0x4 ;  /* 0x00000004001d9802 */ /* 0x000fe40000000f00 */
[----:B------:R-:W-:Y:S01]  /*1f90*/  ISETP.EQ.OR P5, PT, R36, R3, P3 ;  /* 0x000000032400720c */ /* 0x000fe20001fa2670 */
[----:B------:R-:W-:Y:S01]  /*1fa0*/  @!P1 IMAD R28, R28, c[0x0][0x10], RZ ;  /* 0x000004001c1c9a24 */ /* 0x000fe200078e02ff */
[----:B------:R-:W2:Y:S01]  /*1fb0*/  @!P2 S2R R43, SR_CTAID.Y ;  /* 0x00000000002ba919 */ /* 0x000ea20000002600 */
[----:B------:R-:W-:Y:S02]  /*1fc0*/  @!P4 LOP3.LUT R37, R4, 0x1, RZ, 0xc0, !PT ;  /* 0x000000010425c812 */ /* 0x000fe400078ec0ff */
[----:B------:R-:W-:Y:S01]  /*1fd0*/  @!P1 IMAD R28, R28, c[0x0][0xc], RZ ;  /* 0x000003001c1c9a24 */ /* 0x000fe200078e02ff */
[----:B------:R-:W3:Y:S01]  /*1fe0*/  @!P4 S2R R35, SR_CTAID.Y ;  /* 0x000000000023c919 */ /* 0x000ee20000002600 */
[----:B------:R-:W-:Y:S01]  /*1ff0*/  @!P4 MOV R39, 0x4 ;  /* 0x000000040027c802 */ /* 0x000fe20000000f00 */
[----:B------:R-:W-:-:S02]  /*2000*/  @!P4 IMAD R37, R37, c[0x0][0x10], RZ ;  /* 0x000004002525ca24 */ /* 0x000fc400078e02ff */
[----:B------:R-:W-:Y:S02]  /*2010*/  @!P1 SHF.L.U32 R28, R28, 0x1, RZ ;  /* 0x000000011c1c9819 */ /* 0x000fe400000006ff */
[----:B------:R-:W-:-:S03]  /*2020*/  @!P4 IMAD R37, R37, c[0x0][0xc], RZ ;  /* 0x000003002525ca24 */ /* 0x000fc600078e02ff */
[----:B------:R-:W-:Y:S02]  /*2030*/  @!P1 IMAD.WIDE R28, R28, R29, c[0x0][0x198] ;  /* 0x000066001c1c9625 */ /* 0x000fe400078e021d */
[----:B------:R-:W-:Y:S02]  /*2040*/  @!P4 SHF.L.U32 R38, R37, 0x1, RZ ;  /* 0x000000012526c819 */ /* 0x000fe400000006ff */
[----:B-1----:R-:W-:Y:S01]  /*2050*/  @!P1 IMAD R31, R40, c[0x0][0x10], R31 ;  /* 0x00000400281f9a24 */ /* 0x002fe200078e021f */
[----:B------:R-:W1:Y:S02]  /*2060*/  @!P5 S2R R37, SR_CTAID.Y ;  /* 0x000000000025d919 */ /* 0x000e640000002600 */
[----:B------:R-:W-:-:S04]  /*2070*/  @!P4 IMAD.WIDE R38, R38, R39, c[0x0][0x198] ;  /* 0x000066002626c625 */ /* 0x000fc800078e0227 */
[----:B------:R-:W-:Y:S01]  /*2080*/  @!P1 IMAD.WIDE.U32 R28, R31, 0x8, R28 ;  /* 0x000000081f1c9825 */ /* 0x000fe200078e001c */
[----:B------:R-:W-:-:S03]  /*2090*/  @!P2 LOP3.LUT R31, R4, 0x1, RZ, 0xc0, !PT ;  /* 0x00000001041fa812 */ /* 0x000fc600078ec0ff */
[----:B--2---:R-:W-:Y:S01]  /*20a0*/  @!P2 IMAD R43, R34, c[0x0][0x10], R43 ;  /* 0x00000400222baa24 */ /* 0x004fe200078e022b */
[----:B------:R-:W-:Y:S01]  /*20b0*/  @!P5 LOP3.LUT R34, R4, 0x1, RZ, 0xc0, !PT ;  /* 0x000000010422d812 */ /* 0x000fe200078ec0ff */
[----:B------:R-:W-:Y:S01]  /*20c0*/  @!P2 IMAD R31, R31, c[0x0][0x10], RZ ;  /* 0x000004001f1faa24 */ /* 0x000fe200078e02ff */
[----:B------:R-:W2:Y:S01]  /*20d0*/  @!P1 LDG.E.64 R28, [R28.64] ;  /* 0x000000061c1c9981 */ /* 0x000ea2000c1e1b00 */
[----:B---3--:R-:W-:Y:S01]  /*20e0*/  @!P4 IMAD R35, R30, c[0x0][0x10], R35 ;  /* 0x000004001e23ca24 */ /* 0x008fe200078e0223 */
[----:B------:R-:W-:Y:S01]  /*20f0*/  @!P2 MOV R30, 0x4 ;  /* 0x00000004001ea802 */ /* 0x000fe20000000f00 */
[----:B------:R-:W-:Y:S02]  /*2100*/  @!P2 IMAD R31, R31, c[0x0][0xc], RZ ;  /* 0x000003001f1faa24 */ /* 0x000fe400078e02ff */
[----:B------:R-:W-:Y:S02]  /*2110*/  @!P5 IMAD R34, R34, c[0x0][0x10], RZ ;  /* 0x000004002222da24 */ /* 0x000fe400078e02ff */
[----:B------:R-:W-:Y:S01]  /*2120*/  @!P4 IMAD.WIDE.U32 R38, R35, 0x8, R38 ;  /* 0x000000082326c825 */ /* 0x000fe200078e0026 */
[----:B------:R-:W-:-:S02]  /*2130*/  @!P2 SHF.L.U32 R31, R31, 0x1, RZ ;  /* 0x000000011f1fa819 */ /* 0x000fc400000006ff */
[----:B------:R-:W-:Y:S01]  /*2140*/  @!P5 MOV R35, 0x4 ;  /* 0x000000040023d802 */ /* 0x000fe20000000f00 */
[----:B------:R-:W-:Y:S02]  /*2150*/  @!P5 IMAD R34, R34, c[0x0][0xc], RZ ;  /* 0x000003002222da24 */ /* 0x000fe400078e02ff */
[----:B------:R-:W-:-:S03]  /*2160*/  @!P2 IMAD.WIDE R30, R31, R30, c[0x0][0x198] ;  /* 0x000066001f1ea625 */ /* 0x000fc600078e021e */
[----:B------:R-:W-:-:S03]  /*2170*/  @!P5 SHF.L.U32 R34, R34, 0x1, RZ ;  /* 0x000000012222d819 */ /* 0x000fc600000006ff */
[----:B------:R-:W-:-:S04]  /*2180*/  @!P2 IMAD.WIDE.U32 R30, R43, 0x8, R30 ;  /* 0x000000082b1ea825 */ /* 0x000fc800078e001e */
[----:B------:R-:W-:Y:S02]  /*2190*/  @!P5 IMAD.WIDE R34, R34, R35, c[0x0][0x198] ;  /* 0x000066002222d625 */ /* 0x000fe400078e0223 */
[----:B------:R-:W3:Y:S02]  /*21a0*/  @!P2 LDG.E.64 R30, [R30.64] ;  /* 0x000000061e1ea981 */ /* 0x000ee4000c1e1b00 */
[----:B-1----:R-:W-:-:S04]  /*21b0*/  @!P5 IMAD R37, R36, c[0x0][0x10], R37 ;  /* 0x000004002425da24 */ /* 0x002fc800078e0225 */
        /* <DEDUP_REMOVED lines=15> */
.L_x_2928:
        /* <DEDUP_REMOVED lines=19> */
.L_x_2931:
[----:B------:R-:W-:Y:S05]  /*23e0*/  BSYNC B0 ;  /* 0x0000000000007941 */ /* 0x000fea0003800000 */
.L_x_2930:
        /* <DEDUP_REMOVED lines=12> */
[----:B------:R-:W-:Y:S02]  /*24b0*/  @!P1 IMAD R29, R29, c[0x0][0x10], RZ ;  /* 0x000004001d1d9a24 */ /* 0x000fe400078e02ff */
[----:B------:R-:W-:-:S02]  /*24c0*/  @!P2 IMAD R28, R28, c[0x0][0xc], RZ ;  /* 0x000003001c1caa24 */ /* 0x000fc400078e02ff */
[----:B------:R-:W-:Y:S01]  /*24d0*/  @!P1 IMAD R30, R29, c[0x0][0xc], RZ ;  /* 0x000003001d1e9a24 */ /* 0x000fe200078e02ff */
[----:B------:R-:W-:Y:S02]  /*24e0*/  @!P2 MOV R29, 0x4 ;  /* 0x00000004001da802 */ /* 0x000fe40000000f00 */
        /* <DEDUP_REMOVED lines=14> */
.L_x_2925:
        /* <DEDUP_REMOVED lines=16> */
[----:B------:R-:W-:-:S03]  /*26d0*/  ISETP.NE.AND P5, PT, RZ, UR5, PT ;  /* 0x00000005ff007c0c */ /* 0x000fc6000bfa5270 */
[----:B------:R-:W1:Y:S02]  /*26e0*/  LDS.64 R34, [0xc0] ;  /* 0x0000c000ff227984 */ /* 0x000e640000000a00 */
[----:B-1----:R-:W-:-:S04]  /*26f0*/  FMUL.FTZ R34, R34, c[0x0][0x1f4] ;  /* 0x00007d0022227a20 */ /* 0x002fc80000410000 */
[C---:B------:R-:W-:Y:S02]  /*2700*/  FMUL.FTZ R40, R34.reuse, R34 ;  /* 0x0000002222287220 */ /* 0x040fe40000410000 */
[C---:B------:R-:W-:Y:S02]  /*2710*/  FADD.FTZ R22, -R34.reuse, R22 ;  /* 0x0000001622167221 */ /* 0x040fe40000010100 */
[----:B------:R-:W-:Y:S01]  /*2720*/  FFMA.FTZ R40, R35, c[0x0][0x1f4], -R40 ;  /* 0x00007d0023287a23 */ /* 0x000fe20000010828 */
[----:B------:R-:W-:Y:S01]  /*2730*/  MOV R35, 0x3f800000 ;  /* 0x3f80000000237802 */ /* 0x000fe20000000f00 */
[C---:B0-----:R-:W-:Y:S02]  /*2740*/  FADD.FTZ R32, -R34.reuse, R23 ;  /* 0x0000001722207221 */ /* 0x041fe40000010100 */
[----:B------:R-:W-:Y:S01]  /*2750*/  FADD.FTZ R38, -R34, R18 ;  /* 0x0000001222267221 */ /* 0x000fe20000010100 */
[----:B------:R-:W-:Y:S01]  /*2760*/  FSETP.GTU.FTZ.AND P1, PT, R40, RZ, PT ;  /* 0x000000ff2800720b */ /* 0x000fe20003f3c000 */
[----:B------:R-:W-:-:S12]  /*2770*/  FADD.FTZ R23, -R34, R19 ;  /* 0x0000001322177221 */ /* 0x000fd80000010100 */
        /* <DEDUP_REMOVED lines=17> */
.L_x_2932:
        /* <DEDUP_REMOVED lines=11> */
.L_x_2934:
[----:B------:R-:W-:Y:S05]  /*2940*/  BSYNC B0 ;  /* 0x0000000000007941 */ /* 0x000fea0003800000 */
.L_x_2933:
[----:B------:R-:W-:Y:S01]  /*2950*/  ISETP.GE.U32.AND P6, PT, R84, c[0x0][0x1c8], PT ;  /* 0x0000720054007a0c */ /* 0x000fe20003fc6070 */
[C---:B------:R-:W-:Y:S01]  /*2960*/  FADD.FTZ R88, -R34.reuse, R15 ;  /* 0x0000000f22587221 */ /* 0x040fe20000010100 */
[----:B------:R-:W-:Y:S01]  /*2970*/  ISETP.GE.U32.AND P1, PT, R83, c[0x0][0x1c8], PT ;  /* 0x0000720053007a0c */ /* 0x000fe20003f26070 */
[----:B------:R-:W-:Y:S01]  /*2980*/  FADD.FTZ R22, -R34, R16 ;  /* 0x0000001022167221 */ /* 0x000fe20000010100 */
[----:B------:R-:W-:Y:S01]  /*2990*/  ISETP.GE.U32.AND P2, PT, R82, c[0x0][0x1c8], PT ;  /* 0x0000720052007a0c */ /* 0x000fe20003f46070 */
[-C--:B------:R-:W-:Y:S01]  /*29a0*/  FMUL.FTZ R15, R38, R35.reuse ;  /* 0x00000023260f7220 */ /* 0x080fe20000410000 */
[----:B------:R-:W-:Y:S01]  /*29b0*/  ISETP.GE.U32.AND P3, PT, R81, c[0x0][0x1c8], PT ;  /* 0x0000720051007a0c */ /* 0x000fe20003f66070 */
[----:B------:R-:W-:Y:S01]  /*29c0*/  FMUL.FTZ R16, R23, R35 ;  /* 0x0000002317107220 */ /* 0x000fe20000410000 */
[----:B------:R-:W-:Y:S01]  /*29d0*/  ISETP.GE.U32.AND P4, PT, R80, c[0x0][0x1c8], PT ;  /* 0x0000720050007a0c */ /* 0x000fe20003f86070 */
[C---:B0-----:R-:W-:Y:S01]  /*29e0*/  FADD.FTZ R36, -R34.reuse, R14 ;  /* 0x0000000e22247221 */ /* 0x041fe20000010100 */
[----:B------:R-:W-:Y:S01]  /*29f0*/  ISETP.GE.AND.EX P6, PT, R9, c[0x0][0x1cc], PT, P6 ;  /* 0x0000730009007a0c */ /* 0x000fe20003fc6360 */
[----:B------:R-:W-:Y:S01]  /*2a00*/  FADD.FTZ R32, -R34, R17 ;  /* 0x0000001122207221 */ /* 0x000fe20000010100 */
[----:B------:R-:W-:Y:S01]  /*2a10*/  ISETP.GE.AND.EX P1, PT, R10, c[0x0][0x1cc], PT, P1 ;  /* 0x000073000a007a0c */ /* 0x000fe20003f26310 */
[C---:B------:R-:W-:Y:S01]  /*2a20*/  FADD.FTZ R20, -R34.reuse, R20 ;  /* 0x0000001422147221 */ /* 0x040fe20000010100 */
[----:B------:R-:W-:Y:S01]  /*2a30*/  ISETP.GE.AND.EX P2, PT, R11, c[0x0][0x1cc], PT, P2 ;  /* 0x000073000b007a0c */ /* 0x000fe20003f46320 */
[----:B------:R-:W-:Y:S01]  /*2a40*/  FADD.FTZ R40, -R34, R21 ;  /* 0x0000001522287221 */ /* 0x000fe20000010100 */
[----:B------:R-:W-:Y:S01]  /*2a50*/  ISETP.GE.AND.EX P3, PT, R12, c[0x0][0x1cc], PT, P3 ;  /* 0x000073000c007a0c */ /* 0x000fe20003f66330 */
[C---:B------:R-:W-:Y:S01]  /*2a60*/  FADD.FTZ R24, -R34.reuse, R24 ;  /* 0x0000001822187221 */ /* 0x040fe20000010100 */
[----:B------:R-:W-:Y:S01]  /*2a70*/  ISETP.GE.AND.EX P4, PT, R13, c[0x0][0x1cc], PT, P4 ;  /* 0x000073000d007a0c */ /* 0x000fe20003f86340 */
[----:B------:R-:W-:Y:S01]  /*2a80*/  FADD.FTZ R42, -R34, R25 ;  /* 0x00000019222a7221 */ /* 0x000fe20000010100 */
[----:B------:R-:W-:Y:S01]  /*2a90*/  ISETP.GT.U32.OR P6, PT, R0, 0x27f, P6 ;  /* 0x0000027f0000780c */ /* 0x000fe200037c4470 */
        /* <DEDUP_REMOVED lines=8> */
[----:B------:R-:W-:-:S02]  /*2b20*/  FADD.FTZ R46, -R34, R46 ;  /* 0x0000002e222e7221 */ /* 0x000fc40000010100 */
[C---:B------:R-:W-:Y:S02]  /*2b30*/  FADD.FTZ R47, -R34.reuse, R47 ;  /* 0x0000002f222f7221 */ /* 0x040fe40000010100 */
[C---:B------:R-:W-:Y:S02]  /*2b40*/  FADD.FTZ R48, -R34.reuse, R48 ;  /* 0x0000003022307221 */ /* 0x040fe40000010100 */
[C---:B------:R-:W-:Y:S02]  /*2b50*/  FADD.FTZ R49, -R34.reuse, R49 ;  /* 0x0000003122317221 */ /* 0x040fe40000010100 */
[C---:B------:R-:W-:Y:S02]  /*2b60*/  FADD.FTZ R50, -R34.reuse, R50 ;  /* 0x0000003222327221 */ /* 0x040fe40000010100 */
[C---:B------:R-:W-:Y:S02]  /*2b70*/  FADD.FTZ R51, -R34.reuse, R51 ;  /* 0x0000003322337221 */ /* 0x040fe40000010100 */
        /* <DEDUP_REMOVED lines=8> */
[----:B------:R-:W-:Y:S02]  /*2c00*/  FADD.FTZ R60, -R34, R60 ;  /* 0x0000003c223c7221 */ /* 0x000fe40000010100 */
[----:B------:R-:W-:Y:S02]  /*2c10*/  FFMA.FTZ R14, R28, R15, R30 ;  /* 0x0000000f1c0e7223 */ /* 0x000fe4000001001e */
[----:B------:R-:W-:Y:S02]  /*2c20*/  FADD.FTZ R34, -R34, R61 ;  /* 0x0000003d22227221 */ /* 0x000fe40000010100 */
        /* <DEDUP_REMOVED lines=12> */
.L_x_2935:
        /* <DEDUP_REMOVED lines=11> */
.L_x_2937:
[----:B------:R-:W-:Y:S05]  /*2da0*/  BSYNC B0 ;  /* 0x0000000000007941 */ /* 0x000fea0003800000 */
.L_x_2936:
[-C--:B0-----:R-:W-:Y:S02]  /*2db0*/  FMUL.FTZ R15, R22, R35.reuse ;  /* 0x00000023160f7220 */ /* 0x081fe40000410000 */
[----:B------:R-:W-:Y:S02]  /*2dc0*/  FMUL.FTZ R32, R32, R35 ;  /* 0x0000002320207220 */ /* 0x000fe40000410000 */
[----:B------:R-:W-:Y:S02]  /*2dd0*/  FFMA.FTZ R14, R28, R15, R30 ;  /* 0x0000000f1c0e7223 */ /* 0x000fe4000001001e */
[-C--:B------:R-:W-:Y:S02]  /*2de0*/  FMUL.FTZ R9, R36, R35.reuse ;  /* 0x0000002324097220 */ /* 0x080fe40000410000 */
[----:B------:R-:W-:Y:S02]  /*2df0*/  FMUL.FTZ R88, R88, R35 ;  /* 0x0000002358587220 */ /* 0x000fe40000410000 */
        /* <DEDUP_REMOVED lines=12> */
.L_x_2938:
        /* <DEDUP_REMOVED lines=11> */
.L_x_2940:
[----:B------:R-:W-:Y:S05]  /*2f70*/  BSYNC B0 ;  /* 0x0000000000007941 */ /* 0x000fea0003800000 */
.L_x_2939:
        /* <DEDUP_REMOVED lines=13> */
.L_x_2941:
        /* <DEDUP_REMOVED lines=11> */
.L_x_2943:
[----:B------:R-:W-:Y:S05]  /*3100*/  BSYNC B0 ;  /* 0x0000000000007941 */ /* 0x000fea0003800000 */
.L_x_2942:
        /* <DEDUP_REMOVED lines=17> */
.L_x_2944:
        /* <DEDUP_REMOVED lines=11> */
.L_x_2946:
[----:B------:R-:W-:Y:S05]  /*32d0*/  BSYNC B0 ;  /* 0x0000000000007941 */ /* 0x000fea0003800000 */
.L_x_2945:
        /* <DEDUP_REMOVED lines=13> */
.L_x_2947:
        /* <DEDUP_REMOVED lines=11> */
.L_x_2949:
[----:B------:R-:W-:Y:S05]  /*3460*/  BSYNC B0 ;  /* 0x0000000000007941 */ /* 0x000fea0003800000 */
.L_x_2948:
[----:B------:R-:W-:Y:S01]  /*3470*/  ISETP.GE.U32.AND P6, PT, R79, c[0x0][0x1c8], PT ;  /* 0x000072004f007a0c */ /* 0x000fe20003fc6070 */
[-C--:B0-----:R-:W-:Y:S01]  /*3480*/  FMUL.FTZ R11, R26, R35.reuse ;  /* 0x000000231a0b7220 */ /* 0x081fe20000410000 */
[----:B------:R-:W-:Y:S01]  /*3490*/  ISETP.GE.U32.AND P1, PT, R78, c[0x0][0x1c8], PT ;  /* 0x000072004e007a0c */ /* 0x000fe20003f26070 */
[----:B------:R-:W-:Y:S01]  /*34a0*/  FMUL.FTZ R12, R27, R35 ;  /* 0x000000231b0c7220 */ /* 0x000fe20000410000 */
[----:B------:R-:W-:Y:S01]  /*34b0*/  ISETP.GE.U32.AND P2, PT, R77, c[0x0][0x1c8], PT ;  /* 0x000072004d007a0c */ /* 0x000fe20003f46070 */
[----:B------:R-:W-:Y:S01]  /*34c0*/  FFMA.FTZ R10, R28, R11, R30 ;  /* 0x0000000b1c0a7223 */ /* 0x000fe2000001001e */
        /* <DEDUP_REMOVED lines=16> */
[----:B------:R-:W-:Y:S01]  /*35d0*/  ISETP.GT.U32.OR P1, PT, R0, 0x27f, P1 ;  /* 0x0000027f0000780c */ /* 0x000fe20000f24470 */
[-C--:B------:R-:W-:Y:S01]  /*35e0*/  FMUL.FTZ R17, R52, R35.reuse ;  /* 0x0000002334117220 */ /* 0x080fe20000410000 */
[C---:B------:R-:W-:Y:S01]  /*35f0*/  ISETP.GT.U32.OR P2, PT, R0.reuse, 0x27f, P2 ;  /* 0x0000027f0000780c */ /* 0x040fe20001744470 */
[-C--:B------:R-:W-:Y:S01]  /*3600*/  FMUL.FTZ R18, R53, R35.reuse ;  /* 0x0000002335127220 */ /* 0x080fe20000410000 */
[----:B------:R-:W-:Y:S01]  /*3610*/  ISETP.GT.U32.OR P3, PT, R0, 0x27f, P3 ;  /* 0x0000027f0000780c */ /* 0x000fe20001f64470 */
        /* <DEDUP_REMOVED lines=21> */
.L_x_2950:
        /* <DEDUP_REMOVED lines=11> */
.L_x_2952:
[----:B------:R-:W-:Y:S05]  /*3820*/  BSYNC B0 ;  /* 0x0000000000007941 */ /* 0x000fea0003800000 */
.L_x_2951:
        /* <DEDUP_REMOVED lines=13> */
.L_x_2953:
        /* <DEDUP_REMOVED lines=11> */
.L_x_2955:
[----:B------:R-:W-:Y:S05]  /*39b0*/  BSYNC B0 ;  /* 0x0000000000007941 */ /* 0x000fea0003800000 */
.L_x_2954:
        /* <DEDUP_REMOVED lines=13> */
.L_x_2956:
        /* <DEDUP_REMOVED lines=11> */
.L_x_2958:
[----:B------:R-:W-:Y:S05]  /*3b40*/  BSYNC B0 ;  /* 0x0000000000007941 */ /* 0x000fea0003800000 */
.L_x_2957:
        /* <DEDUP_REMOVED lines=13> */
.L_x_2959:
        /* <DEDUP_REMOVED lines=11> */
.L_x_2961:
[----:B------:R-:W-:Y:S05]  /*3cd0*/  BSYNC B0 ;  /* 0x0000000000007941 */ /* 0x000fea0003800000 */
.L_x_2960:
        /* <DEDUP_REMOVED lines=13> */
.L_x_2962:
        /* <DEDUP_REMOVED lines=11> */
.L_x_2964:
[----:B------:R-:W-:Y:S05]  /*3e60*/  BSYNC B0 ;  /* 0x0000000000007941 */ /* 0x000fea0003800000 */
.L_x_2963:
        /* <DEDUP_REMOVED lines=36> */
.L_x_2965:
        /* <DEDUP_REMOVED lines=11> */
.L_x_2967:
[----:B------:R-:W-:Y:S05]  /*4160*/  BSYNC B0 ;  /* 0x0000000000007941 */ /* 0x000fea0003800000 */
.L_x_2966:
        /* <DEDUP_REMOVED lines=11> */
.L_x_2968:
        /* <DEDUP_REMOVED lines=11> */
.L_x_2970:
[----:B------:R-:W-:Y:S05]  /*42d0*/  BSYNC B0 ;  /* 0x0000000000007941 */ /* 0x000fea0003800000 */
.L_x_2969:
        /* <DEDUP_REMOVED lines=11> */
.L_x_2971:
        /* <DEDUP_REMOVED lines=11> */
.L_x_2973:
[----:B------:R-:W-:Y:S05]  /*4440*/  BSYNC B0 ;  /* 0x0000000000007941 */ /* 0x000fea0003800000 */
.L_x_2972:
        /* <DEDUP_REMOVED lines=11> */
.L_x_2974:
        /* <DEDUP_REMOVED lines=11> */
.L_x_2976:
[----:B------:R-:W-:Y:S05]  /*45b0*/  BSYNC B0 ;  /* 0x0000000000007941 */ /* 0x000fea0003800000 */
.L_x_2975:
        /* <DEDUP_REMOVED lines=11> */
.L_x_2977:
        /* <DEDUP_REMOVED lines=10> */
.L_x_2979:
[----:B------:R-:W-:Y:S05]  /*4710*/  BSYNC B0 ;  /* 0x0000000000007941 */ /* 0x000fea0003800000 */
.L_x_2978:
[----:B------:R-:W-:Y:S02]  /*4720*/  IADD3 R86, R86, c[0x0][0x10], RZ ;  /* 0x0000040056567a10 */ /* 0x000fe40007ffe0ff */
[----:B------:R-:W-:Y:S02]  /*4730*/  IADD3 R4, R4, 0x1, RZ ;  /* 0x0000000104047810 */ /* 0x000fe40007ffe0ff */
[----:B------:R-:W-:-:S13]  /*4740*/  ISETP.GE.AND P1, PT, R86, UR4, PT ;  /* 0x0000000456007c0c */ /* 0x000fda000bf26270 */
[----:B------:R-:W-:Y:S01]  /*4750*/  @P1 CALL.REL.NOINC `(.L_x_2980) ;  /* 0x0000001000001944 */ /* 0x000fe20003c00000 */
[----:B------:R-:W-:Y:S05]  /*4760*/  BRA `(.L_x_2981) ;  /* 0xffffbb1000007947 */ /* 0x000fea000383ffff */
.L_x_2980:
[----:B------:R-:W-:Y:S05]  /*4770*/  EXIT ;  /* 0x000000000000794d */ /* 0x000fea0003800000 */
.L_x_2982:
        /* <DEDUP_REMOVED lines=16> */
.L_x_3323:


//--------------------- .text._Z35group_norm_nhwc_fwd_one_pass_kernelI11Fp32IOBf16WLi64ELi40ELi640EEv26Group_norm_nhwc_fwd_params --------------------------
	.section	.text._Z35group_norm_nhwc_fwd_one_pass_kernelI11Fp32IOBf16WLi64ELi40ELi640EEv26Group_norm_nhwc_fwd_params,"ax",@progbits
	.sectioninfo	@"SHI_REGISTERS=32"
	.align	128
        .global         _Z35group_norm_nhwc_fwd_one_pass_kernelI11Fp32IOBf16WLi64ELi40ELi640EEv26Group_norm_nhwc_fwd_params
        .type           _Z35group_norm_nhwc_fwd_one_pass_kernelI11Fp32IOBf16WLi64ELi40ELi640EEv26Group_norm_nhwc_fwd_params,@function
        .size           _Z35group_norm_nhwc_fwd_one_pass_kernelI11Fp32IOBf16WLi64ELi40ELi640EEv26Group_norm_nhwc_fwd_params,(.L_x_3324 - _Z35group_norm_nhwc_fwd_one_pass_kernelI11Fp32IOBf16WLi64ELi40ELi640EEv26Group_norm_nhwc_fwd_params)
        .other          _Z35group_norm_nhwc_fwd_one_pass_kernelI11Fp32IOBf16WLi64ELi40ELi640EEv26Group_norm_nhwc_fwd_params,@"STO_CUDA_ENTRY STV_DEFAULT"
_Z35group_norm_nhwc_fwd_one_pass_kernelI11Fp32IOBf16WLi64ELi40ELi640EEv26Group_norm_nhwc_fwd_params:
.text._Z35group_norm_nhwc_fwd_one_pass_kernelI11Fp32IOBf16WLi64ELi40ELi640EEv26Group_norm_nhwc_fwd_params:
        /* <DEDUP_REMOVED lines=14> */
[----:B------:R-:W-:Y:S02]  /*00e0*/  SHF.R.U32.HI R23, RZ, 0x4, R3 ;  /* 0x00000004ff177819 */ /* 0x000fe40000011603 */
[----:B------:R-:W0:Y:S01]  /*00f0*/  S2R R3, SR_LANEID ;  /* 0x0000000000037919 */ /* 0x000e220000000000 */
[----:B------:R-:W-:Y:S02]  /*0100*/  LEA.HI R2, R2, R17, RZ, 0x5 ;  /* 0x0000001102027211 */ /* 0x000fe400078f28ff */
[----:B-1----:R-:W-:Y:S02]  /*0110*/  IMAD R21, R16, c[0x0][0x1e4], R23 ;  /* 0x0000790010157a24 */ /* 0x002fe400078e0217 */
[----:B------:R-:W-:Y:S01]  /*0120*/  IMAD R23, R23, -0x14, R17 ;  /* 0xffffffec17177824 */ /* 0x000fe200078e0211 */
[----:B------:R-:W-:Y:S02]  /*0130*/  SHF.R.S32.HI R19, RZ, 0x5, R2 ;  /* 0x00000005ff137819 */ /* 0x000fe40000011402 */
[----:B------:R-:W-:-:S02]  /*0140*/  ISETP.GE.U32.AND P0, PT, R21, c[0x0][0x1c8], PT ;  /* 0x0000720015007a0c */ /* 0x000fc40003f06070 */
[----:B------:R-:W-:Y:S02]  /*0150*/  SHF.R.S32.HI R0, RZ, 0x1f, R21 ;  /* 0x0000001fff007819 */ /* 0x000fe40000011415 */
[----:B------:R-:W-:Y:S02]  /*0160*/  SHF.L.U32 R23, R23, 0x1, RZ ;  /* 0x0000000117177819 */ /* 0x000fe400000006ff */
[----:B------:R-:W-:Y:S02]  /*0170*/  ISETP.GE.AND.EX P0, PT, R0, c[0x0][0x1cc], PT, P0 ;  /* 0x0000730000007a0c */ /* 0x000fe40003f06300 */
[----:B------:R-:W-:Y:S02]  /*0180*/  IADD3 R20, R21, 0x20, RZ ;  /* 0x0000002015147810 */ /* 0x000fe40007ffe0ff */
[----:B------:R-:W-:Y:S02]  /*0190*/  ISETP.LT.U32.AND P0, PT, R17, 0x280, !P0 ;  /* 0x000002801100780c */ /* 0x000fe40004701070 */
.L_x_2999:
[----:B------:R-:W-:-:S04]  /*01a0*/  IABS R7, c[0x0][0x1d8] ;  /* 0x0000760000077a13 */ /* 0x000fc80000000000 */
[----:B------:R-:W1:Y:S08]  /*01b0*/  I2F.RP R2, R7 ;  /* 0x0000000700027306 */ /* 0x000e700000209400 */
[----:B-1----:R-:W1:Y:S02]  /*01c0*/  MUFU.RCP R2, R2 ;  /* 0x0000000200027308 */ /* 0x002e640000001000 */
[----:B01----:R-:W-:-:S06]  /*01d0*/  IADD3 R4, R2, 0xffffffe, RZ ;  /* 0x0ffffffe02047810 */ /* 0x003fcc0007ffe0ff */
        /* <DEDUP_REMOVED lines=33> */
[----:B------:R-:W-:Y:S01]  /*03f0*/  LEA.HI.X.SX32 R27, R24, R7, 0x1, P2 ;  /* 0x00000007181b7211 */ /* 0x000fe200010f0eff */
[----:B------:R-:W-:-:S04]  /*0400*/  @!P1 IMAD R7, R2, c[0x0][0x1c0], RZ ;  /* 0x0000700002079a24 */ /* 0x000fc800078e02ff */
[----:B------:R-:W-:-:S04]  /*0410*/  IMAD.WIDE.U32 R26, R5, c[0x0][0x1d0], R26 ;  /* 0x00007400051a7a25 */ /* 0x000fc800078e001a */
[----:B------:R-:W-:Y:S01]  /*0420*/  @!P1 IMAD R11, R20, c[0x0][0x1c4], R7 ;  /* 0x00007100140b9a24 */ /* 0x000fe200078e0207 */
[----:B------:R-:W-:Y:S02]  /*0430*/  IADD3 R29, R27, R29, RZ ;  /* 0x0000001d1b1d7210 */ /* 0x000fe40007ffe0ff */
        /* <DEDUP_REMOVED lines=10> */
[----:B------:R-:W-:-:S02]  /*04e0*/  MOV R5, RZ ;  /* 0x000000ff00057202 */ /* 0x000fc40000000f00 */
[----:B------:R-:W-:Y:S02]  /*04f0*/  MOV R4, RZ ;  /* 0x000000ff00047202 */ /* 0x000fe40000000f00 */
[----:B------:R-:W-:Y:S02]  /*0500*/  @!P1 LEA.HI.X R9, R6, c[0x0][0x174], R7, 0x2, P3 ;  /* 0x00005d0006099a11 */ /* 0x000fe400018f1407 */
[----:B------:R-:W-:Y:S02]  /*0510*/  CS2R R6, SRZ ;  /* 0x0000000000067805 */ /* 0x000fe4000001ff00 */
[----:B------:R-:W2:Y:S04]  /*0520*/  @P0 LDG.E.64 R4, [R10.64] ;  /* 0x000000060a040981 */ /* 0x000ea8000c1e1b00 */
[----:B------:R-:W3:Y:S01]  /*0530*/  @!P1 LDG.E.64 R6, [R8.64] ;  /* 0x0000000608069981 */ /* 0x000ee2000c1e1b00 */
[C---:B0-----:R-:W-:Y:S01]  /*0540*/  ISETP.GT.AND P1, PT, R3.reuse, 0x1e, PT ;  /* 0x0000001e0300780c */ /* 0x041fe20003f24270 */
[----:B------:R-:W-:Y:S01]  /*0550*/  BSSY B0, `(.L_x_2983) ;  /* 0x0000058000007945 */ /* 0x000fe20003800000 */
[----:B------:R-:W-:-:S02]  /*0560*/  ISETP.NE.AND P3, PT, R3, RZ, PT ;  /* 0x000000ff0300720c */ /* 0x000fc40003f65270 */
        /* <DEDUP_REMOVED lines=86> */
.L_x_2984:
[----:B------:R-:W-:Y:S05]  /*0ad0*/  BSYNC B0 ;  /* 0x0000000000007941 */ /* 0x000fea0003800000 */
.L_x_2983:
        /* <DEDUP_REMOVED lines=25> */
.L_x_2987:
[----:B------:R-:W2:Y:S01]  /*0c70*/  LDG.E.STRONG.GPU R10, [R8.64] ;  /* 0x00000006080a7981 */ /* 0x000ea2000c1ef900 */
[----:B------:R-:W-:Y:S01]  /*0c80*/  YIELD ;  /* 0x0000000000007946 */ /* 0x000fe20003800000 */
[----:B--2---:R-:W-:Y:S01]  /*0c90*/  ISETP.NE.AND P1, PT, R10, R11, PT ;  /* 0x0000000b0a00720c */ /* 0x004fe20003f25270 */
[----:B------:R-:W-:-:S12]  /*0ca0*/  CCTL.IVALL ;  /* 0x00000000ff00798f */ /* 0x000fd80002000000 */
[----:B------:R-:W-:Y:S05]  /*0cb0*/  @P1 BRA `(.L_x_2987) ;  /* 0xffffffb000001947 */ /* 0x000fea000383ffff */
.L_x_2986:
        /* <DEDUP_REMOVED lines=11> */
.L_x_2989:
        /* <DEDUP_REMOVED lines=59> */
.L_x_2988:
        /* <DEDUP_REMOVED lines=19> */
.L_x_2991:
[----:B------:R-:W-:Y:S05]  /*1250*/  BSYNC B0 ;  /* 0x0000000000007941 */ /* 0x000fea0003800000 */
.L_x_2990:
        /* <DEDUP_REMOVED lines=30> */
.L_x_2985:
[----:B------:R-:W-:Y:S01]  /*1440*/  LOP3.LUT P1, RZ, R16, R17, RZ, 0xfc, !PT ;  /* 0x0000001110ff7212 */ /* 0x000fe2000782fcff */
[----:B------:R-:W-:Y:S01]  /*1450*/  @!P2 STS.64 [0xc0], R12 ;  /* 0x0000c00cff00a388 */ /* 0x000fe20000000a00 */
[----:B------:R-:W-:Y:S01]  /*1460*/  ISETP.EQ.U32.AND P3, PT, RZ, c[0x0][0x168], PT ;  /* 0x00005a00ff007a0c */ /* 0x000fe20003f62070 */
[----:B------:R-:W-:Y:S01]  /*1470*/  HFMA2.MMA R15, -RZ, RZ, 0, 1.1920928955078125e-07 ;  /* 0x00000002ff0f7435 */ /* 0x000fe200000001ff */
        /* <DEDUP_REMOVED lines=9> */
[----:B------:R-:W-:-:S05]  /*1510*/  IMAD.WIDE R14, R14, R15, c[0x0][0x180] ;  /* 0x000060000e0e7625 */ /* 0x000fca00078e020f */
[----:B------:R1:W2:Y:S04]  /*1520*/  LDG.E.U16 R25, [R14.64] ;  /* 0x000000060e197981 */ /* 0x0002a8000c1e1500 */
[----:B0-----:R0:W3:Y:S04]  /*1530*/  LDG.E.U16 R12, [R8.64] ;  /* 0x00000006080c7981 */ /* 0x0010e8000c1e1500 */
[----:B------:R0:W4:Y:S04]  /*1540*/  LDG.E.U16 R24, [R8.64+0x2] ;  /* 0x0000020608187981 */ /* 0x000128000c1e1500 */
[----:B-1----:R1:W5:Y:S04]  /*1550*/  LDG.E.U16 R14, [R14.64+0x2] ;  /* 0x000002060e0e7981 */ /* 0x002368000c1e1500 */
[----:B------:R-:W0:Y:S02]  /*1560*/  LDS.64 R10, [0xc0] ;  /* 0x0000c000ff0a7984 */ /* 0x000e240000000a00 */
[----:B0-----:R-:W-:-:S04]  /*1570*/  FMUL.FTZ R10, R10, c[0x0][0x1f4] ;  /* 0x00007d000a0a7a20 */ /* 0x001fc80000410000 */
[----:B------:R-:W-:-:S04]  /*1580*/  FMUL.FTZ R13, R10, R10 ;  /* 0x0000000a0a0d7220 */ /* 0x000fc80000410000 */
[----:B------:R-:W-:-:S05]  /*1590*/  FFMA.FTZ R11, R11, c[0x0][0x1f4], -R13 ;  /* 0x00007d000b0b7a23 */ /* 0x000fca000001080d */
[----:B------:R-:W-:-:S13]  /*15a0*/  FSETP.GTU.FTZ.AND P1, PT, R11, RZ, PT ;  /* 0x000000ff0b00720b */ /* 0x000fda0003f3c000 */
[----:B------:R-:W-:Y:S01]  /*15b0*/  @P1 FADD.FTZ R13, R11, c[0x0][0x188] ;  /* 0x000062000b0d1621 */ /* 0x000fe20000010000 */
[----:B------:R-:W-:-:S06]  /*15c0*/  MOV R11, 0x3f800000 ;  /* 0x3f800000000b7802 */ /* 0x000fcc0000000f00 */
[----:B------:R-:W0:Y:S01]  /*15d0*/  @P1 MUFU.RSQ R11, R13 ;  /* 0x0000000d000b1308 */ /* 0x000e220000001400 */
[----:B------:R-:W-:Y:S01]  /*15e0*/  ISETP.NE.AND P2, PT, RZ, UR5, PT ;  /* 0x00000005ff007c0c */ /* 0x000fe2000bf45270 */
[C---:B------:R-:W-:Y:S02]  /*15f0*/  FADD.FTZ R4, -R10.reuse, R4 ;  /* 0x000000040a047221 */ /* 0x040fe40000010100 */
[C---:B------:R-:W-:Y:S02]  /*1600*/  FADD.FTZ R8, -R10.reuse, R5 ;  /* 0x000000050a087221 */ /* 0x040fe40000010100 */
[C---:B------:R-:W-:Y:S02]  /*1610*/  FADD.FTZ R6, -R10.reuse, R6 ;  /* 0x000000060a067221 */ /* 0x040fe40000010100 */
[----:B------:R-:W-:Y:S01]  /*1620*/  FADD.FTZ R10, -R10, R7 ;  /* 0x000000070a0a7221 */ /* 0x000fe20000010100 */
[----:B------:R-:W-:-:S04]  /*1630*/  ISETP.GE.U32.AND P1, PT, R20, c[0x0][0x1c8], PT ;  /* 0x0000720014007a0c */ /* 0x000fc80003f26070 */
[----:B------:R-:W-:Y:S01]  /*1640*/  ISETP.GE.AND.EX P1, PT, R2, c[0x0][0x1cc], PT, P1 ;  /* 0x0000730002007a0c */ /* 0x000fe20003f26310 */
[-C--:B0-----:R-:W-:Y:S02]  /*1650*/  FMUL.FTZ R4, R4, R11.reuse ;  /* 0x0000000b04047220 */ /* 0x081fe40000410000 */
[-C--:B------:R-:W-:Y:S02]  /*1660*/  FMUL.FTZ R5, R8, R11.reuse ;  /* 0x0000000b08057220 */ /* 0x080fe40000410000 */
[-C--:B-1----:R-:W-:Y:S02]  /*1670*/  FMUL.FTZ R15, R6, R11.reuse ;  /* 0x0000000b060f7220 */ /* 0x082fe40000410000 */
[----:B------:R-:W-:Y:S01]  /*1680*/  FMUL.FTZ R11, R10, R11 ;  /* 0x0000000b0a0b7220 */ /* 0x000fe20000410000 */
[----:B------:R-:W-:Y:S02]  /*1690*/  ISETP.GT.U32.OR P1, PT, R17, 0x27f, P1 ;  /* 0x0000027f1100780c */ /* 0x000fe40000f24470 */
[----:B--2---:R-:W-:-:S02]  /*16a0*/  PRMT R25, RZ, 0x5410, R25 ;  /* 0x00005410ff197816 */ /* 0x004fc40000000019 */
[----:B---3--:R-:W-:Y:S02]  /*16b0*/  PRMT R12, RZ, 0x5410, R12 ;  /* 0x00005410ff0c7816 */ /* 0x008fe4000000000c */
[----:B----4-:R-:W-:Y:S02]  /*16c0*/  PRMT R10, RZ, 0x5410, R24 ;  /* 0x00005410ff0a7816 */ /* 0x010fe40000000018 */
[----:B-----5:R-:W-:Y:S01]  /*16d0*/  PRMT R13, RZ, 0x5410, R14 ;  /* 0x00005410ff0d7816 */ /* 0x020fe2000000000e */
[----:B------:R-:W-:-:S04]  /*16e0*/  FFMA.FTZ R4, R12, R4, R25 ;  /* 0x000000040c047223 */ /* 0x000fc80000010019 */
        /* <DEDUP_REMOVED lines=12> */
.L_x_2992:
        /* <DEDUP_REMOVED lines=11> */
.L_x_2994:
[----:B------:R-:W-:Y:S05]  /*1860*/  BSYNC B0 ;  /* 0x0000000000007941 */ /* 0x000fea0003800000 */
.L_x_2993:
        /* <DEDUP_REMOVED lines=13> */
.L_x_2995:
        /* <DEDUP_REMOVED lines=11> */
.L_x_2997:
[----:B------:R-:W-:Y:S05]  /*19f0*/  BSYNC B0 ;  /* 0x0000000000007941 */ /* 0x000fea0003800000 */
.L_x_2996:
[----:B------:R-:W-:Y:S02]  /*1a00*/  IADD3 R22, R22, c[0x0][0x10], RZ ;  /* 0x0000040016167a10 */ /* 0x000fe40007ffe0ff */
[----:B------:R-:W-:Y:S02]  /*1a10*/  IADD3 R18, R18, 0x1, RZ ;  /* 0x0000000112127810 */ /* 0x000fe40007ffe0ff */
[----:B------:R-:W-:-:S13]  /*1a20*/  ISETP.GE.AND P1, PT, R22, UR4, PT ;  /* 0x0000000416007c0c */ /* 0x000fda000bf26270 */
[----:B------:R-:W-:Y:S01]  /*1a30*/  @P1 CALL.REL.NOINC `(.L_x_2998) ;  /* 0x0000001000001944 */ /* 0x000fe20003c00000 */
[----:B------:R-:W-:Y:S05]  /*1a40*/  BRA `(.L_x_2999) ;  /* 0xffffe75000007947 */ /* 0x000fea000383ffff */
.L_x_2998:
[----:B------:R-:W-:Y:S05]  /*1a50*/  EXIT ;  /* 0x000000000000794d */ /* 0x000fea0003800000 */
.L_x_3000:
        /* <DEDUP_REMOVED lines=10> */
.L_x_3324:


//--------------------- .text._Z35group_norm_nhwc_fwd_one_pass_kernelI11Fp32IOBf16WLi128ELi40ELi640EEv26Group_norm_nhwc_fwd_params --------------------------
	.section	.text._Z35group_norm_nhwc_fwd_one_pass_kernelI11Fp32IOBf16WLi128ELi40ELi640EEv26Group_norm_nhwc_fwd_params,"ax",@progbits
	.sectioninfo	@"SHI_REGISTERS=48"
	.align	128
        .global         _Z35group_norm_nhwc_fwd_one_pass_kernelI11Fp32IOBf16WLi128ELi40ELi640EEv26Group_norm_nhwc_fwd_params
        .type           _Z35group_norm_nhwc_fwd_one_pass_kernelI11Fp32IOBf16WLi128ELi40ELi640EEv26Group_norm_nhwc_fwd_params,@function
        .size           _Z35group_norm_nhwc_fwd_one_pass_kernelI11Fp32IOBf16WLi128ELi40ELi640EEv26Group_norm_nhwc_fwd_params,(.L_x_3325 - _Z35group_norm_nhwc_fwd_one_pass_kernelI11Fp32IOBf16WLi128ELi40ELi640EEv26Group_norm_nhwc_fwd_params)
        .other          _Z35group_norm_nhwc_fwd_one_pass_kernelI11Fp32IOBf16WLi128ELi40ELi640EEv26Group_norm_nhwc_fwd_params,@"STO_CUDA_ENTRY STV_DEFAULT"
_Z35group_norm_nhwc_fwd_one_pass_kernelI11Fp32IOBf16WLi128ELi40ELi640EEv26Group_norm_nhwc_fwd_params:
.text._Z35group_norm_nhwc_fwd_one_pass_kernelI11Fp32IOBf16WLi128ELi40ELi640EEv26Group_norm_nhwc_fwd_params:
        /* <DEDUP_REMOVED lines=28> */
.L_x_3023:
[----:B------:R-:W-:Y:S02]  /*01c0*/  IABS R5, c[0x0][0x1d8] ;  /* 0x0000760000057a13 */ /* 0x000fe40000000000 */
[----:B------:R-:W-:Y:S02]  /*01d0*/  SHF.R.S32.HI R28, RZ, 0x1f, R37 ;  /* 0x0000001fff1c7819 */ /* 0x000fe40000011425 */
[----:B0-----:R-:W0:Y:S08]  /*01e0*/  I2F.RP R0, R5 ;  /* 0x0000000500007306 */ /* 0x001e300000209400 */
        /* <DEDUP_REMOVED lines=182> */
.L_x_3002:
[----:B------:R-:W-:Y:S05]  /*0d50*/  BSYNC B0 ;  /* 0x0000000000007941 */ /* 0x000fea0003800000 */
.L_x_3001:
        /* <DEDUP_REMOVED lines=25> */
.L_x_3005:
[----:B------:R-:W2:Y:S01]  /*0ef0*/  LDG.E.STRONG.GPU R16, [R14.64] ;  /* 0x000000060e107981 */ /* 0x000ea2000c1ef900 */
[----:B------:R-:W-:Y:S01]  /*0f00*/  YIELD ;  /* 0x0000000000007946 */ /* 0x000fe20003800000 */
[----:B--2---:R-:W-:Y:S01]  /*0f10*/  ISETP.NE.AND P1, PT, R16, R17, PT ;  /* 0x000000111000720c */ /* 0x004fe20003f25270 */
[----:B------:R-:W-:-:S12]  /*0f20*/  CCTL.IVALL ;  /* 0x00000000ff00798f */ /* 0x000fd80002000000 */
[----:B------:R-:W-:Y:S05]  /*0f30*/  @P1 BRA `(.L_x_3005) ;  /* 0xffffffb000001947 */ /* 0x000fea000383ffff */
.L_x_3004:
        /* <DEDUP_REMOVED lines=11> */
.L_x_3007:
        /* <DEDUP_REMOVED lines=9> */
[----:B------:R-:W-:Y:S01]  /*1080*/  @!P2 LOP3.LUT R18, R33, 0x1, RZ, 0xc0, !PT ;  /* 0x000000012112a812 */ /* 0x000fe200078ec0ff */
[----:B------:R-:W2:Y:S02]  /*1090*/  @!P2 S2R R27, SR_CTAID.Y ;  /* 0x00000000001ba919 */ /* 0x000ea40000002600 */
[----:B------:R-:W-:Y:S02]  /*10a0*/  @!P1 IMAD R15, R15, c[0x0][0x10], RZ ;  /* 0x000004000f0f9a24 */ /* 0x000fe400078e02ff */
[----:B------:R-:W3:Y:S01]  /*10b0*/  @!P4 S2R R19, SR_CTAID.Y ;  /* 0x000000000013c919 */ /* 0x000ee20000002600 */
[----:B------:R-:W-:Y:S01]  /*10c0*/  @!P4 LOP3.LUT R21, R33, 0x1, RZ, 0xc0, !PT ;  /* 0x000000012115c812 */ /* 0x000fe200078ec0ff */
[----:B------:R-:W-:Y:S01]  /*10d0*/  @!P1 IMAD R15, R15, c[0x0][0xc], RZ ;  /* 0x000003000f0f9a24 */ /* 0x000fe200078e02ff */
[----:B------:R-:W-:Y:S01]  /*10e0*/  @!P4 MOV R23, 0x4 ;  /* 0x000000040017c802 */ /* 0x000fe20000000f00 */
[----:B------:R-:W-:-:S02]  /*10f0*/  @!P2 IMAD R18, R18, c[0x0][0x10], RZ ;  /* 0x000004001212aa24 */ /* 0x000fc400078e02ff */
[----:B------:R-:W-:Y:S01]  /*1100*/  @!P4 IMAD R22, R21, c[0x0][0x10], RZ ;  /* 0x000004001516ca24 */ /* 0x000fe200078e02ff */
[----:B------:R-:W-:Y:S01]  /*1110*/  @!P1 SHF.L.U32 R15, R15, 0x1, RZ ;  /* 0x000000010f0f9819 */ /* 0x000fe200000006ff */
[----:B------:R-:W-:Y:S02]  /*1120*/  @!P2 IMAD R18, R18, c[0x0][0xc], RZ ;  /* 0x000003001212aa24 */ /* 0x000fe400078e02ff */
[----:B-1----:R-:W-:Y:S02]  /*1130*/  @!P1 IMAD R21, R24, c[0x0][0x10], R17 ;  /* 0x0000040018159a24 */ /* 0x002fe400078e0211 */
[----:B------:R-:W-:Y:S02]  /*1140*/  @!P4 IMAD R17, R22, c[0x0][0xc], RZ ;  /* 0x000003001611ca24 */ /* 0x000fe400078e02ff */
[----:B--2---:R-:W-:Y:S01]  /*1150*/  @!P2 IMAD R27, R14, c[0x0][0x10], R27 ;  /* 0x000004000e1baa24 */ /* 0x004fe200078e021b */
[----:B------:R-:W-:Y:S02]  /*1160*/  @!P1 MOV R14, 0x4 ;  /* 0x00000004000e9802 */ /* 0x000fe40000000f00 */
[----:B------:R-:W-:Y:S01]  /*1170*/  @!P4 SHF.L.U32 R22, R17, 0x1, RZ ;  /* 0x000000011116c819 */ /* 0x000fe200000006ff */
[----:B---3--:R-:W-:Y:S01]  /*1180*/  @!P4 IMAD R19, R16, c[0x0][0x10], R19 ;  /* 0x000004001013ca24 */ /* 0x008fe200078e0213 */
[----:B------:R-:W-:Y:S01]  /*1190*/  @!P2 SHF.L.U32 R16, R18, 0x1, RZ ;  /* 0x000000011210a819 */ /* 0x000fe200000006ff */
[----:B------:R-:W-:Y:S01]  /*11a0*/  @!P1 IMAD.WIDE R14, R15, R14, c[0x0][0x198] ;  /* 0x000066000f0e9625 */ /* 0x000fe200078e020e */
[----:B------:R-:W-:-:S02]  /*11b0*/  @!P5 LOP3.LUT R18, R33, 0x1, RZ, 0xc0, !PT ;  /* 0x000000012112d812 */ /* 0x000fc400078ec0ff */
[----:B------:R-:W-:Y:S01]  /*11c0*/  @!P2 MOV R17, 0x4 ;  /* 0x000000040011a802 */ /* 0x000fe20000000f00 */
[----:B------:R-:W-:-:S04]  /*11d0*/  @!P4 IMAD.WIDE R22, R22, R23, c[0x0][0x198] ;  /* 0x000066001616c625 */ /* 0x000fc800078e0217 */
[----:B------:R-:W-:Y:S02]  /*11e0*/  @!P1 IMAD.WIDE.U32 R14, R21, 0x8, R14 ;  /* 0x00000008150e9825 */ /* 0x000fe400078e000e */
[----:B------:R-:W1:Y:S02]  /*11f0*/  @!P5 S2R R21, SR_CTAID.Y ;  /* 0x000000000015d919 */ /* 0x000e640000002600 */
[----:B------:R-:W-:Y:S02]  /*1200*/  @!P5 IMAD R18, R18, c[0x0][0x10], RZ ;  /* 0x000004001212da24 */ /* 0x000fe400078e02ff */
[----:B------:R-:W-:Y:S01]  /*1210*/  @!P2 IMAD.WIDE R16, R16, R17, c[0x0][0x198] ;  /* 0x000066001010a625 */ /* 0x000fe200078e0211 */
[----:B------:R-:W2:Y:S03]  /*1220*/  @!P1 LDG.E.64 R14, [R14.64] ;  /* 0x000000060e0e9981 */ /* 0x000ea6000c1e1b00 */
[----:B------:R-:W-:-:S02]  /*1230*/  @!P5 IMAD R18, R18, c[0x0][0xc], RZ ;  /* 0x000003001212da24 */ /* 0x000fc400078e02ff */
[----:B------:R-:W-:Y:S01]  /*1240*/  @!P4 IMAD.WIDE.U32 R22, R19, 0x8, R22 ;  /* 0x000000081316c825 */ /* 0x000fe200078e0016 */
[----:B------:R-:W-:Y:S02]  /*1250*/  @!P5 MOV R19, 0x4 ;  /* 0x000000040013d802 */ /* 0x000fe40000000f00 */
[----:B------:R-:W-:Y:S01]  /*1260*/  @!P5 SHF.L.U32 R18, R18, 0x1, RZ ;  /* 0x000000011212d819 */ /* 0x000fe200000006ff */
        /* <DEDUP_REMOVED lines=19> */
.L_x_3006:
        /* <DEDUP_REMOVED lines=19> */
.L_x_3009:
[----:B------:R-:W-:Y:S05]  /*14d0*/  BSYNC B0 ;  /* 0x0000000000007941 */ /* 0x000fea0003800000 */
.L_x_3008:
        /* <DEDUP_REMOVED lines=30> */
.L_x_3003:
[----:B------:R-:W-:Y:S01]  /*16c0*/  LOP3.LUT P1, RZ, R31, R32, RZ, 0xfc, !PT ;  /* 0x000000201fff7212 */ /* 0x000fe2000782fcff */
[----:B------:R1:W-:Y:S01]  /*16d0*/  @!P3 STS.64 [0xc0], R12 ;  /* 0x0000c00cff00b388 */ /* 0x0003e20000000a00 */
        /* <DEDUP_REMOVED lines=12> */
[----:B------:R2:W3:Y:S04]  /*17a0*/  LDG.E.U16 R24, [R16.64] ;  /* 0x0000000610187981 */ /* 0x0004e8000c1e1500 */
[----:B------:R2:W4:Y:S04]  /*17b0*/  LDG.E.U16 R26, [R16.64+0x2] ;  /* 0x00000206101a7981 */ /* 0x000528000c1e1500 */
[----:B------:R5:W4:Y:S04]  /*17c0*/  LDG.E.U16 R25, [R20.64] ;  /* 0x0000000614197981 */ /* 0x000b28000c1e1500 */
[----:B------:R5:W4:Y:S01]  /*17d0*/  LDG.E.U16 R27, [R20.64+0x2] ;  /* 0x00000206141b7981 */ /* 0x000b22000c1e1500 */
[----:B01----:R-:W-:-:S02]  /*17e0*/  MOV R12, 0x3f800000 ;  /* 0x3f800000000c7802 */ /* 0x003fc40000000f00 */
[----:B------:R-:W-:Y:S01]  /*17f0*/  ISETP.NE.AND P4, PT, RZ, UR5, PT ;  /* 0x00000005ff007c0c */ /* 0x000fe2000bf85270 */
[----:B------:R-:W0:Y:S01]  /*1800*/  LDS.64 R22, [0xc0] ;  /* 0x0000c000ff167984 */ /* 0x000e220000000a00 */
[----:B------:R-:W-:Y:S02]  /*1810*/  ISETP.GE.U32.AND P2, PT, R36, c[0x0][0x1c8], PT ;  /* 0x0000720024007a0c */ /* 0x000fe40003f46070 */
[----:B------:R-:W-:Y:S02]  /*1820*/  ISETP.GE.U32.AND P3, PT, R35, c[0x0][0x1c8], PT ;  /* 0x0000720023007a0c */ /* 0x000fe40003f66070 */
[----:B------:R-:W-:Y:S02]  /*1830*/  ISETP.GE.AND.EX P2, PT, R3, c[0x0][0x1cc], PT, P2 ;  /* 0x0000730003007a0c */ /* 0x000fe40003f46320 */
[----:B------:R-:W-:Y:S02]  /*1840*/  ISETP.GE.AND.EX P3, PT, R2, c[0x0][0x1cc], PT, P3 ;  /* 0x0000730002007a0c */ /* 0x000fe40003f66330 */
[----:B------:R-:W-:-:S02]  /*1850*/  ISETP.GT.U32.OR P2, PT, R32, 0x27f, P2 ;  /* 0x0000027f2000780c */ /* 0x000fc40001744470 */
[----:B------:R-:W-:Y:S01]  /*1860*/  ISETP.GT.U32.OR P3, PT, R32, 0x27f, P3 ;  /* 0x0000027f2000780c */ /* 0x000fe20001f64470 */
[----:B0-----:R-:W-:-:S04]  /*1870*/  FMUL.FTZ R22, R22, c[0x0][0x1f4] ;  /* 0x00007d0016167a20 */ /* 0x001fc80000410000 */
[C---:B------:R-:W-:Y:S02]  /*1880*/  FMUL.FTZ R0, R22.reuse, R22 ;  /* 0x0000001616007220 */ /* 0x040fe40000410000 */
[C---:B------:R-:W-:Y:S02]  /*1890*/  FADD.FTZ R15, -R22.reuse, R6 ;  /* 0x00000006160f7221 */ /* 0x040fe40000010100 */
[----:B------:R-:W-:Y:S02]  /*18a0*/  FFMA.FTZ R0, R23, c[0x0][0x1f4], -R0 ;  /* 0x00007d0017007a23 */ /* 0x000fe40000010800 */
[C---:B------:R-:W-:Y:S02]  /*18b0*/  FADD.FTZ R13, -R22.reuse, R4 ;  /* 0x00000004160d7221 */ /* 0x040fe40000010100 */
[----:B------:R-:W-:Y:S01]  /*18c0*/  FADD.FTZ R5, -R22, R5 ;  /* 0x0000000516057221 */ /* 0x000fe20000010100 */
[----:B------:R-:W-:Y:S01]  /*18d0*/  FSETP.GTU.FTZ.AND P1, PT, R0, RZ, PT ;  /* 0x000000ff0000720b */ /* 0x000fe20003f3c000 */
[----:B--2---:R-:W-:-:S02]  /*18e0*/  FADD.FTZ R17, -R22, R7 ;  /* 0x0000000716117221 */ /* 0x004fc40000010100 */
[C---:B------:R-:W-:Y:S02]  /*18f0*/  FADD.FTZ R19, -R22.reuse, R8 ;  /* 0x0000000816137221 */ /* 0x040fe40000010100 */
[C---:B------:R-:W-:Y:S02]  /*1900*/  FADD.FTZ R9, -R22.reuse, R9 ;  /* 0x0000000916097221 */ /* 0x040fe40000010100 */
[C---:B-----5:R-:W-:Y:S02]  /*1910*/  FADD.FTZ R21, -R22.reuse, R10 ;  /* 0x0000000a16157221 */ /* 0x060fe40000010100 */
        /* <DEDUP_REMOVED lines=15> */
[----:B----4-:R-:W-:Y:S02]  /*1a10*/  PRMT R13, RZ, 0x5410, R26 ;  /* 0x00005410ff0d7816 */ /* 0x010fe4000000001a */
[----:B------:R-:W-:Y:S02]  /*1a20*/  PRMT R12, RZ, 0x5410, R25 ;  /* 0x00005410ff0c7816 */ /* 0x000fe40000000019 */
        /* <DEDUP_REMOVED lines=14> */
.L_x_3010:
        /* <DEDUP_REMOVED lines=11> */
.L_x_3012:
[----:B------:R-:W-:Y:S05]  /*1bc0*/  BSYNC B0 ;  /* 0x0000000000007941 */ /* 0x000fea0003800000 */
.L_x_3011:
        /* <DEDUP_REMOVED lines=13> */
.L_x_3013:
        /* <DEDUP_REMOVED lines=11> */
.L_x_3015:
[----:B------:R-:W-:Y:S05]  /*1d50*/  BSYNC B0 ;  /* 0x0000000000007941 */ /* 0x000fea0003800000 */
.L_x_3014:
        /* <DEDUP_REMOVED lines=13> */
.L_x_3016:
        /* <DEDUP_REMOVED lines=11> */
.L_x_3018:
[----:B------:R-:W-:Y:S05]  /*1ee0*/  BSYNC B0 ;  /* 0x0000000000007941 */ /* 0x000fea0003800000 */
.L_x_3017:
[----:B------:R-:W-:Y:S02]  /*1ef0*/  FFMA.FTZ R12, R5, R0, R12 ;  /* 0x00000000050c7223 */ /* 0x000fe4000001000c */
[----:B------:R-:W-:Y:S01]  /*1f00*/  FFMA.FTZ R13, R13, R4, R14 ;  /* 0x000000040d0d7223 */ /* 0x000fe2000001000e */
[----:B------:R-:W-:Y:S05]  /*1f10*/  @!P4 BRA `(.L_x_3019) ;  /* 0x000000a00000c947 */ /* 0x000fea0003800000 */
[----:B------:R-:W-:Y:S02]  /*1f20*/  FMUL.FTZ R0, R12, -1.4426950216293334961 ;  /* 0xbfb8aa3b0c007820 */ /* 0x000fe40000410000 */
[----:B------:R-:W-:-:S04]  /*1f30*/  FMUL.FTZ R4, R13, -1.4426950216293334961 ;  /* 0xbfb8aa3b0d047820 */ /* 0x000fc80000410000 */
[----:B------:R-:W1:Y:S08]  /*1f40*/  MUFU.EX2 R0, R0 ;  /* 0x0000000000007308 */ /* 0x000e700000000800 */
[----:B------:R-:W2:Y:S01]  /*1f50*/  MUFU.EX2 R4, R4 ;  /* 0x0000000400047308 */ /* 0x000ea20000000800 */
[----:B-1----:R-:W-:-:S07]  /*1f60*/  FADD.FTZ R3, R0, 1 ;  /* 0x3f80000000037421 */ /* 0x002fce0000010000 */
[----:B------:R-:W1:Y:S01]  /*1f70*/  MUFU.RCP R3, R3 ;  /* 0x0000000300037308 */ /* 0x000e620000001000 */
[----:B--2---:R-:W-:-:S07]  /*1f80*/  FADD.FTZ R5, R4, 1 ;  /* 0x3f80000004057421 */ /* 0x004fce0000010000 */
[----:B0-----:R-:W0:Y:S01]  /*1f90*/  MUFU.RCP R6, R5 ;  /* 0x0000000500067308 */ /* 0x001e220000001000 */
[----:B-1----:R-:W-:Y:S02]  /*1fa0*/  FMUL.FTZ R12, R12, R3 ;  /* 0x000000030c0c7220 */ /* 0x002fe40000410000 */
[----:B0-----:R-:W-:-:S05]  /*1fb0*/  FMUL.FTZ R13, R13, R6 ;  /* 0x000000060d0d7220 */ /* 0x001fca0000410000 */
.L_x_3019:
        /* <DEDUP_REMOVED lines=10> */
.L_x_3021:
[----:B------:R-:W-:Y:S05]  /*2060*/  BSYNC B0 ;  /* 0x0000000000007941 */ /* 0x000fea0003800000 */
.L_x_3020:
[----:B------:R-:W-:Y:S02]  /*2070*/  IADD3 R39, R39, c[0x0][0x10], RZ ;  /* 0x0000040027277a10 */ /* 0x000fe40007ffe0ff */
[----:B------:R-:W-:Y:S02]  /*2080*/  IADD3 R33, R33, 0x1, RZ ;  /* 0x0000000121217810 */ /* 0x000fe40007ffe0ff */
[----:B------:R-:W-:-:S13]  /*2090*/  ISETP.GE.AND P1, PT, R39, UR4, PT ;  /* 0x0000000427007c0c */ /* 0x000fda000bf26270 */
[----:B------:R-:W-:Y:S01]  /*20a0*/  @P1 CALL.REL.NOINC `(.L_x_3022) ;  /* 0x0000001000001944 */ /* 0x000fe20003c00000 */
[----:B------:R-:W-:Y:S05]  /*20b0*/  BRA `(.L_x_3023) ;  /* 0xffffe10000007947 */ /* 0x000fea000383ffff */
.L_x_3022:
[----:B------:R-:W-:Y:S05]  /*20c0*/  EXIT ;  /* 0x000000000000794d */ /* 0x000fea0003800000 */
.L_x_3024:
        /* <DEDUP_REMOVED lines=11> */
.L_x_3325:


//--------------------- .text._Z35group_norm_nhwc_fwd_one_pass_kernelI11Fp32IOBf16WLi256ELi40ELi640EEv26Group_norm_nhwc_fwd_params --------------------------
	.section	.text._Z35group_norm_nhwc_fwd_one_pass_kernelI11Fp32IOBf16WLi256ELi40ELi640EEv26Group_norm_nhwc_fwd_params,"ax",@progbits
	.sectioninfo	@"SHI_REGISTERS=64"
	.align	128
        .global         _Z35group_norm_nhwc_fwd_one_pass_kernelI11Fp32IOBf16WLi256ELi40ELi640EEv26Group_norm_nhwc_fwd_params
        .type           _Z35group_norm_nhwc_fwd_one_pass_kernelI11Fp32IOBf16WLi256ELi40ELi640EEv26Group_norm_nhwc_fwd_params,@function
        .size           _Z35group_norm_nhwc_fwd_one_pass_kernelI11Fp32IOBf16WLi256ELi40ELi640EEv26Group_norm_nhwc_fwd_params,(.L_x_3326 - _Z35group_norm_nhwc_fwd_one_pass_kernelI11Fp32IOBf16WLi256ELi40ELi640EEv26Group_norm_nhwc_fwd_params)
        .other          _Z35group_norm_nhwc_fwd_one_pass_kernelI11Fp32IOBf16WLi256ELi40ELi640EEv26Group_norm_nhwc_fwd_params,@"STO_CUDA_ENTRY STV_DEFAULT"
_Z35group_norm_nhwc_fwd_one_pass_kernelI11Fp32IOBf16WLi256ELi40ELi640EEv26Group_norm_nhwc_fwd_params:
.text._Z35group_norm_nhwc_fwd_one_pass_kernelI11Fp32IOBf16WLi256ELi40ELi640EEv26Group_norm_nhwc_fwd_params:
        /* <DEDUP_REMOVED lines=32> */
.L_x_3059:
[----:B------:R-:W-:Y:S02]  /*0200*/  IABS R5, c[0x0][0x1d8] ;  /* 0x0000760000057a13 */ /* 0x000fe40000000000 */
[----:B------:R-:W-:-:S02]  /*0210*/  ISETP.GE.U32.AND P4, PT, R40, c[0x0][0x1c8], PT ;  /* 0x0000720028007a0c */ /* 0x000fc40003f86070 */
[----:B0-----:R-:W0:Y:S01]  /*0220*/  I2F.RP R0, R5 ;  /* 0x0000000500007306 */ /* 0x001e220000209400 */
        /* <DEDUP_REMOVED lines=8> */
[----:B-1----:R-:W-:Y:S01]  /*02b0*/  @!P4 IMAD R11, R40, c[0x0][0x1c4], R9 ;  /* 0x00007100280bca24 */ /* 0x002fe200078e0209 */
        /* <DEDUP_REMOVED lines=241> */
[----:B------:R-:W-:-:S03]  /*11d0*/  FADD.FTZ R4, R4, R7 ;  /* 0x0000000704047221 */ /* 0x000fc60000010000 */
[----:B------:R-:W1:Y:S01]  /*11e0*/  LDS.64 R6, [0xb0] ;  /* 0x0000b000ff067984 */ /* 0x000e620000000a00 */
[----:B0-----:R-:W-:Y:S02]  /*11f0*/  FADD.FTZ R5, R5, R8 ;  /* 0x0000000805057221 */ /* 0x001fe40000010000 */
[----:B------:R-:W-:Y:S02]  /*1200*/  FADD.FTZ R4, R4, R9 ;  /* 0x0000000904047221 */ /* 0x000fe40000010000 */
[----:B------:R-:W-:Y:S02]  /*1210*/  FADD.FTZ R5, R5, R10 ;  /* 0x0000000a05057221 */ /* 0x000fe40000010000 */
[----:B------:R-:W-:Y:S02]  /*1220*/  FADD.FTZ R11, R4, R11 ;  /* 0x0000000b040b7221 */ /* 0x000fe40000010000 */
[----:B-1----:R-:W-:Y:S02]  /*1230*/  FADD.FTZ R4, R5, R6 ;  /* 0x0000000605047221 */ /* 0x002fe40000010000 */
[----:B------:R-:W-:-:S02]  /*1240*/  FADD.FTZ R5, R11, R7 ;  /* 0x000000070b057221 */ /* 0x000fc40000010000 */
.L_x_3026:
[----:B------:R-:W-:Y:S05]  /*1250*/  BSYNC B0 ;  /* 0x0000000000007941 */ /* 0x000fea0003800000 */
.L_x_3025:
        /* <DEDUP_REMOVED lines=10> */
[----:B------:R-:W-:Y:S02]  /*1300*/  SHF.L.U32 R7, R7, 0x1, RZ ;  /* 0x0000000107077819 */ /* 0x000fe400000006ff */
[----:B-1----:R-:W-:-:S03]  /*1310*/  IADD3 R8, R6, R9, RZ ;  /* 0x0000000906087210 */ /* 0x002fc60007ffe0ff */
[----:B------:R-:W-:-:S04]  /*1320*/  IMAD.WIDE R6, R7, R11, c[0x0][0x198] ;  /* 0x0000660007067625 */ /* 0x000fc800078e020b */
[----:B------:R-:W-:-:S04]  /*1330*/  IMAD R9, R44, c[0x0][0x10], R9 ;  /* 0x000004002c097a24 */ /* 0x000fc800078e0209 */
        /* <DEDUP_REMOVED lines=11> */
.L_x_3029:
[----:B------:R-:W2:Y:S01]  /*13f0*/  LDG.E.STRONG.GPU R6, [R8.64] ;  /* 0x0000000608067981 */ /* 0x000ea2000c1ef900 */
[----:B------:R-:W-:Y:S01]  /*1400*/  YIELD ;  /* 0x0000000000007946 */ /* 0x000fe20003800000 */
[----:B--2---:R-:W-:Y:S01]  /*1410*/  ISETP.NE.AND P1, PT, R6, R7, PT ;  /* 0x000000070600720c */ /* 0x004fe20003f25270 */
[----:B------:R-:W-:-:S12]  /*1420*/  CCTL.IVALL ;  /* 0x00000000ff00798f */ /* 0x000fd80002000000 */
[----:B------:R-:W-:Y:S05]  /*1430*/  @P1 BRA `(.L_x_3029) ;  /* 0xffffffb000001947 */ /* 0x000fea000383ffff */
.L_x_3028:
        /* <DEDUP_REMOVED lines=11> */
.L_x_3031:
        /* <DEDUP_REMOVED lines=59> */
.L_x_3030:
        /* <DEDUP_REMOVED lines=19> */
.L_x_3033:
[----:B------:R-:W-:Y:S05]  /*19d0*/  BSYNC B0 ;  /* 0x0000000000007941 */ /* 0x000fea0003800000 */
.L_x_3032:
        /* <DEDUP_REMOVED lines=30> */
.L_x_3027:
        /* <DEDUP_REMOVED lines=14> */
[----:B------:R2:W3:Y:S04]  /*1ca0*/  LDG.E.U16 R50, [R10.64] ;  /* 0x000000060a327981 */ /* 0x0004e8000c1e1500 */
[----:B------:R2:W4:Y:S04]  /*1cb0*/  LDG.E.U16 R53, [R10.64+0x2] ;  /* 0x000002060a357981 */ /* 0x000528000c1e1500 */
[----:B------:R-:W5:Y:S04]  /*1cc0*/  LDG.E.U16 R56, [R54.64] ;  /* 0x0000000636387981 */ /* 0x000f68000c1e1500 */
[----:B------:R-:W5:Y:S01]  /*1cd0*/  LDG.E.U16 R57, [R54.64+0x2] ;  /* 0x0000020636397981 */ /* 0x000f62000c1e1500 */
[----:B-1----:R-:W-:-:S02]  /*1ce0*/  MOV R8, 0x3f800000 ;  /* 0x3f80000000087802 */ /* 0x002fc40000000f00 */
[----:B------:R-:W-:Y:S01]  /*1cf0*/  ISETP.NE.AND P6, PT, RZ, UR5, PT ;  /* 0x00000005ff007c0c */ /* 0x000fe2000bfc5270 */
[----:B------:R-:W1:Y:S02]  /*1d00*/  LDS.64 R6, [0xc0] ;  /* 0x0000c000ff067984 */ /* 0x000e640000000a00 */
[----:B-1----:R-:W-:-:S04]  /*1d10*/  FMUL.FTZ R58, R6, c[0x0][0x1f4] ;  /* 0x00007d00063a7a20 */ /* 0x002fc80000410000 */
[C---:B------:R-:W-:Y:S02]  /*1d20*/  FMUL.FTZ R6, R58.reuse, R58 ;  /* 0x0000003a3a067220 */ /* 0x040fe40000410000 */
[C---:B------:R-:W-:Y:S02]  /*1d30*/  FADD.FTZ R15, -R58.reuse, R15 ;  /* 0x0000000f3a0f7221 */ /* 0x040fe40000010100 */
[----:B------:R-:W-:Y:S02]  /*1d40*/  FFMA.FTZ R6, R7, c[0x0][0x1f4], -R6 ;  /* 0x00007d0007067a23 */ /* 0x000fe40000010806 */
[----:B------:R-:W-:-:S03]  /*1d50*/  FADD.FTZ R7, -R58, R14 ;  /* 0x0000000e3a077221 */ /* 0x000fc60000010100 */
[----:B------:R-:W-:-:S13]  /*1d60*/  FSETP.GTU.FTZ.AND P1, PT, R6, RZ, PT ;  /* 0x000000ff0600720b */ /* 0x000fda0003f3c000 */
[----:B------:R-:W-:-:S04]  /*1d70*/  @P1 FADD.FTZ R6, R6, c[0x0][0x188] ;  /* 0x0000620006061621 */ /* 0x000fc80000010000 */
[----:B------:R-:W2:Y:S02]  /*1d80*/  @P1 MUFU.RSQ R8, R6 ;  /* 0x0000000600081308 */ /* 0x000ea40000001400 */
[-C--:B--2---:R-:W-:Y:S02]  /*1d90*/  FMUL.FTZ R10, R7, R8.reuse ;  /* 0x00000008070a7220 */ /* 0x084fe40000410000 */
[----:B------:R-:W-:Y:S01]  /*1da0*/  FMUL.FTZ R15, R15, R8 ;  /* 0x000000080f0f7220 */ /* 0x000fe20000410000 */
[----:B0--3--:R-:W-:Y:S02]  /*1db0*/  PRMT R4, RZ, 0x5410, R50 ;  /* 0x00005410ff047816 */ /* 0x009fe40000000032 */
        /* <DEDUP_REMOVED lines=16> */
.L_x_3034:
        /* <DEDUP_REMOVED lines=11> */
.L_x_3036:
[----:B------:R-:W-:Y:S05]  /*1f70*/  BSYNC B0 ;  /* 0x0000000000007941 */ /* 0x000fea0003800000 */
.L_x_3035:
[----:B0-----:R-:W-:Y:S01]  /*1f80*/  FADD.FTZ R11, -R58, R16 ;  /* 0x000000103a0b7221 */ /* 0x001fe20000010100 */
[----:B------:R-:W-:Y:S01]  /*1f90*/  ISETP.GE.U32.AND P1, PT, R40, c[0x0][0x1c8], PT ;  /* 0x0000720028007a0c */ /* 0x000fe20003f26070 */
[----:B------:R-:W-:Y:S01]  /*1fa0*/  FADD.FTZ R55, -R58, R17 ;  /* 0x000000113a377221 */ /* 0x000fe20000010100 */
[----:B------:R-:W-:Y:S01]  /*1fb0*/  ISETP.GE.U32.AND P2, PT, R39, c[0x0][0x1c8], PT ;  /* 0x0000720027007a0c */ /* 0x000fe20003f46070 */
[-C--:B------:R-:W-:Y:S01]  /*1fc0*/  FMUL.FTZ R11, R11, R8.reuse ;  /* 0x000000080b0b7220 */ /* 0x080fe20000410000 */
[----:B------:R-:W-:Y:S01]  /*1fd0*/  ISETP.GE.AND.EX P1, PT, R48, c[0x0][0x1cc], PT, P1 ;  /* 0x0000730030007a0c */ /* 0x000fe20003f26310 */
[----:B------:R-:W-:Y:S01]  /*1fe0*/  FADD.FTZ R57, -R58, R18 ;  /* 0x000000123a397221 */ /* 0x000fe20000010100 */
[----:B------:R-:W-:Y:S01]  /*1ff0*/  ISETP.GE.AND.EX P2, PT, R46, c[0x0][0x1cc], PT, P2 ;  /* 0x000073002e007a0c */ /* 0x000fe20003f46320 */
[C---:B------:R-:W-:Y:S01]  /*2000*/  FADD.FTZ R59, -R58.reuse, R19 ;  /* 0x000000133a3b7221 */ /* 0x040fe20000010100 */
[----:B------:R-:W-:Y:S01]  /*2010*/  ISETP.GT.U32.OR P1, PT, R47, 0x27f, P1 ;  /* 0x0000027f2f00780c */ /* 0x000fe20000f24470 */
[----:B------:R-:W-:Y:S01]  /*2020*/  FMUL.FTZ R55, R55, R8 ;  /* 0x0000000837377220 */ /* 0x000fe20000410000 */
[----:B------:R-:W-:Y:S01]  /*2030*/  ISETP.GT.U32.OR P2, PT, R47, 0x27f, P2 ;  /* 0x0000027f2f00780c */ /* 0x000fe20001744470 */
[----:B------:R-:W-:-:S02]  /*2040*/  FADD.FTZ R15, -R58, R22 ;  /* 0x000000163a0f7221 */ /* 0x000fc40000010100 */
[----:B------:R-:W-:Y:S02]  /*2050*/  FFMA.FTZ R10, R4, R11, R7 ;  /* 0x0000000b040a7223 */ /* 0x000fe40000010007 */
        /* <DEDUP_REMOVED lines=8> */
[----:B------:R-:W-:Y:S02]  /*20e0*/  FADD.FTZ R29, -R58, R29 ;  /* 0x0000001d3a1d7221 */ /* 0x000fe40000010100 */
        /* <DEDUP_REMOVED lines=14> */
.L_x_3037:
[----:B------:R-:W-:Y:S01]  /*21d0*/  BSSY B0, `(.L_x_3038) ;  /* 0x000000b000007945 */ /* 0x000fe20003800000 */
[----:B------:R-:W-:Y:S05]  /*21e0*/  @P1 BRA `(.L_x_3039) ;  /* 0x0000009000001947 */ /* 0x000fea0003800000 */
[----:B------:R-:W-:Y:S01]  /*21f0*/  IMAD R55, R48, c[0x0][0x1c0], RZ ;  /* 0x0000700030377a24 */ /* 0x000fe200078e02ff */
[----:B------:R-:W-:-:S03]  /*2200*/  MOV R54, R2 ;  /* 0x0000000200367202 */ /* 0x000fc60000000f00 */
[----:B------:R-:W-:Y:S01]  /*2210*/  IMAD R61, R40, c[0x0][0x1c4], R55 ;  /* 0x00007100283d7a24 */ /* 0x000fe200078e0237 */
[----:B------:R-:W-:-:S05]  /*2220*/  MOV R55, R13 ;  /* 0x0000000d00377202 */ /* 0x000fca0000000f00 */
[----:B------:R-:W-:-:S05]  /*2230*/  IMAD.WIDE.U32 R56, R40, c[0x0][0x1c0], R54 ;  /* 0x0000700028387a25 */ /* 0x000fca00078e0036 */
[----:B------:R-:W-:Y:S02]  /*2240*/  IADD3 R61, R57, R61, RZ ;  /* 0x0000003d393d7210 */ /* 0x000fe40007ffe0ff */
[----:B------:R-:W-:-:S04]  /*2250*/  LEA R54, P1, R56, c[0x0][0x160], 0x2 ;  /* 0x0000580038367a11 */ /* 0x000fc800078210ff */
[----:B------:R-:W-:-:S05]  /*2260*/  LEA.HI.X R55, R56, c[0x0][0x164], R61, 0x2, P1 ;  /* 0x0000590038377a11 */ /* 0x000fca00008f143d */
[----:B------:R0:W-:Y:S04]  /*2270*/  STG.E.64 [R54.64], R10 ;  /* 0x0000000a36007986 */ /* 0x0001e8000c101b06 */
.L_x_3039:
[----:B------:R-:W-:Y:S05]  /*2280*/  BSYNC B0 ;  /* 0x0000000000007941 */ /* 0x000fea0003800000 */
.L_x_3038:
        /* <DEDUP_REMOVED lines=13> */
.L_x_3040:
        /* <DEDUP_REMOVED lines=11> */
.L_x_3042:
[----:B------:R-:W-:Y:S05]  /*2410*/  BSYNC B0 ;  /* 0x0000000000007941 */ /* 0x000fea0003800000 */
.L_x_3041:
[----:B------:R-:W-:Y:S01]  /*2420*/  ISETP.GE.U32.AND P5, PT, R38, c[0x0][0x1c8], PT ;  /* 0x0000720026007a0c */ /* 0x000fe20003fa6070 */
[-C--:B------:R-:W-:Y:S01]  /*2430*/  FMUL.FTZ R9, R9, R8.reuse ;  /* 0x0000000809097220 */ /* 0x080fe20000410000 */
        /* <DEDUP_REMOVED lines=15> */
[-C--:B0-----:R-:W-:Y:S01]  /*2530*/  FMUL.FTZ R10, R53, R8.reuse ;  /* 0x00000008350a7220 */ /* 0x081fe20000410000 */
[----:B------:R-:W-:Y:S01]  /*2540*/  ISETP.GE.AND.EX P4, PT, R0, c[0x0][0x1cc], PT, P4 ;  /* 0x0000730000007a0c */ /* 0x000fe20003f86340 */
[----:B------:R-:W-:Y:S01]  /*2550*/  FMUL.FTZ R11, R29, R8 ;  /* 0x000000081d0b7220 */ /* 0x000fe20000410000 */
[C---:B------:R-:W-:Y:S01]  /*2560*/  ISETP.GT.U32.OR P5, PT, R47.reuse, 0x27f, P5 ;  /* 0x0000027f2f00780c */ /* 0x040fe20002fa4470 */
[----:B------:R-:W-:Y:S01]  /*2570*/  FFMA.FTZ R8, R4, R9, R7 ;  /* 0x0000000904087223 */ /* 0x000fe20000010007 */
[----:B------:R-:W-:Y:S01]  /*2580*/  ISETP.GT.U32.OR P1, PT, R47, 0x27f, P1 ;  /* 0x0000027f2f00780c */ /* 0x000fe20000f24470 */
[----:B------:R-:W-:Y:S01]  /*2590*/  FFMA.FTZ R9, R5, R21, R6 ;  /* 0x0000001505097223 */ /* 0x000fe20000010006 */
[----:B------:R-:W-:-:S02]  /*25a0*/  ISETP.GT.U32.OR P2, PT, R47, 0x27f, P2 ;  /* 0x0000027f2f00780c */ /* 0x000fc40001744470 */
        /* <DEDUP_REMOVED lines=13> */
.L_x_3043:
        /* <DEDUP_REMOVED lines=11> */
.L_x_3045:
[----:B------:R-:W-:Y:S05]  /*2730*/  BSYNC B0 ;  /* 0x0000000000007941 */ /* 0x000fea0003800000 */
.L_x_3044:
        /* <DEDUP_REMOVED lines=13> */
.L_x_3046:
        /* <DEDUP_REMOVED lines=11> */
.L_x_3048:
[----:B------:R-:W-:Y:S05]  /*28c0*/  BSYNC B0 ;  /* 0x0000000000007941 */ /* 0x000fea0003800000 */
.L_x_3047:
        /* <DEDUP_REMOVED lines=13> */
.L_x_3049:
        /* <DEDUP_REMOVED lines=11> */
.L_x_3051:
[----:B------:R-:W-:Y:S05]  /*2a50*/  BSYNC B0 ;  /* 0x0000000000007941 */ /* 0x000fea0003800000 */
.L_x_3050:
        /* <DEDUP_REMOVED lines=13> */
.L_x_3052:
        /* <DEDUP_REMOVED lines=11> */
.L_x_3054:
[----:B------:R-:W-:Y:S05]  /*2be0*/  BSYNC B0 ;  /* 0x0000000000007941 */ /* 0x000fea0003800000 */
.L_x_3053:
        /* <DEDUP_REMOVED lines=13> */
.L_x_3055:
        /* <DEDUP_REMOVED lines=10> */
.L_x_3057:
[----:B------:R-:W-:Y:S05]  /*2d60*/  BSYNC B0 ;  /* 0x0000000000007941 */ /* 0x000fea0003800000 */
.L_x_3056:
[----:B------:R-:W-:Y:S02]  /*2d70*/  IADD3 R43, R43, c[0x0][0x10], RZ ;  /* 0x000004002b2b7a10 */ /* 0x000fe40007ffe0ff */
[----:B------:R-:W-:Y:S02]  /*2d80*/  IADD3 R49, R49, 0x1, RZ ;  /* 0x0000000131317810 */ /* 0x000fe40007ffe0ff */
[----:B------:R-:W-:-:S13]  /*2d90*/  ISETP.GE.AND P1, PT, R43, UR4, PT ;  /* 0x000000042b007c0c */ /* 0x000fda000bf26270 */
[----:B------:R-:W-:Y:S01]  /*2da0*/  @P1 CALL.REL.NOINC `(.L_x_3058) ;  /* 0x0000001000001944 */ /* 0x000fe20003c00000 */
[----:B------:R-:W-:Y:S05]  /*2db0*/  BRA `(.L_x_3059) ;  /* 0xffffd44000007947 */ /* 0x000fea000383ffff */
.L_x_3058:
[----:B------:R-:W-:Y:S05]  /*2dc0*/  EXIT ;  /* 0x000000000000794d */ /* 0x000fea0003800000 */
.L_x_3060:
        /* <DEDUP_REMOVED lines=11> */
.L_x_3326:


//--------------------- .text._Z35group_norm_nhwc_fwd_one_pass_kernelI11Fp32IOBf16WLi512ELi40ELi640EEv26Group_norm_nhwc_fwd_params --------------------------
	.section	.text._Z35group_norm_nhwc_fwd_one_pass_kernelI11Fp32IOBf16WLi512ELi40ELi640EEv26Group_norm_nhwc_fwd_params,"ax",@progbits
	.sectioninfo	@"SHI_REGISTERS=96"
	.align	128
        .global         _Z35group_norm_nhwc_fwd_one_pass_kernelI11Fp32IOBf16WLi512ELi40ELi640EEv26Group_norm_nhwc_fwd_params
        .type           _Z35group_norm_nhwc_fwd_one_pass_kernelI11Fp32IOBf16WLi512ELi40ELi640EEv26Group_norm_nhwc_fwd_params,@function
        .size           _Z35group_norm_nhwc_fwd_one_pass_kernelI11Fp32IOBf16WLi512ELi40ELi640EEv26Group_norm_nhwc_fwd_params,(.L_x_3327 - _Z35group_norm_nhwc_fwd_one_pass_kernelI11Fp32IOBf16WLi512ELi40ELi640EEv26Group_norm_nhwc_fwd_params)
        .other          _Z35group_norm_nhwc_fwd_one_pass_kernelI11Fp32IOBf16WLi512ELi40ELi640EEv26Group_norm_nhwc_fwd_params,@"STO_CUDA_ENTRY STV_DEFAULT"
_Z35group_norm_nhwc_fwd_one_pass_kernelI11Fp32IOBf16WLi512ELi40ELi640EEv26Group_norm_nhwc_fwd_params:
.text._Z35group_norm_nhwc_fwd_one_pass_kernelI11Fp32IOBf16WLi512ELi40ELi640EEv26Group_norm_nhwc_fwd_params:
        /* <DEDUP_REMOVED lines=32> */
[----:B------:R-:W-:Y:S02]  /*0200*/  IADD3 R73, R82, 0x120, RZ ;  /* 0x0000012052497810 */ /* 0x000fe40007ffe0ff */
[----:B------:R-:W-:Y:S02]  /*0210*/  ISETP.LT.U32.AND P0, PT, R0, 0x280, !P0 ;  /* 0x000002800000780c */ /* 0x000fe40004701070 */
[C---:B------:R-:W-:Y:S02]  /*0220*/  IADD3 R72, R82.reuse, 0x140, RZ ;  /* 0x0000014052487810 */ /* 0x040fe40007ffe0ff */
[----:B------:R-:W-:-:S02]  /*0230*/  IADD3 R7, R82, 0x160, RZ ;  /* 0x0000016052077810 */ /* 0x000fc40007ffe0ff */
[C---:B------:R-:W-:Y:S02]  /*0240*/  IADD3 R8, R82.reuse, 0x180, RZ ;  /* 0x0000018052087810 */ /* 0x040fe40007ffe0ff */
[C---:B------:R-:W-:Y:S02]  /*0250*/  IADD3 R9, R82.reuse, 0x1a0, RZ ;  /* 0x000001a052097810 */ /* 0x040fe40007ffe0ff */
[C---:B------:R-:W-:Y:S02]  /*0260*/  IADD3 R10, R82.reuse, 0x1c0, RZ ;  /* 0x000001c0520a7810 */ /* 0x040fe40007ffe0ff */
[----:B--2---:R-:W-:Y:S02]  /*0270*/  IADD3 R11, R82, 0x1e0, RZ ;  /* 0x000001e0520b7810 */ /* 0x004fe40007ffe0ff */
.L_x_3119:
[----:B0-----:R-:W-:Y:S02]  /*0280*/  IABS R15, c[0x0][0x1d8] ;  /* 0x00007600000f7a13 */ /* 0x001fe40000000000 */
[----:B------:R-:W-:Y:S02]  /*0290*/  SHF.R.S32.HI R85, RZ, 0x1f, R79 ;  /* 0x0000001fff557819 */ /* 0x000fe4000001144f */
[----:B------:R-:W0:Y:S01]  /*02a0*/  I2F.RP R14, R15 ;  /* 0x0000000f000e7306 */ /* 0x000e220000209400 */
[----:B------:R-:W-:-:S02]  /*02b0*/  SHF.R.S32.HI R87, RZ, 0x1f, R81 ;  /* 0x0000001fff577819 */ /* 0x000fc40000011451 */
[----:B------:R-:W-:Y:S02]  /*02c0*/  ISETP.GE.U32.AND P4, PT, R80, c[0x0][0x1c8], PT ;  /* 0x0000720050007a0c */ /* 0x000fe40003f86070 */
[----:B------:R-:W-:-:S04]  /*02d0*/  SHF.R.S32.HI R86, RZ, 0x1f, R80 ;  /* 0x0000001fff567819 */ /* 0x000fc80000011450 */
[----:B------:R-:W-:-:S04]  /*02e0*/  ISETP.GE.AND.EX P4, PT, R86, c[0x0][0x1cc], PT, P4 ;  /* 0x0000730056007a0c */ /* 0x000fc80003f86340 */
[----:B------:R-:W-:Y:S01]  /*02f0*/  ISETP.GT.U32.OR P4, PT, R0, 0x27f, P4 ;  /* 0x0000027f0000780c */ /* 0x000fe20002784470 */
        /* <DEDUP_REMOVED lines=17> */
[----:B------:R-:W-:Y:S02]  /*0410*/  ISETP.NE.AND P2, PT, RZ, c[0x0][0x1d8], PT ;  /* 0x00007600ff007a0c */ /* 0x000fe40003f45270 */
[----:B------:R-:W-:-:S09]  /*0420*/  SHF.R.S32.HI R14, RZ, 0x1f, R84 ;  /* 0x0000001fff0e7819 */ /* 0x000fd20000011454 */
[----:B------:R-:W-:-:S04]  /*0430*/  @P1 IADD3 R13, R13, 0x1, RZ ;  /* 0x000000010d0d1810 */ /* 0x000fc80007ffe0ff */
[----:B------:R-:W-:Y:S02]  /*0440*/  @!P3 IADD3 R13, -R13, RZ, RZ ;  /* 0x000000ff0d0db210 */ /* 0x000fe40007ffe1ff */
[----:B------:R-:W-:Y:S02]  /*0450*/  @!P2 LOP3.LUT R13, RZ, c[0x0][0x1d8], RZ, 0x33, !PT ;  /* 0x00007600ff0daa12 */ /* 0x000fe400078e33ff */
[----:B------:R-:W-:Y:S02]  /*0460*/  ISETP.GE.U32.AND P3, PT, R79, c[0x0][0x1c8], PT ;  /* 0x000072004f007a0c */ /* 0x000fe40003f66070 */
[----:B------:R-:W-:Y:S02]  /*0470*/  IADD3 R12, -R13, RZ, RZ ;  /* 0x000000ff0d0c7210 */ /* 0x000fe40007ffe1ff */
[----:B------:R-:W-:Y:S02]  /*0480*/  ISETP.GE.U32.AND P2, PT, R78, c[0x0][0x1c8], PT ;  /* 0x000072004e007a0c */ /* 0x000fe40003f46070 */
[----:B------:R-:W-:Y:S01]  /*0490*/  ISETP.GE.AND.EX P3, PT, R85, c[0x0][0x1cc], PT, P3 ;  /* 0x0000730055007a0c */ /* 0x000fe20003f66330 */
[----:B------:R-:W-:Y:S01]  /*04a0*/  IMAD R89, R12, c[0x0][0x1d8], R83 ;  /* 0x000076000c597a24 */ /* 0x000fe200078e0253 */
[----:B------:R-:W-:-:S02]  /*04b0*/  SHF.R.S32.HI R12, RZ, 0x1f, R13 ;  /* 0x0000001fff0c7819 */ /* 0x000fc4000001140d */
[----:B------:R-:W-:Y:S01]  /*04c0*/  ISETP.GT.U32.OR P3, PT, R0, 0x27f, P3 ;  /* 0x0000027f0000780c */ /* 0x000fe20001f64470 */
[----:B------:R-:W-:Y:S02]  /*04d0*/  IMAD R89, R89, 0x28, RZ ;  /* 0x0000002859597824 */ /* 0x000fe400078e02ff */
[----:B------:R-:W-:-:S03]  /*04e0*/  IMAD R12, R12, c[0x0][0x1d0], RZ ;  /* 0x000074000c0c7a24 */ /* 0x000fc600078e02ff */
[----:B------:R-:W-:Y:S01]  /*04f0*/  IADD3 R90, P1, R84, R89, RZ ;  /* 0x00000059545a7210 */ /* 0x000fe20007f3e0ff */
[----:B------:R-:W-:Y:S01]  /*0500*/  IMAD R93, R13, c[0x0][0x1d4], R12 ;  /* 0x000075000d5d7a24 */ /* 0x000fe200078e020c */
[----:B------:R-:W-:Y:S02]  /*0510*/  SHF.R.S32.HI R12, RZ, 0x1f, R78 ;  /* 0x0000001fff0c7819 */ /* 0x000fe4000001144e */
[----:B------:R-:W-:Y:S02]  /*0520*/  LEA.HI.X.SX32 R91, R89, R14, 0x1, P1 ;  /* 0x0000000e595b7211 */ /* 0x000fe400008f0eff */
[----:B------:R-:W-:Y:S01]  /*0530*/  ISETP.GE.U32.AND P1, PT, R81, c[0x0][0x1c8], PT ;  /* 0x0000720051007a0c */ /* 0x000fe20003f26070 */
[----:B------:R-:W-:Y:S01]  /*0540*/  @!P3 IMAD R16, R85, c[0x0][0x1c0], RZ ;  /* 0x000070005510ba24 */ /* 0x000fe200078e02ff */
[----:B------:R-:W-:Y:S01]  /*0550*/  ISETP.GE.AND.EX P2, PT, R12, c[0x0][0x1cc], PT, P2 ;  /* 0x000073000c007a0c */ /* 0x000fe20003f46320 */
[----:B------:R-:W-:Y:S01]  /*0560*/  IMAD.WIDE.U32 R90, R13, c[0x0][0x1d0], R90 ;  /* 0x000074000d5a7a25 */ /* 0x000fe200078e005a */
[----:B------:R-:W-:-:S02]  /*0570*/  ISETP.GE.AND.EX P1, PT, R87, c[0x0][0x1cc], PT, P1 ;  /* 0x0000730057007a0c */ /* 0x000fc40003f26310 */
[----:B------:R-:W-:Y:S01]  /*0580*/  ISETP.GT.U32.OR P2, PT, R0, 0x27f, P2 ;  /* 0x0000027f0000780c */ /* 0x000fe20001744470 */
[----:B------:R-:W-:Y:S01]  /*0590*/  @P0 IMAD R13, R6, c[0x0][0x1c0], RZ ;  /* 0x00007000060d0a24 */ /* 0x000fe200078e02ff */
[----:B------:R-:W-:Y:S01]  /*05a0*/  IADD3 R93, R91, R93, RZ ;  /* 0x0000005d5b5d7210 */ /* 0x000fe20007ffe0ff */
[----:B------:R-:W-:Y:S01]  /*05b0*/  @!P3 IMAD R23, R79, c[0x0][0x1c4], R16 ;  /* 0x000071004f17ba24 */ /* 0x000fe200078e0210 */
[-C--:B------:R-:W-:Y:S01]  /*05c0*/  @P0 MOV R92, R90.reuse ;  /* 0x0000005a005c0202 */ /* 0x080fe20000000f00 */
[----:B------:R-:W-:Y:S01]  /*05d0*/  @P0 IMAD R13, R82, c[0x0][0x1c4], R13 ;  /* 0x00007100520d0a24 */ /* 0x000fe200078e020d */
[----:B------:R-:W-:Y:S02]  /*05e0*/  ISETP.GT.U32.OR P1, PT, R0, 0x27f, P1 ;  /* 0x0000027f0000780c */ /* 0x000fe40000f24470 */
[----:B------:R-:W-:Y:S01]  /*05f0*/  @!P4 MOV R16, R90 ;  /* 0x0000005a0010c202 */ /* 0x000fe20000000f00 */
[----:B------:R-:W-:-:S04]  /*0600*/  @P0 IMAD.WIDE.U32 R14, R82, c[0x0][0x1c0], R92 ;  /* 0x00007000520e0a25 */ /* 0x000fc800078e005c */
[----:B------:R-:W-:Y:S01]  /*0610*/  @!P2 IMAD R17, R12, c[0x0][0x1c0], RZ ;  /* 0x000070000c11aa24 */ /* 0x000fe200078e02ff */
[----:B------:R-:W-:Y:S01]  /*0620*/  @P0 IADD3 R13, R15, R13, RZ ;  /* 0x0000000d0f0d0210 */ /* 0x000fe20007ffe0ff */
[----:B------:R-:W-:Y:S01]  /*0630*/  @!P4 IMAD R15, R86, c[0x0][0x1c0], RZ ;  /* 0x00007000560fca24 */ /* 0x000fe200078e02ff */
[----:B------:R-:W-:Y:S01]  /*0640*/  @P0 LEA R38, P5, R14, c[0x0][0x170], 0x2 ;  /* 0x00005c000e260a11 */ /* 0x000fe200078a10ff */
[----:B------:R-:W-:Y:S01]  /*0650*/  @!P2 IMAD R29, R78, c[0x0][0x1c4], R17 ;  /* 0x000071004e1daa24 */ /* 0x000fe200078e0211 */
[-C--:B------:R-:W-:Y:S01]  /*0660*/  @!P4 MOV R17, R93.reuse ;  /* 0x0000005d0011c202 */ /* 0x080fe20000000f00 */
[----:B------:R-:W-:Y:S01]  /*0670*/  @!P4 IMAD R21, R80, c[0x0][0x1c4], R15 ;  /* 0x000071005015ca24 */ /* 0x000fe200078e020f */
[----:B------:R-:W-:Y:S01]  /*0680*/  @P0 LEA.HI.X R39, R14, c[0x0][0x174], R13, 0x2, P5 ;  /* 0x00005d000e270a11 */ /* 0x000fe200028f140d */
[----:B------:R-:W-:Y:S01]  /*0690*/  @!P1 IMAD R14, R87, c[0x0][0x1c0], RZ ;  /* 0x00007000570e9a24 */ /* 0x000fe200078e02ff */
[----:B------:R-:W-:Y:S01]  /*06a0*/  @!P1 MOV R18, R90 ;  /* 0x0000005a00129202 */ /* 0x000fe20000000f00 */
[----:B------:R-:W-:Y:S01]  /*06b0*/  @!P4 IMAD.WIDE.U32 R16, R80, c[0x0][0x1c0], R16 ;  /* 0x000070005010ca25 */ /* 0x000fe200078e0010 */
[----:B------:R-:W-:-:S02]  /*06c0*/  @!P1 MOV R19, R93 ;  /* 0x0000005d00139202 */ /* 0x000fc40000000f00 */
[-C--:B------:R-:W-:Y:S01]  /*06d0*/  @!P2 MOV R26, R90.reuse ;  /* 0x0000005a001aa202 */ /* 0x080fe20000000f00 */
[C---:B------:R-:W-:Y:S01]  /*06e0*/  @!P1 IMAD R13, R81.reuse, c[0x0][0x1c4], R14 ;  /* 0x00007100510d9a24 */ /* 0x040fe200078e020e */
[-C--:B------:R-:W-:Y:S01]  /*06f0*/  @!P2 MOV R27, R93.reuse ;  /* 0x0000005d001ba202 */ /* 0x080fe20000000f00 */
[----:B------:R-:W-:Y:S01]  /*0700*/  @!P1 IMAD.WIDE.U32 R18, R81, c[0x0][0x1c0], R18 ;  /* 0x0000700051129a25 */ /* 0x000fe200078e0012 */
[----:B------:R-:W-:Y:S02]  /*0710*/  @!P3 MOV R14, R90 ;  /* 0x0000005a000eb202 */ /* 0x000fe40000000f00 */
[----:B------:R-:W-:Y:S01]  /*0720*/  @!P3 MOV R15, R93 ;  /* 0x0000005d000fb202 */ /* 0x000fe20000000f00 */
[----:B------:R-:W-:Y:S01]  /*0730*/  @!P2 IMAD.WIDE.U32 R26, R78, c[0x0][0x1c0], R26 ;  /* 0x000070004e1aaa25 */ /* 0x000fe200078e001a */
[----:B------:R-:W-:Y:S02]  /*0740*/  @!P1 IADD3 R19, R19, R13, RZ ;  /* 0x0000000d13139210 */ /* 0x000fe40007ffe0ff */
[----:B------:R-:W-:Y:S01]  /*0750*/  @!P1 LEA R20, P6, R18, c[0x0][0x170], 0x2 ;  /* 0x00005c0012149a11 */ /* 0x000fe200078c10ff */
[----:B------:R-:W-:Y:S01]  /*0760*/  @!P3 IMAD.WIDE.U32 R14, R79, c[0x0][0x1c0], R14 ;  /* 0x000070004f0eba25 */ /* 0x000fe200078e000e */
[----:B------:R-:W-:-:S02]  /*0770*/  @!P4 IADD3 R13, R17, R21, RZ ;  /* 0x00000015110dc210 */ /* 0x000fc40007ffe0ff */
[----:B------:R-:W-:Y:S02]  /*0780*/  @!P4 LEA R24, P5, R16, c[0x0][0x170], 0x2 ;  /* 0x00005c001018ca11 */ /* 0x000fe400078a10ff */
[----:B------:R-:W-:Y:S02]  /*0790*/  @!P1 LEA.HI.X R21, R18, c[0x0][0x174], R19, 0x2, P6 ;  /* 0x00005d0012159a11 */ /* 0x000fe400030f1413 */
[----:B------:R-:W-:Y:S01]  /*07a0*/  CS2R R18, SRZ ;  /* 0x0000000000127805 */ /* 0x000fe2000001ff00 */
[----:B------:R-:W-:Y:S02]  /*07b0*/  @!P4 LEA.HI.X R25, R16, c[0x0][0x174], R13, 0x2, P5 ;  /* 0x00005d001019ca11 */ /* 0x000fe400028f140d */
[----:B------:R-:W-:Y:S01]  /*07c0*/  @!P2 IADD3 R13, R27, R29, RZ ;  /* 0x0000001d1b0da210 */ /* 0x000fe20007ffe0ff */
[----:B------:R-:W-:Y:S01]  /*07d0*/  CS2R R16, SRZ ;  /* 0x0000000000107805 */ /* 0x000fe2000001ff00 */
[----:B------:R-:W-:Y:S01]  /*07e0*/  @!P2 LEA R22, P5, R26, c[0x0][0x170], 0x2 ;  /* 0x00005c001a16aa11 */ /* 0x000fe200078a10ff */
[----:B------:R0:W2:Y:S01]  /*07f0*/  @!P1 LDG.E.64 R18, [R20.64] ;  /* 0x0000000614129981 */ /* 0x0000a2000c1e1b00 */
[----:B------:R-:W-:-:S02]  /*0800*/  @!P3 IADD3 R15, R15, R23, RZ ;  /* 0x000000170f0fb210 */ /* 0x000fc40007ffe0ff */
[----:B------:R-:W-:Y:S01]  /*0810*/  @!P2 LEA.HI.X R23, R26, c[0x0][0x174], R13, 0x2, P5 ;  /* 0x00005d001a17aa11 */ /* 0x000fe200028f140d */
[----:B------:R1:W3:Y:S01]  /*0820*/  @!P4 LDG.E.64 R16, [R24.64] ;  /* 0x000000061810c981 */ /* 0x0002e2000c1e1b00 */
[C---:B------:R-:W-:Y:S02]  /*0830*/  @!P3 LEA R28, P6, R14.reuse, c[0x0][0x170], 0x2 ;  /* 0x00005c000e1cba11 */ /* 0x040fe400078c10ff */
[----:B------:R-:W-:Y:S02]  /*0840*/  ISETP.GE.U32.AND P1, PT, R77, c[0x0][0x1c8], PT ;  /* 0x000072004d007a0c */ /* 0x000fe40003f26070 */
[----:B------:R-:W-:Y:S02]  /*0850*/  SHF.R.S32.HI R13, RZ, 0x1f, R77 ;  /* 0x0000001fff0d7819 */ /* 0x000fe4000001144d */
[----:B------:R-:W-:Y:S02]  /*0860*/  @!P3 LEA.HI.X R29, R14, c[0x0][0x174], R15, 0x2, P6 ;  /* 0x00005d000e1dba11 */ /* 0x000fe400030f140f */
[----:B------:R-:W-:Y:S01]  /*0870*/  ISETP.GE.AND.EX P1, PT, R13, c[0x0][0x1cc], PT, P1 ;  /* 0x000073000d007a0c */ /* 0x000fe20003f26310 */
[----:B------:R-:W-:-:S03]  /*0880*/  CS2R R14, SRZ ;  /* 0x00000000000e7805 */ /* 0x000fc6000001ff00 */
[----:B------:R-:W-:Y:S02]  /*0890*/  ISETP.GT.U32.OR P1, PT, R0, 0x27f, P1 ;  /* 0x0000027f0000780c */ /* 0x000fe40000f24470 */
[----:B------:R-:W-:Y:S01]  /*08a0*/  SHF.R.S32.HI R62, RZ, 0x1f, R76 ;  /* 0x0000001fff3e7819 */ /* 0x000fe2000001144c */
[----:B------:R4:W5:Y:S01]  /*08b0*/  @!P3 LDG.E.64 R14, [R28.64] ;  /* 0x000000061c0eb981 */ /* 0x000962000c1e1b00 */
[----:B------:R-:W-:-:S04]  /*08c0*/  ISETP.GE.U32.AND P3, PT, R76, c[0x0][0x1c8], PT ;  /* 0x000072004c007a0c */ /* 0x000fc80003f66070 */
[----:B------:R-:W-:Y:S02]  /*08d0*/  ISETP.GE.AND.EX P3, PT, R62, c[0x0][0x1cc], PT, P3 ;  /* 0x000073003e007a0c */ /* 0x000fe40003f66330 */
[----:B------:R-:W-:Y:S02]  /*08e0*/  ISETP.GE.U32.AND P6, PT, R75, c[0x0][0x1c8], PT ;  /* 0x000072004b007a0c */ /* 0x000fe40003fc6070 */
[----:B------:R-:W-:Y:S01]  /*08f0*/  SHF.R.S32.HI R63, RZ, 0x1f, R75 ;  /* 0x0000001fff3f7819 */ /* 0x000fe2000001144b */
[----:B-1----:R-:W-:Y:S01]  /*0900*/  @!P1 IMAD R24, R13, c[0x0][0x1c0], RZ ;  /* 0x000070000d189a24 */ /* 0x002fe200078e02ff */
[----:B------:R-:W-:Y:S02]  /*0910*/  ISETP.GT.U32.OR P3, PT, R0, 0x27f, P3 ;  /* 0x0000027f0000780c */ /* 0x000fe40001f64470 */
[----:B------:R-:W-:Y:S01]  /*0920*/  ISETP.GE.AND.EX P6, PT, R63, c[0x0][0x1cc], PT, P6 ;  /* 0x000073003f007a0c */ /* 0x000fe20003fc6360 */
[----:B------:R-:W-:Y:S01]  /*0930*/  @!P1 IMAD R27, R77, c[0x0][0x1c4], R24 ;  /* 0x000071004d1b9a24 */ /* 0x000fe200078e0218 */
[----:B0-----:R-:W-:Y:S01]  /*0940*/  CS2R R20, SRZ ;  /* 0x0000000000147805 */ /* 0x001fe2000001ff00 */
[----:B------:R-:W-:-:S02]  /*0950*/  @!P1 MOV R24, R90 ;  /* 0x0000005a00189202 */ /* 0x000fc40000000f00 */
[----:B------:R-:W-:Y:S02]  /*0960*/  @!P1 MOV R25, R93 ;  /* 0x0000005d00199202 */ /* 0x000fe40000000f00 */
[----:B------:R-:W-:Y:S01]  /*0970*/  ISETP.GE.U32.AND P5, PT, R74, c[0x0][0x1c8], PT ;  /* 0x000072004a007a0c */ /* 0x000fe20003fa6070 */
[----:B------:R0:W5:Y:S01]  /*0980*/  @!P2 LDG.E.64 R20, [R22.64] ;  /* 0x000000061614a981 */ /* 0x000162000c1e1b00 */
[----:B------:R-:W-:Y:S02]  /*0990*/  SHF.R.S32.HI R64, RZ, 0x1f, R74 ;  /* 0x0000001fff407819 */ /* 0x000fe4000001144a */
[----:B------:R-:W-:Y:S01]  /*09a0*/  ISETP.GT.U32.OR P6, PT, R0, 0x27f, P6 ;  /* 0x0000027f0000780c */ /* 0x000fe200037c4470 */
[----:B------:R-:W-:Y:S01]  /*09b0*/  @!P1 IMAD.WIDE.U32 R24, R77, c[0x0][0x1c0], R24 ;  /* 0x000070004d189a25 */ /* 0x000fe200078e0018 */
[----:B------:R-:W-:Y:S02]  /*09c0*/  ISETP.GE.U32.AND P4, PT, R73, c[0x0][0x1c8], PT ;  /* 0x0000720049007a0c */ /* 0x000fe40003f86070 */
[----:B------:R-:W-:-:S02]  /*09d0*/  SHF.R.S32.HI R65, RZ, 0x1f, R73 ;  /* 0x0000001fff417819 */ /* 0x000fc40000011449 */
[----:B------:R-:W-:Y:S01]  /*09e0*/  ISETP.GE.AND.EX P5, PT, R64, c[0x0][0x1cc], PT, P5 ;  /* 0x0000730040007a0c */ /* 0x000fe20003fa6350 */
[----:B----4-:R-:W-:Y:S01]  /*09f0*/  @!P3 IMAD R29, R62, c[0x0][0x1c0], RZ ;  /* 0x000070003e1dba24 */ /* 0x010fe200078e02ff */
[----:B0-----:R-:W-:Y:S02]  /*0a00*/  @!P3 MOV R22, R90 ;  /* 0x0000005a0016b202 */ /* 0x001fe40000000f00 */
[----:B------:R-:W-:Y:S02]  /*0a10*/  @!P3 MOV R23, R93 ;  /* 0x0000005d0017b202 */ /* 0x000fe40000000f00 */
[----:B------:R-:W-:Y:S02]  /*0a20*/  ISETP.GE.AND.EX P2, PT, R65, c[0x0][0x1cc], PT, P4 ;  /* 0x0000730041007a0c */ /* 0x000fe40003f46340 */
[----:B------:R-:W-:Y:S02]  /*0a30*/  ISETP.GT.U32.OR P5, PT, R0, 0x27f, P5 ;  /* 0x0000027f0000780c */ /* 0x000fe40002fa4470 */
[----:B------:R-:W-:-:S02]  /*0a40*/  @!P1 IADD3 R25, R25, R27, RZ ;  /* 0x0000001b19199210 */ /* 0x000fc40007ffe0ff */
[----:B------:R-:W-:Y:S01]  /*0a50*/  @!P1 LEA R36, P4, R24, c[0x0][0x170], 0x2 ;  /* 0x00005c0018249a11 */ /* 0x000fe200078810ff */
[C---:B------:R-:W-:Y:S02]  /*0a60*/  @!P3 IMAD R29, R76.reuse, c[0x0][0x1c4], R29 ;  /* 0x000071004c1dba24 */ /* 0x040fe400078e021d */
[----:B------:R-:W-:Y:S01]  /*0a70*/  @!P3 IMAD.WIDE.U32 R22, R76, c[0x0][0x1c0], R22 ;  /* 0x000070004c16ba25 */ /* 0x000fe200078e0016 */
[----:B------:R-:W-:Y:S02]  /*0a80*/  @!P1 LEA.HI.X R37, R24, c[0x0][0x174], R25, 0x2, P4 ;  /* 0x00005d0018259a11 */ /* 0x000fe400020f1419 */
[----:B------:R-:W-:Y:S01]  /*0a90*/  @!P6 MOV R24, R90 ;  /* 0x0000005a0018e202 */ /* 0x000fe20000000f00 */
[----:B------:R-:W-:Y:S01]  /*0aa0*/  @!P6 IMAD R26, R63, c[0x0][0x1c0], RZ ;  /* 0x000070003f1aea24 */ /* 0x000fe200078e02ff */
[----:B------:R-:W-:Y:S02]  /*0ab0*/  @!P6 MOV R25, R93 ;  /* 0x0000005d0019e202 */ /* 0x000fe40000000f00 */
[----:B------:R-:W-:-:S02]  /*0ac0*/  @!P3 IADD3 R23, R23, R29, RZ ;  /* 0x0000001d1717b210 */ /* 0x000fc40007ffe0ff */
[----:B------:R-:W-:Y:S01]  /*0ad0*/  @!P3 LEA R34, P4, R22, c[0x0][0x170], 0x2 ;  /* 0x00005c001622ba11 */ /* 0x000fe200078810ff */
[C---:B------:R-:W-:Y:S01]  /*0ae0*/  @!P6 IMAD R27, R75.reuse, c[0x0][0x1c4], R26 ;  /* 0x000071004b1bea24 */ /* 0x040fe200078e021a */
[----:B------:R-:W-:Y:S01]  /*0af0*/  ISETP.GT.U32.OR P2, PT, R0, 0x27f, P2 ;  /* 0x0000027f0000780c */ /* 0x000fe20001744470 */
[----:B------:R-:W-:Y:S01]  /*0b00*/  @!P6 IMAD.WIDE.U32 R24, R75, c[0x0][0x1c0], R24 ;  /* 0x000070004b18ea25 */ /* 0x000fe200078e0018 */
[----:B------:R-:W-:-:S03]  /*0b10*/  @!P3 LEA.HI.X R35, R22, c[0x0][0x174], R23, 0x2, P4 ;  /* 0x00005d001623ba11 */ /* 0x000fc600020f1417 */
[----:B------:R-:W-:Y:S01]  /*0b20*/  @!P5 IMAD R23, R64, c[0x0][0x1c0], RZ ;  /* 0x000070004017da24 */ /* 0x000fe200078e02ff */
[----:B------:R-:W-:Y:S02]  /*0b30*/  @!P6 IADD3 R25, R25, R27, RZ ;  /* 0x0000001b1919e210 */ /* 0x000fe40007ffe0ff */
[----:B------:R-:W-:Y:S01]  /*0b40*/  @!P6 LEA R32, P4, R24, c[0x0][0x170], 0x2 ;  /* 0x00005c001820ea11 */ /* 0x000fe200078810ff */
        /* <DEDUP_REMOVED lines=8> */
[----:B------:R-:W-:Y:S01]  /*0bd0*/  @!P2 IMAD R29, R73, c[0x0][0x1c4], R26 ;  /* 0x00007100491daa24 */ /* 0x000fe200078e021a */
        /* <DEDUP_REMOVED lines=66> */
[C---:B------:R-:W-:Y:S02]  /*1000*/  @!P3 LEA R36, P6, R28.reuse, c[0x0][0x170], 0x2 ;  /* 0x00005c001c24ba11 */ /* 0x040fe400078c10ff */
[-C--:B0-----:R-:W-:Y:S02]  /*1010*/  @!P4 MOV R30, R90.reuse ;  /* 0x0000005a001ec202 */ /* 0x081fe40000000f00 */
[----:B------:R-:W-:Y:S02]  /*1020*/  @!P4 MOV R31, R93 ;  /* 0x0000005d001fc202 */ /* 0x000fe40000000f00 */
[----:B------:R-:W-:Y:S01]  /*1030*/  ISETP.GE.AND.EX P1, PT, R71, c[0x0][0x1cc], PT, P1 ;  /* 0x0000730047007a0c */ /* 0x000fe20003f26310 */
[C---:B------:R-:W-:Y:S01]  /*1040*/  @!P4 IMAD R33, R9.reuse, c[0x0][0x1c4], R32 ;  /* 0x000071000921ca24 */ /* 0x040fe200078e0220 */
[----:B------:R-:W-:Y:S01]  /*1050*/  @!P3 LEA.HI.X R37, R28, c[0x0][0x174], R29, 0x2, P6 ;  /* 0x00005d001c25ba11 */ /* 0x000fe200030f141d */
[----:B------:R-:W-:Y:S01]  /*1060*/  @!P4 IMAD.WIDE.U32 R30, R9, c[0x0][0x1c0], R30 ;  /* 0x00007000091eca25 */ /* 0x000fe200078e001e */
[----:B------:R-:W-:-:S02]  /*1070*/  @!P5 MOV R28, R90 ;  /* 0x0000005a001cd202 */ /* 0x000fc40000000f00 */
[----:B------:R-:W-:Y:S01]  /*1080*/  @!P5 MOV R29, R93 ;  /* 0x0000005d001dd202 */ /* 0x000fe20000000f00 */
[----:B------:R-:W-:Y:S01]  /*1090*/  @!P5 IMAD R35, R70, c[0x0][0x1c0], RZ ;  /* 0x000070004623da24 */ /* 0x000fe200078e02ff */
[----:B------:R-:W-:Y:S02]  /*10a0*/  ISETP.GT.U32.OR P1, PT, R0, 0x27f, P1 ;  /* 0x0000027f0000780c */ /* 0x000fe40000f24470 */
[----:B------:R-:W-:Y:S01]  /*10b0*/  @!P4 IADD3 R31, R31, R33, RZ ;  /* 0x000000211f1fc210 */ /* 0x000fe20007ffe0ff */
[----:B------:R-:W-:Y:S01]  /*10c0*/  @!P5 IMAD R41, R10, c[0x0][0x1c4], R35 ;  /* 0x000071000a29da24 */ /* 0x000fe200078e0223 */
[----:B------:R-:W-:Y:S01]  /*10d0*/  @!P4 LEA R34, P6, R30, c[0x0][0x170], 0x2 ;  /* 0x00005c001e22ca11 */ /* 0x000fe200078c10ff */
        /* <DEDUP_REMOVED lines=183> */
.L_x_3062:
[----:B------:R-:W-:Y:S05]  /*1c50*/  BSYNC B0 ;  /* 0x0000000000007941 */ /* 0x000fea0003800000 */
.L_x_3061:
        /* <DEDUP_REMOVED lines=25> */
.L_x_3065:
[----:B------:R-:W2:Y:S01]  /*1df0*/  LDG.E.STRONG.GPU R30, [R28.64] ;  /* 0x000000061c1e7981 */ /* 0x000ea2000c1ef900 */
[----:B------:R-:W-:Y:S01]  /*1e00*/  YIELD ;  /* 0x0000000000007946 */ /* 0x000fe20003800000 */
[----:B--2---:R-:W-:Y:S01]  /*1e10*/  ISETP.NE.AND P1, PT, R30, R31, PT ;  /* 0x0000001f1e00720c */ /* 0x004fe20003f25270 */
[----:B------:R-:W-:-:S12]  /*1e20*/  CCTL.IVALL ;  /* 0x00000000ff00798f */ /* 0x000fd80002000000 */
[----:B------:R-:W-:Y:S05]  /*1e30*/  @P1 BRA `(.L_x_3065) ;  /* 0xffffffb000001947 */ /* 0x000fea000383ffff */
.L_x_3064:
        /* <DEDUP_REMOVED lines=11> */
.L_x_3067:
        /* <DEDUP_REMOVED lines=59> */
.L_x_3066:
        /* <DEDUP_REMOVED lines=19> */
.L_x_3069:
[----:B------:R-:W-:Y:S05]  /*23d0*/  BSYNC B0 ;  /* 0x0000000000007941 */ /* 0x000fea0003800000 */
.L_x_3068:
        /* <DEDUP_REMOVED lines=30> */
.L_x_3063:
        /* <DEDUP_REMOVED lines=14> */
[----:B------:R-:W2:Y:S04]  /*26a0*/  LDG.E.U16 R41, [R34.64] ;  /* 0x0000000622297981 */ /* 0x000ea8000c1e1500 */
[----:B------:R-:W3:Y:S04]  /*26b0*/  LDG.E.U16 R43, [R34.64+0x2] ;  /* 0x00000206222b7981 */ /* 0x000ee8000c1e1500 */
[----:B------:R1:W4:Y:S04]  /*26c0*/  LDG.E.U16 R40, [R38.64] ;  /* 0x0000000626287981 */ /* 0x000328000c1e1500 */
[----:B------:R1:W5:Y:S01]  /*26d0*/  LDG.E.U16 R42, [R38.64+0x2] ;  /* 0x00000206262a7981 */ /* 0x000362000c1e1500 */
[----:B------:R-:W-:-:S03]  /*26e0*/  ISETP.NE.AND P5, PT, RZ, UR5, PT ;  /* 0x00000005ff007c0c */ /* 0x000fc6000bfa5270 */
[----:B------:R-:W0:Y:S02]  /*26f0*/  LDS.64 R30, [0xc0] ;  /* 0x0000c000ff1e7984 */ /* 0x000e240000000a00 */
[----:B0-----:R-:W-:-:S04]  /*2700*/  FMUL.FTZ R30, R30, c[0x0][0x1f4] ;  /* 0x00007d001e1e7a20 */ /* 0x001fc80000410000 */
[C---:B------:R-:W-:Y:S02]  /*2710*/  FMUL.FTZ R88, R30.reuse, R30 ;  /* 0x0000001e1e587220 */ /* 0x040fe40000410000 */
[C---:B------:R-:W-:Y:S02]  /*2720*/  FADD.FTZ R22, -R30.reuse, R22 ;  /* 0x000000161e167221 */ /* 0x040fe40000010100 */
[----:B------:R-:W-:Y:S01]  /*2730*/  FFMA.FTZ R88, R31, c[0x0][0x1f4], -R88 ;  /* 0x00007d001f587a23 */ /* 0x000fe20000010858 */
[----:B------:R-:W-:Y:S01]  /*2740*/  MOV R31, 0x3f800000 ;  /* 0x3f800000001f7802 */ /* 0x000fe20000000f00 */
[C---:B------:R-:W-:Y:S02]  /*2750*/  FADD.FTZ R28, -R30.reuse, R23 ;  /* 0x000000171e1c7221 */ /* 0x040fe40000010100 */
[----:B------:R-:W-:Y:S01]  /*2760*/  FADD.FTZ R36, -R30, R18 ;  /* 0x000000121e247221 */ /* 0x000fe20000010100 */
[----:B------:R-:W-:Y:S01]  /*2770*/  FSETP.GTU.FTZ.AND P1, PT, R88, RZ, PT ;  /* 0x000000ff5800720b */ /* 0x000fe20003f3c000 */
[----:B-1----:R-:W-:-:S12]  /*2780*/  FADD.FTZ R38, -R30, R19 ;  /* 0x000000131e267221 */ /* 0x002fd80000010100 */
[----:B------:R-:W-:-:S04]  /*2790*/  @P1 FADD.FTZ R88, R88, c[0x0][0x188] ;  /* 0x0000620058581621 */ /* 0x000fc80000010000 */
[----:B------:R-:W0:Y:S02]  /*27a0*/  @P1 MUFU.RSQ R31, R88 ;  /* 0x00000058001f1308 */ /* 0x000e240000001400 */
[-C--:B0-----:R-:W-:Y:S02]  /*27b0*/  FMUL.FTZ R28, R28, R31.reuse ;  /* 0x0000001f1c1c7220 */ /* 0x081fe40000410000 */
[----:B------:R-:W-:Y:S01]  /*27c0*/  FMUL.FTZ R22, R22, R31 ;  /* 0x0000001f16167220 */ /* 0x000fe20000410000 */
[----:B--2---:R-:W-:Y:S02]  /*27d0*/  PRMT R32, RZ, 0x5410, R41 ;  /* 0x00005410ff207816 */ /* 0x004fe40000000029 */
[----:B---3--:R-:W-:Y:S02]  /*27e0*/  PRMT R33, RZ, 0x5410, R43 ;  /* 0x00005410ff217816 */ /* 0x008fe4000000002b */
[----:B----4-:R-:W-:Y:S02]  /*27f0*/  PRMT R35, RZ, 0x5410, R40 ;  /* 0x00005410ff237816 */ /* 0x010fe40000000028 */
[----:B-----5:R-:W-:-:S03]  /*2800*/  PRMT R34, RZ, 0x5410, R42 ;  /* 0x00005410ff227816 */ /* 0x020fc6000000002a */
        /* <DEDUP_REMOVED lines=13> */
.L_x_3070:
        /* <DEDUP_REMOVED lines=11> */
.L_x_3072:
[----:B------:R-:W-:Y:S05]  /*2990*/  BSYNC B0 ;  /* 0x0000000000007941 */ /* 0x000fea0003800000 */
.L_x_3071:
[----:B------:R-:W-:Y:S01]  /*29a0*/  ISETP.GE.U32.AND P6, PT, R81, c[0x0][0x1c8], PT ;  /* 0x0000720051007a0c */ /* 0x000fe20003fc6070 */
[-C--:B0-----:R-:W-:Y:S01]  /*29b0*/  FMUL.FTZ R18, R36, R31.reuse ;  /* 0x0000001f24127220 */ /* 0x081fe20000410000 */
[----:B------:R-:W-:Y:S01]  /*29c0*/  ISETP.GE.U32.AND P1, PT, R80, c[0x0][0x1c8], PT ;  /* 0x0000720050007a0c */ /* 0x000fe20003f26070 */
[----:B------:R-:W-:Y:S01]  /*29d0*/  FMUL.FTZ R38, R38, R31 ;  /* 0x0000001f26267220 */ /* 0x000fe20000410000 */
[----:B------:R-:W-:Y:S01]  /*29e0*/  ISETP.GE.U32.AND P2, PT, R79, c[0x0][0x1c8], PT ;  /* 0x000072004f007a0c */ /* 0x000fe20003f46070 */
[----:B------:R-:W-:Y:S01]  /*29f0*/  FADD.FTZ R28, -R30, R16 ;  /* 0x000000101e1c7221 */ /* 0x000fe20000010100 */
[----:B------:R-:W-:Y:S01]  /*2a00*/  ISETP.GE.U32.AND P3, PT, R78, c[0x0][0x1c8], PT ;  /* 0x000072004e007a0c */ /* 0x000fe20003f66070 */
[----:B------:R-:W-:Y:S01]  /*2a10*/  FADD.FTZ R36, -R30, R17 ;  /* 0x000000111e247221 */ /* 0x000fe20000010100 */
[----:B------:R-:W-:Y:S01]  /*2a20*/  ISETP.GE.U32.AND P4, PT, R77, c[0x0][0x1c8], PT ;  /* 0x000072004d007a0c */ /* 0x000fe20003f86070 */
[----:B------:R-:W-:Y:S01]  /*2a30*/  FFMA.FTZ R16, R32, R18, R35 ;  /* 0x0000001220107223 */ /* 0x000fe20000010023 */
[----:B------:R-:W-:Y:S01]  /*2a40*/  ISETP.GE.AND.EX P6, PT, R87, c[0x0][0x1cc], PT, P6 ;  /* 0x0000730057007a0c */ /* 0x000fe20003fc6360 */
[----:B------:R-:W-:Y:S01]  /*2a50*/  FFMA.FTZ R17, R33, R38, R34 ;  /* 0x0000002621117223 */ /* 0x000fe20000010022 */
[----:B------:R-:W-:-:S02]  /*2a60*/  ISETP.GE.AND.EX P1, PT, R86, c[0x0][0x1cc], PT, P1 ;  /* 0x0000730056007a0c */ /* 0x000fc40003f26310 */
[----:B------:R-:W-:Y:S02]  /*2a70*/  ISETP.GE.AND.EX P2, PT, R85, c[0x0][0x1cc], PT, P2 ;  /* 0x0000730055007a0c */ /* 0x000fe40003f46320 */
[----:B------:R-:W-:Y:S02]  /*2a80*/  ISETP.GE.AND.EX P3, PT, R12, c[0x0][0x1cc], PT, P3 ;  /* 0x000073000c007a0c */ /* 0x000fe40003f66330 */
[----:B------:R-:W-:Y:S02]  /*2a90*/  ISETP.GE.AND.EX P4, PT, R13, c[0x0][0x1cc], PT, P4 ;  /* 0x000073000d007a0c */ /* 0x000fe40003f86340 */
[C---:B------:R-:W-:Y:S02]  /*2aa0*/  ISETP.GT.U32.OR P6, PT, R0.reuse, 0x27f, P6 ;  /* 0x0000027f0000780c */ /* 0x040fe400037c4470 */
[C---:B------:R-:W-:Y:S02]  /*2ab0*/  ISETP.GT.U32.OR P1, PT, R0.reuse, 0x27f, P1 ;  /* 0x0000027f0000780c */ /* 0x040fe40000f24470 */
        /* <DEDUP_REMOVED lines=14> */
.L_x_3073:
        /* <DEDUP_REMOVED lines=11> */
.L_x_3075:
[----:B------:R-:W-:Y:S05]  /*2c50*/  BSYNC B0 ;  /* 0x0000000000007941 */ /* 0x000fea0003800000 */
.L_x_3074:
[-C--:B0-----:R-:W-:Y:S02]  /*2c60*/  FMUL.FTZ R16, R28, R31.reuse ;  /* 0x0000001f1c107220 */ /* 0x081fe40000410000 */
[----:B------:R-:W-:Y:S02]  /*2c70*/  FMUL.FTZ R36, R36, R31 ;  /* 0x0000001f24247220 */ /* 0x000fe40000410000 */
[C---:B------:R-:W-:Y:S02]  /*2c80*/  FADD.FTZ R22, -R30.reuse, R14 ;  /* 0x0000000e1e167221 */ /* 0x040fe40000010100 */
[----:B------:R-:W-:Y:S02]  /*2c90*/  FADD.FTZ R28, -R30, R15 ;  /* 0x0000000f1e1c7221 */ /* 0x000fe40000010100 */
        /* <DEDUP_REMOVED lines=13> */
.L_x_3076:
        /* <DEDUP_REMOVED lines=11> */
.L_x_3078:
[----:B------:R-:W-:Y:S05]  /*2e20*/  BSYNC B0 ;  /* 0x0000000000007941 */ /* 0x000fea0003800000 */
.L_x_3077:
[-C--:B------:R-:W-:Y:S02]  /*2e30*/  FMUL.FTZ R22, R22, R31.reuse ;  /* 0x0000001f16167220 */ /* 0x080fe40000410000 */
[----:B------:R-:W-:Y:S02]  /*2e40*/  FMUL.FTZ R28, R28, R31 ;  /* 0x0000001f1c1c7220 */ /* 0x000fe40000410000 */
[C---:B------:R-:W-:Y:S02]  /*2e50*/  FADD.FTZ R36, -R30.reuse, R20 ;  /* 0x000000141e247221 */ /* 0x040fe40000010100 */
[----:B------:R-:W-:Y:S02]  /*2e60*/  FADD.FTZ R38, -R30, R21 ;  /* 0x000000151e267221 */ /* 0x000fe40000010100 */
        /* <DEDUP_REMOVED lines=13> */
.L_x_3079:
        /* <DEDUP_REMOVED lines=11> */
.L_x_3081:
[----:B------:R-:W-:Y:S05]  /*2ff0*/  BSYNC B0 ;  /* 0x0000000000007941 */ /* 0x000fea0003800000 */
.L_x_3080:
        /* <DEDUP_REMOVED lines=17> */
.L_x_3082:
        /* <DEDUP_REMOVED lines=11> */
.L_x_3084:
[----:B------:R-:W-:Y:S05]  /*31c0*/  BSYNC B0 ;  /* 0x0000000000007941 */ /* 0x000fea0003800000 */
.L_x_3083:
[-C--:B------:R-:W-:Y:S02]  /*31d0*/  FMUL.FTZ R24, R24, R31.reuse ;  /* 0x0000001f18187220 */ /* 0x080fe40000410000 */
[----:B------:R-:W-:Y:S02]  /*31e0*/  FMUL.FTZ R22, R22, R31 ;  /* 0x0000001f16167220 */ /* 0x000fe40000410000 */
[C---:B0-----:R-:W-:Y:S02]  /*31f0*/  FADD.FTZ R18, -R30.reuse, R26 ;  /* 0x0000001a1e127221 */ /* 0x041fe40000010100 */
        /* <DEDUP_REMOVED lines=14> */
.L_x_3085:
        /* <DEDUP_REMOVED lines=11> */
.L_x_3087:
[----:B------:R-:W-:Y:S05]  /*3390*/  BSYNC B0 ;  /* 0x0000000000007941 */ /* 0x000fea0003800000 */
.L_x_3086:
[----:B------:R-:W-:Y:S01]  /*33a0*/  ISETP.GE.U32.AND P6, PT, R76, c[0x0][0x1c8], PT ;  /* 0x000072004c007a0c */ /* 0x000fe20003fc6070 */
[-C--:B------:R-:W-:Y:S01]  /*33b0*/  FMUL.FTZ R18, R18, R31.reuse ;  /* 0x0000001f12127220 */ /* 0x080fe20000410000 */
[----:B------:R-:W-:Y:S01]  /*33c0*/  ISETP.GE.U32.AND P1, PT, R75, c[0x0][0x1c8], PT ;  /* 0x000072004b007a0c */ /* 0x000fe20003f26070 */
[----:B------:R-:W-:Y:S01]  /*33d0*/  FMUL.FTZ R36, R36, R31 ;  /* 0x0000001f24247220 */ /* 0x000fe20000410000 */
[----:B------:R-:W-:Y:S01]  /*33e0*/  ISETP.GE.U32.AND P2, PT, R74, c[0x0][0x1c8], PT ;  /* 0x000072004a007a0c */ /* 0x000fe20003f46070 */
[C---:B------:R-:W-:Y:S01]  /*33f0*/  FADD.FTZ R44, -R30.reuse, R44 ;  /* 0x0000002c1e2c7221 */ /* 0x040fe20000010100 */
[----:B------:R-:W-:Y:S01]  /*3400*/  ISETP.GE.U32.AND P3, PT, R73, c[0x0][0x1c8], PT ;  /* 0x0000720049007a0c */ /* 0x000fe20003f66070 */
[----:B------:R-:W-:Y:S01]  /*3410*/  FADD.FTZ R38, -R30, R45 ;  /* 0x0000002d1e267221 */ /* 0x000fe20000010100 */
[----:B------:R-:W-:Y:S01]  /*3420*/  ISETP.GE.U32.AND P4, PT, R72, c[0x0][0x1c8], PT ;  /* 0x0000720048007a0c */ /* 0x000fe20003f86070 */
        /* <DEDUP_REMOVED lines=25> */
[----:B------:R-:W-:Y:S02]  /*35c0*/  FADD.FTZ R30, -R30, R61 ;  /* 0x0000003d1e1e7221 */ /* 0x000fe40000010100 */
[----:B0-----:R-:W-:-:S02]  /*35d0*/  FFMA.FTZ R14, R32, R18, R35 ;  /* 0x00000012200e7223 */ /* 0x001fc40000010023 */
        /* <DEDUP_REMOVED lines=12> */
.L_x_3088:
        /* <DEDUP_REMOVED lines=11> */
.L_x_3090:
[----:B------:R-:W-:Y:S05]  /*3750*/  BSYNC B0 ;  /* 0x0000000000007941 */ /* 0x000fea0003800000 */
.L_x_3089:
[-C--:B------:R-:W-:Y:S02]  /*3760*/  FMUL.FTZ R44, R44, R31.reuse ;  /* 0x0000001f2c2c7220 */ /* 0x080fe40000410000 */
[-C--:B------:R-:W-:Y:S02]  /*3770*/  FMUL.FTZ R38, R38, R31.reuse ;  /* 0x0000001f26267220 */ /* 0x080fe40000410000 */
[-C--:B------:R-:W-:Y:S02]  /*3780*/  FMUL.FTZ R46, R46, R31.reuse ;  /* 0x0000001f2e2e7220 */ /* 0x080fe40000410000 */
[----:B------:R-:W-:Y:S02]  /*3790*/  FMUL.FTZ R40, R40, R31 ;  /* 0x0000001f28287220 */ /* 0x000fe40000410000 */
        /* <DEDUP_REMOVED lines=13> */
.L_x_3091:
        /* <DEDUP_REMOVED lines=11> */
.L_x_3093:
[----:B------:R-:W-:Y:S05]  /*3920*/  BSYNC B0 ;  /* 0x0000000000007941 */ /* 0x000fea0003800000 */
.L_x_3092:
        /* <DEDUP_REMOVED lines=13> */
.L_x_3094:
        /* <DEDUP_REMOVED lines=11> */
.L_x_3096:
[----:B------:R-:W-:Y:S05]  /*3ab0*/  BSYNC B0 ;  /* 0x0000000000007941 */ /* 0x000fea0003800000 */
.L_x_3095:
        /* <DEDUP_REMOVED lines=17> */
.L_x_3097:
        /* <DEDUP_REMOVED lines=11> */
.L_x_3099:
[----:B------:R-:W-:Y:S05]  /*3c80*/  BSYNC B0 ;  /* 0x0000000000007941 */ /* 0x000fea0003800000 */
.L_x_3098:
        /* <DEDUP_REMOVED lines=13> */
.L_x_3100:
        /* <DEDUP_REMOVED lines=11> */
.L_x_3102:
[----:B------:R-:W-:Y:S05]  /*3e10*/  BSYNC B0 ;  /* 0x0000000000007941 */ /* 0x000fea0003800000 */
.L_x_3101:
        /* <DEDUP_REMOVED lines=19> */
[----:B------:R-:W-:Y:S01]  /*3f50*/  FMUL.FTZ R30, R30, R31 ;  /* 0x0000001f1e1e7220 */ /* 0x000fe20000410000 */
[----:B------:R-:W-:Y:S01]  /*3f60*/  ISETP.GT.U32.OR P6, PT, R0, 0x27f, P6 ;  /* 0x0000027f0000780c */ /* 0x000fe200037c4470 */
[----:B------:R-:W-:Y:S01]  /*3f70*/  FFMA.FTZ R12, R32, R52, R35 ;  /* 0x00000034200c7223 */ /* 0x000fe20000010023 */
[C---:B------:R-:W-:Y:S01]  /*3f80*/  ISETP.GT.U32.OR P1, PT, R0.reuse, 0x27f, P1 ;  /* 0x0000027f0000780c */ /* 0x040fe20000f24470 */
[----:B------:R-:W-:Y:S01]  /*3f90*/  FFMA.FTZ R13, R33, R13, R34 ;  /* 0x0000000d210d7223 */ /* 0x000fe20000010022 */
[----:B------:R-:W-:-:S02]  /*3fa0*/  ISETP.GT.U32.OR P2, PT, R0, 0x27f, P2 ;  /* 0x0000027f0000780c */ /* 0x000fc40001744470 */
        /* <DEDUP_REMOVED lines=13> */
.L_x_3103:
        /* <DEDUP_REMOVED lines=11> */
.L_x_3105:
[----:B------:R-:W-:Y:S05]  /*4130*/  BSYNC B0 ;  /* 0x0000000000007941 */ /* 0x000fea0003800000 */
.L_x_3104:
        /* <DEDUP_REMOVED lines=13> */
.L_x_3106:
        /* <DEDUP_REMOVED lines=11> */
.L_x_3108:
[----:B------:R-:W-:Y:S05]  /*42c0*/  BSYNC B0 ;  /* 0x0000000000007941 */ /* 0x000fea0003800000 */
.L_x_3107:
        /* <DEDUP_REMOVED lines=13> */
.L_x_3109:
        /* <DEDUP_REMOVED lines=11> */
.L_x_3111:
[----:B------:R-:W-:Y:S05]  /*4450*/  BSYNC B0 ;  /* 0x0000000000007941 */ /* 0x000fea0003800000 */
.L_x_3110:
        /* <DEDUP_REMOVED lines=13> */
.L_x_3112:
[----:B------:R-:W-:Y:S01]  /*4530*/  BSSY B0, `(.L_x_3113) ;  /* 0x000000b000007945 */ /* 0x000fe20003800000 */
[----:B------:R-:W-:Y:S05]  /*4540*/  @P3 BRA `(.L_x_3114) ;  /* 0x0000009000003947 */ /* 0x000fea0003800000 */
[----:B0-----:R-:W-:Y:S01]  /*4550*/  IMAD R15, R70, c[0x0][0x1c0], RZ ;  /* 0x00007000460f7a24 */ /* 0x001fe200078e02ff */
        /* <DEDUP_REMOVED lines=8> */
.L_x_3114:
[----:B------:R-:W-:Y:S05]  /*45e0*/  BSYNC B0 ;  /* 0x0000000000007941 */ /* 0x000fea0003800000 */
.L_x_3113:
        /* <DEDUP_REMOVED lines=13> */
.L_x_3115:
[----:B------:R-:W-:Y:S01]  /*46c0*/  BSSY B0, `(.L_x_3116) ;  /* 0x000000a000007945 */ /* 0x000fe20003800000 */
[----:B------:R-:W-:Y:S05]  /*46d0*/  @P4 BRA `(.L_x_3117) ;  /* 0x0000008000004947 */ /* 0x000fea0003800000 */
[----:B------:R-:W-:Y:S01]  /*46e0*/  MOV R91, R93 ;  /* 0x0000005d005b7202 */ /* 0x000fe20000000f00 */
[----:B0-----:R-:W-:-:S04]  /*46f0*/  IMAD R12, R71, c[0x0][0x1c0], RZ ;  /* 0x00007000470c7a24 */ /* 0x001fc800078e02ff */
[----:B------:R-:W-:-:S04]  /*4700*/  IMAD.WIDE.U32 R90, R11, c[0x0][0x1c0], R90 ;  /* 0x000070000b5a7a25 */ /* 0x000fc800078e005a */
[----:B------:R-:W-:Y:S01]  /*4710*/  IMAD R13, R11, c[0x0][0x1c4], R12 ;  /* 0x000071000b0d7a24 */ /* 0x000fe200078e020c */
[----:B------:R-:W-:-:S04]  /*4720*/  LEA R12, P1, R90, c[0x0][0x160], 0x2 ;  /* 0x000058005a0c7a11 */ /* 0x000fc800078210ff */
[----:B------:R-:W-:-:S04]  /*4730*/  IADD3 R13, R91, R13, RZ ;  /* 0x0000000d5b0d7210 */ /* 0x000fc80007ffe0ff */
[----:B------:R-:W-:-:S05]  /*4740*/  LEA.HI.X R13, R90, c[0x0][0x164], R13, 0x2, P1 ;  /* 0x000059005a0d7a11 */ /* 0x000fca00008f140d */
[----:B------:R0:W-:Y:S02]  /*4750*/  STG.E.64 [R12.64], R32 ;  /* 0x000000200c007986 */ /* 0x0001e4000c101b06 */
.L_x_3117:
[----:B------:R-:W-:Y:S05]  /*4760*/  BSYNC B0 ;  /* 0x0000000000007941 */ /* 0x000fea0003800000 */
.L_x_3116:
[----:B------:R-:W-:Y:S02]  /*4770*/  IADD3 R83, R83, c[0x0][0x10], RZ ;  /* 0x0000040053537a10 */ /* 0x000fe40007ffe0ff */
[----:B------:R-:W-:Y:S02]  /*4780*/  IADD3 R4, R4, 0x1, RZ ;  /* 0x0000000104047810 */ /* 0x000fe40007ffe0ff */
[----:B------:R-:W-:-:S13]  /*4790*/  ISETP.GE.AND P1, PT, R83, UR4, PT ;  /* 0x0000000453007c0c */ /* 0x000fda000bf26270 */
[----:B------:R-:W-:Y:S01]  /*47a0*/  @P1 CALL.REL.NOINC `(.L_x_3118) ;  /* 0x0000001000001944 */ /* 0x000fe20003c00000 */
[----:B------:R-:W-:Y:S05]  /*47b0*/  BRA `(.L_x_3119) ;  /* 0xffffbac000007947 */ /* 0x000fea000383ffff */
.L_x_3118:
[----:B------:R-:W-:Y:S05]  /*47c0*/  EXIT ;  /* 0x000000000000794d */ /* 0x000fea0003800000 */
.L_x_3120:
        /* <DEDUP_REMOVED lines=11> */
.L_x_3327:


//--------------------- .text._Z35group_norm_nhwc_fwd_one_pass_kernelI11Fp32IOFp16WLi64ELi40ELi640EEv26Group_norm_nhwc_fwd_params --------------------------
	.section	.text._Z35group_norm_nhwc_fwd_one_pass_kernelI11Fp32IOFp16WLi64ELi40ELi640EEv26Group_norm_nhwc_fwd_params,"ax",@progbits
	.sectioninfo	@"SHI_REGISTERS=32"
	.align	128
        .global         _Z35group_norm_nhwc_fwd_one_pass_kernelI11Fp32IOFp16WLi64ELi40ELi640EEv26Group_norm_nhwc_fwd_params
        .type           _Z35group_norm_nhwc_fwd_one_pass_kernelI11Fp32IOFp16WLi64ELi40ELi640EEv26Group_norm_nhwc_fwd_params,@function
        .size           _Z35group_norm_nhwc_fwd_one_pass_kernelI11Fp32IOFp16WLi64ELi40ELi640EEv26Group_norm_nhwc_fwd_params,(.L_x_3328 - _Z35group_norm_nhwc_fwd_one_pass_kernelI11Fp32IOFp16WLi64ELi40ELi640EEv26Group_norm_nhwc_fwd_params)
        .other          _Z35group_norm_nhwc_fwd_one_pass_kernelI11Fp32IOFp16WLi64ELi40ELi640EEv26Group_norm_nhwc_fwd_params,@"STO_CUDA_ENTRY STV_DEFAULT"
_Z35group_norm_nhwc_fwd_one_pass_kernelI11Fp32IOFp16WLi64ELi40ELi640EEv26Group_norm_nhwc_fwd_params:
.text._Z35group_norm_nhwc_fwd_one_pass_kernelI11Fp32IOFp16WLi64ELi40ELi640EEv26Group_norm_nhwc_fwd_params:
        /* <DEDUP_REMOVED lines=26> */
.L_x_3137:
        /* <DEDUP_REMOVED lines=147> */
.L_x_3122:
[----:B------:R-:W-:Y:S05]  /*0ad0*/  BSYNC B0 ;  /* 0x0000000000007941 */ /* 0x000fea0003800000 */
.L_x_3121:
        /* <DEDUP_REMOVED lines=25> */
.L_x_3125:
[----:B------:R-:W2:Y:S01]  /*0c70*/  LDG.E.STRONG.GPU R10, [R8.64] ;  /* 0x00000006080a7981 */ /* 0x000ea2000c1ef900 */
[----:B------:R-:W-:Y:S01]  /*0c80*/  YIELD ;  /* 0x0000000000007946 */ /* 0x000fe20003800000 */
[----:B--2---:R-:W-:Y:S01]  /*0c90*/  ISETP.NE.AND P1, PT, R10, R11, PT ;  /* 0x0000000b0a00720c */ /* 0x004fe20003f25270 */
[----:B------:R-:W-:-:S12]  /*0ca0*/  CCTL.IVALL ;  /* 0x00000000ff00798f */ /* 0x000fd80002000000 */
[----:B------:R-:W-:Y:S05]  /*0cb0*/  @P1 BRA `(.L_x_3125) ;  /* 0xffffffb000001947 */ /* 0x000fea000383ffff */
.L_x_3124:
        /* <DEDUP_REMOVED lines=11> */
.L_x_3127:
        /* <DEDUP_REMOVED lines=59> */
.L_x_3126:
        /* <DEDUP_REMOVED lines=19> */
.L_x_3129:
[----:B------:R-:W-:Y:S05]  /*1250*/  BSYNC B0 ;  /* 0x0000000000007941 */ /* 0x000fea0003800000 */
.L_x_3128:
        /* <DEDUP_REMOVED lines=30> */
.L_x_3123:
[----:B------:R-:W-:Y:S01]  /*1440*/  LOP3.LUT P1, RZ, R16, R17, RZ, 0xfc, !PT ;  /* 0x0000001110ff7212 */ /* 0x000fe2000782fcff */
[----:B------:R-:W-:Y:S01]  /*1450*/  @!P2 STS.64 [0xc0], R12 ;  /* 0x0000c00cff00a388 */ /* 0x000fe20000000a00 */
        /* <DEDUP_REMOVED lines=11> */
[----:B-1----:R-:W-:-:S05]  /*1510*/  IMAD.WIDE R14, R10, R11, c[0x0][0x180] ;  /* 0x000060000a0e7625 */ /* 0x002fca00078e020b */
[----:B0-----:R0:W2:Y:S04]  /*1520*/  LDG.E.U16 R13, [R24.64] ;  /* 0x00000006180d7981 */ /* 0x0010a8000c1e1500 */
[----:B------:R1:W3:Y:S04]  /*1530*/  LDG.E.U16 R8, [R14.64] ;  /* 0x000000060e087981 */ /* 0x0002e8000c1e1500 */
[----:B------:R1:W4:Y:S04]  /*1540*/  LDG.E.U16 R9, [R14.64+0x2] ;  /* 0x000002060e097981 */ /* 0x000328000c1e1500 */
[----:B0-----:R0:W5:Y:S04]  /*1550*/  LDG.E.U16 R24, [R24.64+0x2] ;  /* 0x0000020618187981 */ /* 0x001168000c1e1500 */
[----:B------:R-:W0:Y:S01]  /*1560*/  LDS.64 R10, [0xc0] ;  /* 0x0000c000ff0a7984 */ /* 0x000e220000000a00 */
[----:B------:R-:W-:Y:S01]  /*1570*/  ISETP.NE.AND P2, PT, RZ, UR5, PT ;  /* 0x00000005ff007c0c */ /* 0x000fe2000bf45270 */
[----:B0-----:R-:W-:-:S04]  /*1580*/  FMUL.FTZ R10, R10, c[0x0][0x1f4] ;  /* 0x00007d000a0a7a20 */ /* 0x001fc80000410000 */
[----:B------:R-:W-:-:S04]  /*1590*/  FMUL.FTZ R12, R10, R10 ;  /* 0x0000000a0a0c7220 */ /* 0x000fc80000410000 */
[----:B------:R-:W-:-:S05]  /*15a0*/  FFMA.FTZ R11, R11, c[0x0][0x1f4], -R12 ;  /* 0x00007d000b0b7a23 */ /* 0x000fca000001080c */
[----:B------:R-:W-:Y:S02]  /*15b0*/  FSETP.GTU.FTZ.AND P1, PT, R11, RZ, PT ;  /* 0x000000ff0b00720b */ /* 0x000fe40003f3c000 */
[----:B------:R-:W-:-:S11]  /*15c0*/  MOV R12, 0x3f800000 ;  /* 0x3f800000000c7802 */ /* 0x000fd60000000f00 */
[----:B------:R-:W-:-:S04]  /*15d0*/  @P1 FADD.FTZ R11, R11, c[0x0][0x188] ;  /* 0x000062000b0b1621 */ /* 0x000fc80000010000 */
[----:B------:R-:W0:Y:S01]  /*15e0*/  @P1 MUFU.RSQ R12, R11 ;  /* 0x0000000b000c1308 */ /* 0x000e220000001400 */
[----:B------:R-:W-:Y:S01]  /*15f0*/  ISETP.GE.U32.AND P1, PT, R20, c[0x0][0x1c8], PT ;  /* 0x0000720014007a0c */ /* 0x000fe20003f26070 */
[C---:B------:R-:W-:Y:S02]  /*1600*/  FADD.FTZ R25, -R10.reuse, R4 ;  /* 0x000000040a197221 */ /* 0x040fe40000010100 */
[C---:B------:R-:W-:Y:S02]  /*1610*/  FADD.FTZ R5, -R10.reuse, R5 ;  /* 0x000000050a057221 */ /* 0x040fe40000010100 */
[C---:B-1----:R-:W-:Y:S02]  /*1620*/  FADD.FTZ R15, -R10.reuse, R6 ;  /* 0x000000060a0f7221 */ /* 0x042fe40000010100 */
[----:B------:R-:W-:Y:S01]  /*1630*/  FADD.FTZ R7, -R10, R7 ;  /* 0x000000070a077221 */ /* 0x000fe20000010100 */
[----:B------:R-:W-:Y:S01]  /*1640*/  ISETP.GE.AND.EX P1, PT, R2, c[0x0][0x1cc], PT, P1 ;  /* 0x0000730002007a0c */ /* 0x000fe20003f26310 */
[----:B0-----:R-:W-:-:S02]  /*1650*/  FMUL.FTZ R5, R5, R12 ;  /* 0x0000000c05057220 */ /* 0x001fc40000410000 */
[-C--:B------:R-:W-:Y:S01]  /*1660*/  FMUL.FTZ R25, R25, R12.reuse ;  /* 0x0000000c19197220 */ /* 0x080fe20000410000 */
[----:B------:R-:W-:Y:S01]  /*1670*/  ISETP.GT.U32.OR P1, PT, R17, 0x27f, P1 ;  /* 0x0000027f1100780c */ /* 0x000fe20000f24470 */
[-C--:B------:R-:W-:Y:S02]  /*1680*/  FMUL.FTZ R15, R15, R12.reuse ;  /* 0x0000000c0f0f7220 */ /* 0x080fe40000410000 */
[----:B------:R-:W-:Y:S01]  /*1690*/  FMUL.FTZ R12, R7, R12 ;  /* 0x0000000c070c7220 */ /* 0x000fe20000410000 */
[----:B--2---:R-:W-:Y:S02]  /*16a0*/  HADD2.F32 R13, -RZ, R13.H0_H0 ;  /* 0x2000000dff0d7230 */ /* 0x004fe40000004100 */
[----:B---3--:R-:W-:Y:S02]  /*16b0*/  HADD2.F32 R14, -RZ, R8.H0_H0 ;  /* 0x20000008ff0e7230 */ /* 0x008fe40000004100 */
[----:B----4-:R-:W-:Y:S02]  /*16c0*/  HADD2.F32 R10, -RZ, R9.H0_H0 ;  /* 0x20000009ff0a7230 */ /* 0x010fe40000004100 */
[----:B-----5:R-:W-:Y:S01]  /*16d0*/  HADD2.F32 R11, -RZ, R24.H0_H0 ;  /* 0x20000018ff0b7230 */ /* 0x020fe20000004100 */
        /* <DEDUP_REMOVED lines=13> */
.L_x_3130:
        /* <DEDUP_REMOVED lines=11> */
.L_x_3132:
[----:B------:R-:W-:Y:S05]  /*1860*/  BSYNC B0 ;  /* 0x0000000000007941 */ /* 0x000fea0003800000 */
.L_x_3131:
        /* <DEDUP_REMOVED lines=13> */
.L_x_3133:
        /* <DEDUP_REMOVED lines=11> */
.L_x_3135:
[----:B------:R-:W-:Y:S05]  /*19f0*/  BSYNC B0 ;  /* 0x0000000000007941 */ /* 0x000fea0003800000 */
.L_x_3134:
[----:B------:R-:W-:Y:S02]  /*1a00*/  IADD3 R22, R22, c[0x0][0x10], RZ ;  /* 0x0000040016167a10 */ /* 0x000fe40007ffe0ff */
[----:B------:R-:W-:Y:S02]  /*1a10*/  IADD3 R18, R18, 0x1, RZ ;  /* 0x0000000112127810 */ /* 0x000fe40007ffe0ff */
[----:B------:R-:W-:-:S13]  /*1a20*/  ISETP.GE.AND P1, PT, R22, UR4, PT ;  /* 0x0000000416007c0c */ /* 0x000fda000bf26270 */
[----:B------:R-:W-:Y:S01]  /*1a30*/  @P1 CALL.REL.NOINC `(.L_x_3136) ;  /* 0x0000001000001944 */ /* 0x000fe20003c00000 */
[----:B------:R-:W-:Y:S05]  /*1a40*/  BRA `(.L_x_3137) ;  /* 0xffffe75000007947 */ /* 0x000fea000383ffff */
.L_x_3136:
[----:B------:R-:W-:Y:S05]  /*1a50*/  EXIT ;  /* 0x000000000000794d */ /* 0x000fea0003800000 */
.L_x_3138:
        /* <DEDUP_REMOVED lines=10> */
.L_x_3328:


//--------------------- .text._Z35group_norm_nhwc_fwd_one_pass_kernelI11Fp32IOFp16WLi128ELi40ELi640EEv26Group_norm_nhwc_fwd_params --------------------------
	.section	.text._Z35group_norm_nhwc_fwd_one_pass_kernelI11Fp32IOFp16WLi128ELi40ELi640EEv26Group_norm_nhwc_fwd_params,"ax",@progbits
	.sectioninfo	@"SHI_REGISTERS=48"
	.align	128
        .global         _Z35group_norm_nhwc_fwd_one_pass_kernelI11Fp32IOFp16WLi128ELi40ELi640EEv26Group_norm_nhwc_fwd_params
        .type           _Z35group_norm_nhwc_fwd_one_pass_kernelI11Fp32IOFp16WLi128ELi40ELi640EEv26Group_norm_nhwc_fwd_params,@function
        .size           _Z35group_norm_nhwc_fwd_one_pass_kernelI11Fp32IOFp16WLi128ELi40ELi640EEv26Group_norm_nhwc_fwd_params,(.L_x_3329 - _Z35group_norm_nhwc_fwd_one_pass_kernelI11Fp32IOFp16WLi128ELi40ELi640EEv26Group_norm_nhwc_fwd_params)
        .other          _Z35group_norm_nhwc_fwd_one_pass_kernelI11Fp32IOFp16WLi128ELi40ELi640EEv26Group_norm_nhwc_fwd_params,@"STO_CUDA_ENTRY STV_DEFAULT"
_Z35group_norm_nhwc_fwd_one_pass_kernelI11Fp32IOFp16WLi128ELi40ELi640EEv26Group_norm_nhwc_fwd_params:
.text._Z35group_norm_nhwc_fwd_one_pass_kernelI11Fp32IOFp16WLi128ELi40ELi640EEv26Group_norm_nhwc_fwd_params:
        /* <DEDUP_REMOVED lines=28> */
.L_x_3161:
        /* <DEDUP_REMOVED lines=185> */
.L_x_3140:
[----:B------:R-:W-:Y:S05]  /*0d50*/  BSYNC B0 ;  /* 0x0000000000007941 */ /* 0x000fea0003800000 */
.L_x_3139:
        /* <DEDUP_REMOVED lines=25> */
.L_x_3143:
[----:B------:R-:W2:Y:S01]  /*0ef0*/  LDG.E.STRONG.GPU R16, [R14.64] ;  /* 0x000000060e107981 */ /* 0x000ea2000c1ef900 */
[----:B------:R-:W-:Y:S01]  /*0f00*/  YIELD ;  /* 0x0000000000007946 */ /* 0x000fe20003800000 */
[----:B--2---:R-:W-:Y:S01]  /*0f10*/  ISETP.NE.AND P1, PT, R16, R17, PT ;  /* 0x000000111000720c */ /* 0x004fe20003f25270 */
[----:B------:R-:W-:-:S12]  /*0f20*/  CCTL.IVALL ;  /* 0x00000000ff00798f */ /* 0x000fd80002000000 */
[----:B------:R-:W-:Y:S05]  /*0f30*/  @P1 BRA `(.L_x_3143) ;  /* 0xffffffb000001947 */ /* 0x000fea000383ffff */
.L_x_3142:
        /* <DEDUP_REMOVED lines=11> */
.L_x_3145:
        /* <DEDUP_REMOVED lines=59> */
.L_x_3144:
        /* <DEDUP_REMOVED lines=19> */
.L_x_3147:
[----:B------:R-:W-:Y:S05]  /*14d0*/  BSYNC B0 ;  /* 0x0000000000007941 */ /* 0x000fea0003800000 */
.L_x_3146:
        /* <DEDUP_REMOVED lines=30> */
.L_x_3141:
        /* <DEDUP_REMOVED lines=16> */
[----:B------:R5:W4:Y:S04]  /*17c0*/  LDG.E.U16 R24, [R20.64] ;  /* 0x0000000614187981 */ /* 0x000b28000c1e1500 */
[----:B------:R5:W4:Y:S01]  /*17d0*/  LDG.E.U16 R26, [R20.64+0x2] ;  /* 0x00000206141a7981 */ /* 0x000b22000c1e1500 */
[----:B-1----:R-:W-:-:S02]  /*17e0*/  MOV R14, 0x3f800000 ;  /* 0x3f800000000e7802 */ /* 0x002fc40000000f00 */
[----:B------:R-:W-:Y:S01]  /*17f0*/  ISETP.NE.AND P4, PT, RZ, UR5, PT ;  /* 0x00000005ff007c0c */ /* 0x000fe2000bf85270 */
[----:B------:R-:W1:Y:S01]  /*1800*/  LDS.64 R22, [0xc0] ;  /* 0x0000c000ff167984 */ /* 0x000e620000000a00 */
[----:B------:R-:W-:Y:S02]  /*1810*/  ISETP.GE.U32.AND P2, PT, R36, c[0x0][0x1c8], PT ;  /* 0x0000720024007a0c */ /* 0x000fe40003f46070 */
[----:B------:R-:W-:Y:S02]  /*1820*/  ISETP.GE.U32.AND P3, PT, R35, c[0x0][0x1c8], PT ;  /* 0x0000720023007a0c */ /* 0x000fe40003f66070 */
[----:B------:R-:W-:Y:S02]  /*1830*/  ISETP.GE.AND.EX P2, PT, R3, c[0x0][0x1cc], PT, P2 ;  /* 0x0000730003007a0c */ /* 0x000fe40003f46320 */
[----:B------:R-:W-:Y:S02]  /*1840*/  ISETP.GE.AND.EX P3, PT, R2, c[0x0][0x1cc], PT, P3 ;  /* 0x0000730002007a0c */ /* 0x000fe40003f66330 */
[----:B------:R-:W-:-:S02]  /*1850*/  ISETP.GT.U32.OR P2, PT, R32, 0x27f, P2 ;  /* 0x0000027f2000780c */ /* 0x000fc40001744470 */
[----:B------:R-:W-:Y:S01]  /*1860*/  ISETP.GT.U32.OR P3, PT, R32, 0x27f, P3 ;  /* 0x0000027f2000780c */ /* 0x000fe20001f64470 */
[----:B-1----:R-:W-:-:S04]  /*1870*/  FMUL.FTZ R22, R22, c[0x0][0x1f4] ;  /* 0x00007d0016167a20 */ /* 0x002fc80000410000 */
[C---:B------:R-:W-:Y:S02]  /*1880*/  FMUL.FTZ R40, R22.reuse, R22 ;  /* 0x0000001616287220 */ /* 0x040fe40000410000 */
[C---:B------:R-:W-:Y:S02]  /*1890*/  FADD.FTZ R15, -R22.reuse, R4 ;  /* 0x00000004160f7221 */ /* 0x040fe40000010100 */
[----:B------:R-:W-:Y:S02]  /*18a0*/  FFMA.FTZ R23, R23, c[0x0][0x1f4], -R40 ;  /* 0x00007d0017177a23 */ /* 0x000fe40000010828 */
[C---:B--2---:R-:W-:Y:S02]  /*18b0*/  FADD.FTZ R17, -R22.reuse, R5 ;  /* 0x0000000516117221 */ /* 0x044fe40000010100 */
[C---:B------:R-:W-:Y:S01]  /*18c0*/  FADD.FTZ R19, -R22.reuse, R6 ;  /* 0x0000000616137221 */ /* 0x040fe20000010100 */
[----:B------:R-:W-:Y:S01]  /*18d0*/  FSETP.GTU.FTZ.AND P1, PT, R23, RZ, PT ;  /* 0x000000ff1700720b */ /* 0x000fe20003f3c000 */
[----:B-----5:R-:W-:-:S02]  /*18e0*/  FADD.FTZ R21, -R22, R7 ;  /* 0x0000000716157221 */ /* 0x020fc40000010100 */
[C---:B------:R-:W-:Y:S02]  /*18f0*/  FADD.FTZ R27, -R22.reuse, R8 ;  /* 0x00000008161b7221 */ /* 0x040fe40000010100 */
[C---:B------:R-:W-:Y:S02]  /*1900*/  FADD.FTZ R9, -R22.reuse, R9 ;  /* 0x0000000916097221 */ /* 0x040fe40000010100 */
[C---:B0-----:R-:W-:Y:S02]  /*1910*/  FADD.FTZ R12, -R22.reuse, R10 ;  /* 0x0000000a160c7221 */ /* 0x041fe40000010100 */
        /* <DEDUP_REMOVED lines=15> */
[----:B----4-:R-:W-:Y:S02]  /*1a10*/  HADD2.F32 R4, -RZ, R25.H0_H0 ;  /* 0x20000019ff047230 */ /* 0x010fe40000004100 */
[----:B------:R-:W-:Y:S02]  /*1a20*/  HADD2.F32 R5, -RZ, R24.H0_H0 ;  /* 0x20000018ff057230 */ /* 0x000fe40000004100 */
        /* <DEDUP_REMOVED lines=14> */
.L_x_3148:
        /* <DEDUP_REMOVED lines=11> */
.L_x_3150:
[----:B------:R-:W-:Y:S05]  /*1bc0*/  BSYNC B0 ;  /* 0x0000000000007941 */ /* 0x000fea0003800000 */
.L_x_3149:
        /* <DEDUP_REMOVED lines=13> */
.L_x_3151:
        /* <DEDUP_REMOVED lines=11> */
.L_x_3153:
[----:B------:R-:W-:Y:S05]  /*1d50*/  BSYNC B0 ;  /* 0x0000000000007941 */ /* 0x000fea0003800000 */
.L_x_3152:
        /* <DEDUP_REMOVED lines=13> */
.L_x_3154:
        /* <DEDUP_REMOVED lines=11> */
.L_x_3156:
[----:B------:R-:W-:Y:S05]  /*1ee0*/  BSYNC B0 ;  /* 0x0000000000007941 */ /* 0x000fea0003800000 */
.L_x_3155:
        /* <DEDUP_REMOVED lines=13> */
.L_x_3157:
        /* <DEDUP_REMOVED lines=10> */
.L_x_3159:
[----:B------:R-:W-:Y:S05]  /*2060*/  BSYNC B0 ;  /* 0x0000000000007941 */ /* 0x000fea0003800000 */
.L_x_3158:
[----:B------:R-:W-:Y:S02]  /*2070*/  IADD3 R39, R39, c[0x0][0x10], RZ ;  /* 0x0000040027277a10 */ /* 0x000fe40007ffe0ff */
[----:B------:R-:W-:Y:S02]  /*2080*/  IADD3 R33, R33, 0x1, RZ ;  /* 0x0000000121217810 */ /* 0x000fe40007ffe0ff */
[----:B------:R-:W-:-:S13]  /*2090*/  ISETP.GE.AND P1, PT, R39, UR4, PT ;  /* 0x0000000427007c0c */ /* 0x000fda000bf26270 */
[----:B------:R-:W-:Y:S01]  /*20a0*/  @P1 CALL.REL.NOINC `(.L_x_3160) ;  /* 0x0000001000001944 */ /* 0x000fe20003c00000 */
[----:B------:R-:W-:Y:S05]  /*20b0*/  BRA `(.L_x_3161) ;  /* 0xffffe10000007947 */ /* 0x000fea000383ffff */
.L_x_3160:
[----:B------:R-:W-:Y:S05]  /*20c0*/  EXIT ;  /* 0x000000000000794d */ /* 0x000fea0003800000 */
.L_x_3162:
        /* <DEDUP_REMOVED lines=11> */
.L_x_3329:


//--------------------- .text._Z35group_norm_nhwc_fwd_one_pass_kernelI11Fp32IOFp16WLi256ELi40ELi640EEv26Group_norm_nhwc_fwd_params --------------------------
	.section	.text._Z35group_norm_nhwc_fwd_one_pass_kernelI11Fp32IOFp16WLi256ELi40ELi640EEv26Group_norm_nhwc_fwd_params,"ax",@progbits
	.sectioninfo	@"SHI_REGISTERS=64"
	.align	128
        .global         _Z35group_norm_nhwc_fwd_one_pass_kernelI11Fp32IOFp16WLi256ELi40ELi640EEv26Group_norm_nhwc_fwd_params
        .type           _Z35group_norm_nhwc_fwd_one_pass_kernelI11Fp32IOFp16WLi256ELi40ELi640EEv26Group_norm_nhwc_fwd_params,@function
        .size           _Z35group_norm_nhwc_fwd_one_pass_kernelI11Fp32IOFp16WLi256ELi40ELi640EEv26Group_norm_nhwc_fwd_params,(.L_x_3330 - _Z35group_norm_nhwc_fwd_one_pass_kernelI11Fp32IOFp16WLi256ELi40ELi640EEv26Group_norm_nhwc_fwd_params)
        .other          _Z35group_norm_nhwc_fwd_one_pass_kernelI11Fp32IOFp16WLi256ELi40ELi640EEv26Group_norm_nhwc_fwd_params,@"STO_CUDA_ENTRY STV_DEFAULT"
_Z35group_norm_nhwc_fwd_one_pass_kernelI11Fp32IOFp16WLi256ELi40ELi640EEv26Group_norm_nhwc_fwd_params:
.text._Z35group_norm_nhwc_fwd_one_pass_kernelI11Fp32IOFp16WLi256ELi40ELi640EEv26Group_norm_nhwc_fwd_params:
        /* <DEDUP_REMOVED lines=32> */
.L_x_3197:
        /* <DEDUP_REMOVED lines=261> */
.L_x_3164:
[----:B------:R-:W-:Y:S05]  /*1250*/  BSYNC B0 ;  /* 0x0000000000007941 */ /* 0x000fea0003800000 */
.L_x_3163:
        /* <DEDUP_REMOVED lines=25> */
.L_x_3167:
[----:B------:R-:W2:Y:S01]  /*13f0*/  LDG.E.STRONG.GPU R6, [R8.64] ;  /* 0x0000000608067981 */ /* 0x000ea2000c1ef900 */
[----:B------:R-:W-:Y:S01]  /*1400*/  YIELD ;  /* 0x0000000000007946 */ /* 0x000fe20003800000 */
[----:B--2---:R-:W-:Y:S01]  /*1410*/  ISETP.NE.AND P1, PT, R6, R7, PT ;  /* 0x000000070600720c */ /* 0x004fe20003f25270 */
[----:B------:R-:W-:-:S12]  /*1420*/  CCTL.IVALL ;  /* 0x00000000ff00798f */ /* 0x000fd80002000000 */
[----:B------:R-:W-:Y:S05]  /*1430*/  @P1 BRA `(.L_x_3167) ;  /* 0xffffffb000001947 */ /* 0x000fea000383ffff */
.L_x_3166:
        /* <DEDUP_REMOVED lines=11> */
.L_x_3169:
        /* <DEDUP_REMOVED lines=59> */
.L_x_3168:
        /* <DEDUP_REMOVED lines=19> */
.L_x_3171:
[----:B------:R-:W-:Y:S05]  /*19d0*/  BSYNC B0 ;  /* 0x0000000000007941 */ /* 0x000fea0003800000 */
.L_x_3170:
        /* <DEDUP_REMOVED lines=30> */
.L_x_3165:
        /* <DEDUP_REMOVED lines=23> */
[C---:B--2---:R-:W-:Y:S02]  /*1d30*/  FADD.FTZ R11, -R58.reuse, R14 ;  /* 0x0000000e3a0b7221 */ /* 0x044fe40000010100 */
[----:B------:R-:W-:Y:S02]  /*1d40*/  FFMA.FTZ R6, R7, c[0x0][0x1f4], -R6 ;  /* 0x00007d0007067a23 */ /* 0x000fe40000010806 */
[----:B------:R-:W-:-:S03]  /*1d50*/  FADD.FTZ R15, -R58, R15 ;  /* 0x0000000f3a0f7221 */ /* 0x000fc60000010100 */
[----:B------:R-:W-:-:S13]  /*1d60*/  FSETP.GTU.FTZ.AND P1, PT, R6, RZ, PT ;  /* 0x000000ff0600720b */ /* 0x000fda0003f3c000 */
[----:B------:R-:W-:-:S04]  /*1d70*/  @P1 FADD.FTZ R9, R6, c[0x0][0x188] ;  /* 0x0000620006091621 */ /* 0x000fc80000010000 */
[----:B------:R-:W1:Y:S02]  /*1d80*/  @P1 MUFU.RSQ R8, R9 ;  /* 0x0000000900081308 */ /* 0x000e640000001400 */
[-C--:B-1----:R-:W-:Y:S02]  /*1d90*/  FMUL.FTZ R15, R15, R8.reuse ;  /* 0x000000080f0f7220 */ /* 0x082fe40000410000 */
[----:B------:R-:W-:Y:S01]  /*1da0*/  FMUL.FTZ R10, R11, R8 ;  /* 0x000000080b0a7220 */ /* 0x000fe20000410000 */
[----:B0--3--:R-:W-:Y:S02]  /*1db0*/  HADD2.F32 R4, -RZ, R50.H0_H0 ;  /* 0x20000032ff047230 */ /* 0x009fe40000004100 */
        /* <DEDUP_REMOVED lines=16> */
.L_x_3172:
        /* <DEDUP_REMOVED lines=11> */
.L_x_3174:
[----:B------:R-:W-:Y:S05]  /*1f70*/  BSYNC B0 ;  /* 0x0000000000007941 */ /* 0x000fea0003800000 */
.L_x_3173:
        /* <DEDUP_REMOVED lines=37> */
.L_x_3175:
        /* <DEDUP_REMOVED lines=11> */
.L_x_3177:
[----:B------:R-:W-:Y:S05]  /*2280*/  BSYNC B0 ;  /* 0x0000000000007941 */ /* 0x000fea0003800000 */
.L_x_3176:
        /* <DEDUP_REMOVED lines=13> */
.L_x_3178:
        /* <DEDUP_REMOVED lines=11> */
.L_x_3180:
[----:B------:R-:W-:Y:S05]  /*2410*/  BSYNC B0 ;  /* 0x0000000000007941 */ /* 0x000fea0003800000 */
.L_x_3179:
        /* <DEDUP_REMOVED lines=38> */
.L_x_3181:
        /* <DEDUP_REMOVED lines=11> */
.L_x_3183:
[----:B------:R-:W-:Y:S05]  /*2730*/  BSYNC B0 ;  /* 0x0000000000007941 */ /* 0x000fea0003800000 */
.L_x_3182:
        /* <DEDUP_REMOVED lines=13> */
.L_x_3184:
        /* <DEDUP_REMOVED lines=11> */
.L_x_3186:
[----:B------:R-:W-:Y:S05]  /*28c0*/  BSYNC B0 ;  /* 0x0000000000007941 */ /* 0x000fea0003800000 */
.L_x_3185:
        /* <DEDUP_REMOVED lines=13> */
.L_x_3187:
        /* <DEDUP_REMOVED lines=11> */
.L_x_3189:
[----:B------:R-:W-:Y:S05]  /*2a50*/  BSYNC B0 ;  /* 0x0000000000007941 */ /* 0x000fea0003800000 */
.L_x_3188:
        /* <DEDUP_REMOVED lines=13> */
.L_x_3190:
        /* <DEDUP_REMOVED lines=11> */
.L_x_3192:
[----:B------:R-:W-:Y:S05]  /*2be0*/  BSYNC B0 ;  /* 0x0000000000007941 */ /* 0x000fea0003800000 */
.L_x_3191:
        /* <DEDUP_REMOVED lines=13> */
.L_x_3193:
        /* <DEDUP_REMOVED lines=10> */
.L_x_3195:
[----:B------:R-:W-:Y:S05]  /*2d60*/  BSYNC B0 ;  /* 0x0000000000007941 */ /* 0x000fea0003800000 */
.L_x_3194:
[----:B------:R-:W-:Y:S02]  /*2d70*/  IADD3 R43, R43, c[0x0][0x10], RZ ;  /* 0x000004002b2b7a10 */ /* 0x000fe40007ffe0ff */
[----:B------:R-:W-:Y:S02]  /*2d80*/  IADD3 R49, R49, 0x1, RZ ;  /* 0x0000000131317810 */ /* 0x000fe40007ffe0ff */
[----:B------:R-:W-:-:S13]  /*2d90*/  ISETP.GE.AND P1, PT, R43, UR4, PT ;  /* 0x000000042b007c0c */ /* 0x000fda000bf26270 */
[----:B------:R-:W-:Y:S01]  /*2da0*/  @P1 CALL.REL.NOINC `(.L_x_3196) ;  /* 0x0000001000001944 */ /* 0x000fe20003c00000 */
[----:B------:R-:W-:Y:S05]  /*2db0*/  BRA `(.L_x_3197) ;  /* 0xffffd44000007947 */ /* 0x000fea000383ffff */
.L_x_3196:
[----:B------:R-:W-:Y:S05]  /*2dc0*/  EXIT ;  /* 0x000000000000794d */ /* 0x000fea0003800000 */
.L_x_3198:
        /* <DEDUP_REMOVED lines=11> */
.L_x_3330:


//--------------------- .text._Z35group_norm_nhwc_fwd_one_pass_kernelI11Fp32IOFp16WLi512ELi40ELi640EEv26Group_norm_nhwc_fwd_params --------------------------
	.section	.text._Z35group_norm_nhwc_fwd_one_pass_kernelI11Fp32IOFp16WLi512ELi40ELi640EEv26Group_norm_nhwc_fwd_params,"ax",@progbits
	.sectioninfo	@"SHI_REGISTERS=96"
	.align	128
        .global         _Z35group_norm_nhwc_fwd_one_pass_kernelI11Fp32IOFp16WLi512ELi40ELi640EEv26Group_norm_nhwc_fwd_params
        .type           _Z35group_norm_nhwc_fwd_one_pass_kernelI11Fp32IOFp16WLi512ELi40ELi640EEv26Group_norm_nhwc_fwd_params,@function
        .size           _Z35group_norm_nhwc_fwd_one_pass_kernelI11Fp32IOFp16WLi512ELi40ELi640EEv26Group_norm_nhwc_fwd_params,(.L_x_3331 - _Z35group_norm_nhwc_fwd_one_pass_kernelI11Fp32IOFp16WLi512ELi40ELi640EEv26Group_norm_nhwc_fwd_params)
        .other          _Z35group_norm_nhwc_fwd_one_pass_kernelI11Fp32IOFp16WLi512ELi40ELi640EEv26Group_norm_nhwc_fwd_params,@"STO_CUDA_ENTRY STV_DEFAULT"
_Z35group_norm_nhwc_fwd_one_pass_kernelI11Fp32IOFp16WLi512ELi40ELi640EEv26Group_norm_nhwc_fwd_params:
.text._Z35group_norm_nhwc_fwd_one_pass_kernelI11Fp32IOFp16WLi512ELi40ELi640EEv26Group_norm_nhwc_fwd_params:
        /* <DEDUP_REMOVED lines=40> */
.L_x_3257:
        /* <DEDUP_REMOVED lines=413> */
.L_x_3200:
[----:B------:R-:W-:Y:S05]  /*1c50*/  BSYNC B0 ;  /* 0x0000000000007941 */ /* 0x000fea0003800000 */
.L_x_3199:
        /* <DEDUP_REMOVED lines=25> */
.L_x_3203:
[----:B------:R-:W2:Y:S01]  /*1df0*/  LDG.E.STRONG.GPU R30, [R28.64] ;  /* 0x000000061c1e7981 */ /* 0x000ea2000c1ef900 */
[----:B------:R-:W-:Y:S01]  /*1e00*/  YIELD ;  /* 0x0000000000007946 */ /* 0x000fe20003800000 */
[----:B--2---:R-:W-:Y:S01]  /*1e10*/  ISETP.NE.AND P1, PT, R30, R31, PT ;  /* 0x0000001f1e00720c */ /* 0x004fe20003f25270 */
[----:B------:R-:W-:-:S12]  /*1e20*/  CCTL.IVALL ;  /* 0x00000000ff00798f */ /* 0x000fd80002000000 */
[----:B------:R-:W-:Y:S05]  /*1e30*/  @P1 BRA `(.L_x_3203) ;  /* 0xffffffb000001947 */ /* 0x000fea000383ffff */
.L_x_3202:
        /* <DEDUP_REMOVED lines=11> */
.L_x_3205:
        /* <DEDUP_REMOVED lines=59> */
.L_x_3204:
        /* <DEDUP_REMOVED lines=19> */
.L_x_3207:
[----:B------:R-:W-:Y:S05]  /*23d0*/  BSYNC B0 ;  /* 0x0000000000007941 */ /* 0x000fea0003800000 */
.L_x_3206:
        /* <DEDUP_REMOVED lines=30> */
.L_x_3201:
        /* <DEDUP_REMOVED lines=23> */
[C---:B0-----:R-:W-:Y:S02]  /*2730*/  FADD.FTZ R33, -R30.reuse, R22 ;  /* 0x000000161e217221 */ /* 0x041fe40000010100 */
[----:B------:R-:W-:Y:S02]  /*2740*/  FFMA.FTZ R31, R31, c[0x0][0x1f4], -R88 ;  /* 0x00007d001f1f7a23 */ /* 0x000fe40000010858 */
[C---:B------:R-:W-:Y:S02]  /*2750*/  FADD.FTZ R23, -R30.reuse, R23 ;  /* 0x000000171e177221 */ /* 0x040fe40000010100 */
[----:B--2---:R-:W-:Y:S01]  /*2760*/  FADD.FTZ R35, -R30, R19 ;  /* 0x000000131e237221 */ /* 0x004fe20000010100 */
[----:B------:R-:W-:-:S13]  /*2770*/  FSETP.GTU.FTZ.AND P1, PT, R31, RZ, PT ;  /* 0x000000ff1f00720b */ /* 0x000fda0003f3c000 */
[----:B------:R-:W-:-:S04]  /*2780*/  @P1 FADD.FTZ R36, R31, c[0x0][0x188] ;  /* 0x000062001f241621 */ /* 0x000fc80000010000 */
[----:B------:R-:W0:Y:S02]  /*2790*/  @P1 MUFU.RSQ R28, R36 ;  /* 0x00000024001c1308 */ /* 0x000e240000001400 */
[-C--:B0-----:R-:W-:Y:S02]  /*27a0*/  FMUL.FTZ R23, R23, R28.reuse ;  /* 0x0000001c17177220 */ /* 0x081fe40000410000 */
[----:B------:R-:W-:Y:S02]  /*27b0*/  FMUL.FTZ R22, R33, R28 ;  /* 0x0000001c21167220 */ /* 0x000fe40000410000 */
[----:B------:R-:W-:Y:S01]  /*27c0*/  FADD.FTZ R33, -R30, R18 ;  /* 0x000000121e217221 */ /* 0x000fe20000010100 */
[----:B---3--:R-:W-:Y:S02]  /*27d0*/  HADD2.F32 R29, -RZ, R40.H0_H0 ;  /* 0x20000028ff1d7230 */ /* 0x008fe40000004100 */
[----:B----4-:R-:W-:Y:S02]  /*27e0*/  HADD2.F32 R31, -RZ, R41.H0_H0 ;  /* 0x20000029ff1f7230 */ /* 0x010fe40000004100 */
[----:B-----5:R-:W-:-:S02]  /*27f0*/  HADD2.F32 R32, -RZ, R42.H0_H0 ;  /* 0x2000002aff207230 */ /* 0x020fc40000004100 */
        /* <DEDUP_REMOVED lines=14> */
.L_x_3208:
        /* <DEDUP_REMOVED lines=11> */
.L_x_3210:
[----:B------:R-:W-:Y:S05]  /*2990*/  BSYNC B0 ;  /* 0x0000000000007941 */ /* 0x000fea0003800000 */
.L_x_3209:
        /* <DEDUP_REMOVED lines=32> */
.L_x_3211:
        /* <DEDUP_REMOVED lines=11> */
.L_x_3213:
[----:B------:R-:W-:Y:S05]  /*2c50*/  BSYNC B0 ;  /* 0x0000000000007941 */ /* 0x000fea0003800000 */
.L_x_3212:
        /* <DEDUP_REMOVED lines=17> */
.L_x_3214:
        /* <DEDUP_REMOVED lines=11> */
.L_x_3216:
[----:B------:R-:W-:Y:S05]  /*2e20*/  BSYNC B0 ;  /* 0x0000000000007941 */ /* 0x000fea0003800000 */
.L_x_3215:
        /* <DEDUP_REMOVED lines=17> */
.L_x_3217:
        /* <DEDUP_REMOVED lines=11> */
.L_x_3219:
[----:B------:R-:W-:Y:S05]  /*2ff0*/  BSYNC B0 ;  /* 0x0000000000007941 */ /* 0x000fea0003800000 */
.L_x_3218:
        /* <DEDUP_REMOVED lines=17> */
.L_x_3220:
        /* <DEDUP_REMOVED lines=11> */
.L_x_3222:
[----:B------:R-:W-:Y:S05]  /*31c0*/  BSYNC B0 ;  /* 0x0000000000007941 */ /* 0x000fea0003800000 */
.L_x_3221:
        /* <DEDUP_REMOVED lines=17> */
.L_x_3223:
        /* <DEDUP_REMOVED lines=11> */
.L_x_3225:
[----:B------:R-:W-:Y:S05]  /*3390*/  BSYNC B0 ;  /* 0x0000000000007941 */ /* 0x000fea0003800000 */
.L_x_3224:
[----:B------:R-:W-:Y:S01]  /*33a0*/  ISETP.GE.U32.AND P6, PT, R76, c[0x0][0x1c8], PT ;  /* 0x000072004c007a0c */ /* 0x000fe20003fc6070 */
[-C--:B------:R-:W-:Y:S01]  /*33b0*/  FMUL.FTZ R19, R19, R28.reuse ;  /* 0x0000001c13137220 */ /* 0x080fe20000410000 */
[----:B------:R-:W-:Y:S01]  /*33c0*/  ISETP.GE.U32.AND P1, PT, R75, c[0x0][0x1c8], PT ;  /* 0x000072004b007a0c */ /* 0x000fe20003f26070 */
[----:B0-----:R-:W-:Y:S01]  /*33d0*/  FMUL.FTZ R17, R27, R28 ;  /* 0x0000001c1b117220 */ /* 0x001fe20000410000 */
        /* <DEDUP_REMOVED lines=44> */
.L_x_3226:
        /* <DEDUP_REMOVED lines=11> */
.L_x_3228:
[----:B------:R-:W-:Y:S05]  /*3750*/  BSYNC B0 ;  /* 0x0000000000007941 */ /* 0x000fea0003800000 */
.L_x_3227:
        /* <DEDUP_REMOVED lines=17> */
.L_x_3229:
        /* <DEDUP_REMOVED lines=11> */
.L_x_3231:
[----:B------:R-:W-:Y:S05]  /*3920*/  BSYNC B0 ;  /* 0x0000000000007941 */ /* 0x000fea0003800000 */
.L_x_3230:
        /* <DEDUP_REMOVED lines=13> */
.L_x_3232:
        /* <DEDUP_REMOVED lines=11> */
.L_x_3234:
[----:B------:R-:W-:Y:S05]  /*3ab0*/  BSYNC B0 ;  /* 0x0000000000007941 */ /* 0x000fea0003800000 */
.L_x_3233:
        /* <DEDUP_REMOVED lines=17> */
.L_x_3235:
        /* <DEDUP_REMOVED lines=11> */
.L_x_3237:
[----:B------:R-:W-:Y:S05]  /*3c80*/  BSYNC B0 ;  /* 0x0000000000007941 */ /* 0x000fea0003800000 */
.L_x_3236:
        /* <DEDUP_REMOVED lines=13> */
.L_x_3238:
        /* <DEDUP_REMOVED lines=11> */
.L_x_3240:
[----:B------:R-:W-:Y:S05]  /*3e10*/  BSYNC B0 ;  /* 0x0000000000007941 */ /* 0x000fea0003800000 */
.L_x_3239:
[----:B------:R-:W-:Y:S01]  /*3e20*/  ISETP.GE.U32.AND P6, PT, R7, c[0x0][0x1c8], PT ;  /* 0x0000720007007a0c */ /* 0x000fe20003fc6070 */
[-C--:B------:R-:W-:Y:S01]  /*3e30*/  FMUL.FTZ R13, R13, R28.reuse ;  /* 0x0000001c0d0d7220 */ /* 0x080fe20000410000 */
[----:B------:R-:W-:Y:S01]  /*3e40*/  ISETP.GE.U32.AND P1, PT, R8, c[0x0][0x1c8], PT ;  /* 0x0000720008007a0c */ /* 0x000fe20003f26070 */
[-C--:B------:R-:W-:Y:S01]  /*3e50*/  FMUL.FTZ R53, R53, R28.reuse ;  /* 0x0000001c35357220 */ /* 0x080fe20000410000 */
        /* <DEDUP_REMOVED lines=17> */
[----:B------:R-:W-:Y:S01]  /*3f70*/  FMUL.FTZ R61, R61, R28 ;  /* 0x0000001c3d3d7220 */ /* 0x000fe20000410000 */
[C---:B------:R-:W-:Y:S01]  /*3f80*/  ISETP.GT.U32.OR P1, PT, R0.reuse, 0x27f, P1 ;  /* 0x0000027f0000780c */ /* 0x040fe20000f24470 */
[----:B------:R-:W-:Y:S01]  /*3f90*/  FFMA.FTZ R13, R31, R53, R34 ;  /* 0x000000351f0d7223 */ /* 0x000fe20000010022 */
[----:B------:R-:W-:-:S02]  /*3fa0*/  ISETP.GT.U32.OR P2, PT, R0, 0x27f, P2 ;  /* 0x0000027f0000780c */ /* 0x000fc40001744470 */
        /* <DEDUP_REMOVED lines=13> */
.L_x_3241:
        /* <DEDUP_REMOVED lines=9> */
[----:B------:R-:W-:-:S05]  /*4110*/  LEA.HI.X R17, R14, c[0x0][0x164], R17, 0x2, P6 ;  /* 0x000059000e117a11 */ /* 0x000fca00030f1411 */
[----:B------:R0:W-:Y:S04]  /*4120*/  STG.E.64 [R16.64], R12 ;  /* 0x0000000c10007986 */ /* 0x0001e8000c101b06 */
.L_x_3243:
[----:B------:R-:W-:Y:S05]  /*4130*/  BSYNC B0 ;  /* 0x0000000000007941 */ /* 0x000fea0003800000 */
.L_x_3242:
        /* <DEDUP_REMOVED lines=13> */
.L_x_3244:
        /* <DEDUP_REMOVED lines=11> */
.L_x_3246:
[----:B------:R-:W-:Y:S05]  /*42c0*/  BSYNC B0 ;  /* 0x0000000000007941 */ /* 0x000fea0003800000 */
.L_x_3245:
        /* <DEDUP_REMOVED lines=13> */
.L_x_3247:
        /* <DEDUP_REMOVED lines=11> */
.L_x_3249:
[----:B------:R-:W-:Y:S05]  /*4450*/  BSYNC B0 ;  /* 0x0000000000007941 */ /* 0x000fea0003800000 */
.L_x_3248:
        /* <DEDUP_REMOVED lines=13> */
.L_x_3250:
        /* <DEDUP_REMOVED lines=11> */
.L_x_3252:
[----:B------:R-:W-:Y:S05]  /*45e0*/  BSYNC B0 ;  /* 0x0000000000007941 */ /* 0x000fea0003800000 */
.L_x_3251:
        /* <DEDUP_REMOVED lines=13> */
.L_x_3253:
        /* <DEDUP_REMOVED lines=10> */
.L_x_3255:
[----:B------:R-:W-:Y:S05]  /*4760*/  BSYNC B0 ;  /* 0x0000000000007941 */ /* 0x000fea0003800000 */
.L_x_3254:
[----:B------:R-:W-:Y:S02]  /*4770*/  IADD3 R83, R83, c[0x0][0x10], RZ ;  /* 0x0000040053537a10 */ /* 0x000fe40007ffe0ff */
[----:B------:R-:W-:Y:S02]  /*4780*/  IADD3 R4, R4, 0x1, RZ ;  /* 0x0000000104047810 */ /* 0x000fe40007ffe0ff */
[----:B------:R-:W-:-:S13]  /*4790*/  ISETP.GE.AND P1, PT, R83, UR4, PT ;  /* 0x0000000453007c0c */ /* 0x000fda000bf26270 */
[----:B------:R-:W-:Y:S01]  /*47a0*/  @P1 CALL.REL.NOINC `(.L_x_3256) ;  /* 0x0000001000001944 */ /* 0x000fe20003c00000 */
[----:B------:R-:W-:Y:S05]  /*47b0*/  BRA `(.L_x_3257) ;  /* 0xffffbac000007947 */ /* 0x000fea000383ffff */
.L_x_3256:
[----:B------:R-:W-:Y:S05]  /*47c0*/  EXIT ;  /* 0x000000000000794d */ /* 0x000fea0003800000 */
.L_x_3258:
        /* <DEDUP_REMOVED lines=11> */
.L_x_3331:


//--------------------- .nv.global                --------------------------
	.section	.nv.global,"aw",@nobits
.nv.global:
	.type		_ZN61_INTERNAL_09d2a404_30_group_norm_nhwc_one_pass_40_cu_c3adb94c6thrust23THRUST_300001_SM_800_NS12placeholders2_5E,@object
	.size		_ZN61_INTERNAL_09d2a404_30_group_norm_nhwc_one_pass_40_cu_c3adb94c6thrust23THRUST_300001_SM_800_NS12placeholders2_5E,(_ZN61_INTERNAL_09d2a404_30_group_norm_nhwc_one_pass_40_cu_c3adb94c4cuda3std3__45__cpo6cbeginE - _ZN61_INTERNAL_09d2a404_30_group_norm_nhwc_one_pass_40_cu_c3adb94c6thrust23THRUST_300001_SM_800_NS12placeholders2_5E)
_ZN61_INTERNAL_09d2a404_30_group_norm_nhwc_one_pass_40_cu_c3adb94c6thrust23THRUST_300001_SM_800_NS12placeholders2_5E:
	.zero		1
	.type		_ZN61_INTERNAL_09d2a404_30_group_norm_nhwc_one_pass_40_cu_c3adb94c4cuda3std3__45__cpo6cbeginE,@object
	.size		_ZN61_INTERNAL_09d2a404_30_group_norm_nhwc_one_pass_40_cu_c3adb94c4cuda3std3__45__cpo6cbeginE,(_ZN61_INTERNAL_09d2a404_30_group_norm_nhwc_one_pass_40_cu_c3adb94c4cuda3std6ranges3__45__cpo6cbeginE - _ZN61_INTERNAL_09d2a404_30_group_norm_nhwc_one_pass_40_cu_c3adb94c4cuda3std3__45__cpo6cbeginE)
_ZN61_INTERNAL_09d2a404_30_group_norm_nhwc_one_pass_40_cu_c3adb94c4cuda3std3__45__cpo6cbeginE:
	.zero		1
	.type		_ZN61_INTERNAL_09d2a404_30_group_norm_nhwc_one_pass_40_cu_c3adb94c4cuda3std6ranges3__45__cpo6cbeginE,@object
	.size		_ZN61_INTERNAL_09d2a404_30_group_norm_nhwc_one_pass_40_cu_c3adb94c4cuda3std6ranges3__45__cpo6cbeginE,(_ZN61_INTERNAL_09d2a404_30_group_norm_nhwc_one_pass_40_cu_c3adb94c4cuda3std3__48in_placeE - _ZN61_INTERNAL_09d2a404_30_group_norm_nhwc_one_pass_40_cu_c3adb94c4cuda3std6ranges3__45__cpo6cbeginE)
_ZN61_INTERNAL_09d2a404_30_group_norm_nhwc_one_pass_40_cu_c3adb94c4cuda3std6ranges3__45__cpo6cbeginE:
	.zero		1
	.type		_ZN61_INTERNAL_09d2a404_30_group_norm_nhwc_one_pass_40_cu_c3adb94c4cuda3std3__48in_placeE,@object
	.size		_ZN61_INTERNAL_09d2a404_30_group_norm_nhwc_one_pass_40_cu_c3adb94c4cuda3std3__48in_placeE,(_ZN61_INTERNAL_09d2a404_30_group_norm_nhwc_one_pass_40_cu_c3adb94c4cuda3std6ranges3__45__cpo4sizeE - _ZN61_INTERNAL_09d2a404_30_group_norm_nhwc_one_pass_40_cu_c3adb94c4cuda3std3__48in_placeE)
_ZN61_INTERNAL_09d2a404_30_group_norm_nhwc_one_pass_40_cu_c3adb94c4cuda3std3__48in_placeE:
	.zero		1
	.type		_ZN61_INTERNAL_09d2a404_30_group_norm_nhwc_one_pass_40_cu_c3adb94c4cuda3std6ranges3__45__cpo4sizeE,@object
	.size		_ZN61_INTERNAL_09d2a404_30_group_norm_nhwc_one_pass_40_cu_c3adb94c4cuda3std6ranges3__45__cpo4sizeE,(_ZN61_INTERNAL_09d2a404_30_group_norm_nhwc_one_pass_40_cu_c3adb94c6thrust23THRUST_300001_SM_800_NS12placeholders2_9E - _ZN61_INTERNAL_09d2a404_30_group_norm_nhwc_one_pass_40_cu_c3adb94c4cuda3std6ranges3__45__cpo4sizeE)
_ZN61_INTERNAL_09d2a404_30_group_norm_nhwc_one_pass_40_cu_c3adb94c4cuda3std6ranges3__45__cpo4sizeE:
	.zero		1
	.type		_ZN61_INTERNAL_09d2a404_30_group_norm_nhwc_one_pass_40_cu_c3adb94c6thrust23THRUST_300001_SM_800_NS12placeholders2_9E,@object
	.size		_ZN61_INTERNAL_09d2a404_30_group_norm_nhwc_one_pass_40_cu_c3adb94c6thrust23THRUST_300001_SM_800_NS12placeholders2_9E,(_ZN61_INTERNAL_09d2a404_30_group_norm_nhwc_one_pass_40_cu_c3adb94c4cuda3std3__45__cpo7crbeginE - _ZN61_INTERNAL_09d2a404_30_group_norm_nhwc_one_pass_40_cu_c3adb94c6thrust23THRUST_300001_SM_800_NS12placeholders2_9E)
_ZN61_INTERNAL_09d2a404_30_group_norm_nhwc_one_pass_40_cu_c3adb94c6thrust23THRUST_300001_SM_800_NS12placeholders2_9E:
	.zero		1
	.type		_ZN61_INTERNAL_09d2a404_30_group_norm_nhwc_one_pass_40_cu_c3adb94c4cuda3std3__45__cpo7crbeginE,@object
	.size		_ZN61_INTERNAL_09d2a404_30_group_norm_nhwc_one_pass_40_cu_c3adb94c4cuda3std3__45__cpo7crbeginE,(_ZN61_INTERNAL_09d2a404_30_group_norm_nhwc_one_pass_40_cu_c3adb94c4cuda3std6ranges3__45__cpo4nextE - _ZN61_INTERNAL_09d2a404_30_group_norm_nhwc_one_pass_40_cu_c3adb94c4cuda3std3__45__cpo7crbeginE)
_ZN61_INTERNAL_09d2a404_30_group_norm_nhwc_one_pass_40_cu_c3adb94c4cuda3std3__45__cpo7crbeginE:
	.zero		1
	.type		_ZN61_INTERNAL_09d2a404_30_group_norm_nhwc_one_pass_40_cu_c3adb94c4cuda3std6ranges3__45__cpo4nextE,@object
	.size		_ZN61_INTERNAL_09d2a404_30_group_norm_nhwc_one_pass_40_cu_c3adb94c4cuda3std6ranges3__45__cpo4nextE,(_ZN61_INTERNAL_09d2a404_30_group_norm_nhwc_one_pass_40_cu_c3adb94c4cuda3std6ranges3__45__cpo4swapE - _ZN61_INTERNAL_09d2a404_30_group_norm_nhwc_one_pass_40_cu_c3adb94c4cuda3std6ranges3__45__cpo4nextE)
_ZN61_INTERNAL_09d2a404_30_group_norm_nhwc_one_pass_40_cu_c3adb94c4cuda3std6ranges3__45__cpo4nextE:
	.zero		1
	.type		_ZN61_INTERNAL_09d2a404_30_group_norm_nhwc_one_pass_40_cu_c3adb94c4cuda3std6ranges3__45__cpo4swapE,@object
	.size		_ZN61_INTERNAL_09d2a404_30_group_norm_nhwc_one_pass_40_cu_c3adb94c4cuda3std6ranges3__45__cpo4swapE,(_ZN61_INTERNAL_09d2a404_30_group_norm_nhwc_one_pass_40_cu_c3adb94c6thrust23THRUST_300001_SM_800_NS12placeholders2_1E - _ZN61_INTERNAL_09d2a404_30_group_norm_nhwc_one_pass_40_cu_c3adb94c4cuda3std6ranges3__45__cpo4swapE)
_ZN61_INTERNAL_09d2a404_30_group_norm_nhwc_one_pass_40_cu_c3adb94c4cuda3std6ranges3__45__cpo4swapE:
	.zero		1
	.type		_ZN61_INTERNAL_09d2a404_30_group_norm_nhwc_one_pass_40_cu_c3adb94c6thrust23THRUST_300001_SM_800_NS12placeholders2_1E,@object
	.size		_ZN61_INTERNAL_09d2a404_30_group_norm_nhwc_one_pass_40_cu_c3adb94c6thrust23THRUST_300001_SM_800_NS12placeholders2_1E,(_ZN61_INTERNAL_09d2a404_30_group_norm_nhwc_one_pass_40_cu_c3adb94c6thrust23THRUST_300001_SM_800_NS12placeholders2_3E - _ZN61_INTERNAL_09d2a404_30_group_norm_nhwc_one_pass_40_cu_c3adb94c6thrust23THRUST_300001_SM_800_NS12placeholders2_1E)
_ZN61_INTERNAL_09d2a404_30_group_norm_nhwc_one_pass_40_cu_c3adb94c6thrust23THRUST_300001_SM_800_NS12placeholders2_1E:
	.zero		1
	.type		_ZN61_INTERNAL_09d2a404_30_group_norm_nhwc_one_pass_40_cu_c3adb94c6thrust23THRUST_300001_SM_800_NS12placeholders2_3E,@object
	.size		_ZN61_INTERNAL_09d2a404_30_group_norm_nhwc_one_pass_40_cu_c3adb94c6thrust23THRUST_300001_SM_800_NS12placeholders2_3E,(_ZN61_INTERNAL_09d2a404_30_group_norm_nhwc_one_pass_40_cu_c3adb94c4cuda3std3__45__cpo5beginE - _ZN61_INTERNAL_09d2a404_30_group_norm_nhwc_one_pass_40_cu_c3adb94c6thrust23THRUST_300001_SM_800_NS12placeholders2_3E)
_ZN61_INTERNAL_09d2a404_30_group_norm_nhwc_one_pass_40_cu_c3adb94c6thrust23THRUST_300001_SM_800_NS12placeholders2_3E:
	.zero		1
	.type		_ZN61_INTERNAL_09d2a404_30_group_norm_nhwc_one_pass_40_cu_c3adb94c4cuda3std3__45__cpo5beginE,@object
	.size		_ZN61_INTERNAL_09d2a404_30_group_norm_nhwc_one_pass_40_cu_c3adb94c4cuda3std3__45__cpo5beginE,(_ZN61_INTERNAL_09d2a404_30_group_norm_nhwc_one_pass_40_cu_c3adb94c4cuda3std6ranges3__45__cpo5beginE - _ZN61_INTERNAL_09d2a404_30_group_norm_nhwc_one_pass_40_cu_c3adb94c4cuda3std3__45__cpo5beginE)
_ZN61_INTERNAL_09d2a404_30_group_norm_nhwc_one_pass_40_cu_c3adb94c4cuda3std3__45__cpo5beginE:
	.zero		1
	.type		_ZN61_INTERNAL_09d2a404_30_group_norm_nhwc_one_pass_40_cu_c3adb94c4cuda3std6ranges3__45__cpo5beginE,@object
	.size		_ZN61_INTERNAL_09d2a404_30_group_norm_nhwc_one_pass_40_cu_c3adb94c4cuda3std6ranges3__45__cpo5beginE,(_ZN61_INTERNAL_09d2a404_30_group_norm_nhwc_one_pass_40_cu_c3adb94c4cuda3std3__463_GLOBAL__N__09d2a404_30_group_norm_nhwc_one_pass_40_cu_c3adb94c6ignoreE - _ZN61_INTERNAL_09d2a404_30_group_norm_nhwc_one_pass_40_cu_c3adb94c4cuda3std6ranges3__45__cpo5beginE)
_ZN61_INTERNAL_09d2a404_30_group_norm_nhwc_one_pass_40_cu_c3adb94c4cuda3std6ranges3__45__cpo5beginE:
	.zero		1
	.type		_ZN61_INTERNAL_09d2a404_30_group_norm_nhwc_one_pass_40_cu_c3adb94c4cuda3std3__463_GLOBAL__N__09d2a404_30_group_norm_nhwc_one_pass_40_cu_c3adb94c6ignoreE,@object
	.size		_ZN61_INTERNAL_09d2a404_30_group_norm_nhwc_one_pass_40_cu_c3adb94c4cuda3std3__463_GLOBAL__N__09d2a404_30_group_norm_nhwc_one_pass_40_cu_c3adb94c6ignoreE,(_ZN61_INTERNAL_09d2a404_30_group_norm_nhwc_one_pass_40_cu_c3adb94c4cuda3std6ranges3__45__cpo4dataE - _ZN61_INTERNAL_09d2a404_30_group_norm_nhwc_one_pass_40_cu_c3adb94c4cuda3std3__463_GLOBAL__N__09d2a404_30_group_norm_nhwc_one_pass_40_cu_c3adb94c6ignoreE)
_ZN61_INTERNAL_09d2a404_30_group_norm_nhwc_one_pass_40_cu_c3adb94c4cuda3std3__463_GLOBAL__N__09d2a404_30_group_norm_nhwc_one_pass_40_cu_c3adb94c6ignoreE:
	.zero		1
	.type		_ZN61_INTERNAL_09d2a404_30_group_norm_nhwc_one_pass_40_cu_c3adb94c4cuda3std6ranges3__45__cpo4dataE,@object
	.size		_ZN61_INTERNAL_09d2a404_30_group_norm_nhwc_one_pass_40_cu_c3adb94c4cuda3std6ranges3__45__cpo4dataE,(_ZN61_INTERNAL_09d2a404_30_group_norm_nhwc_one_pass_40_cu_c3adb94c6thrust23THRUST_300001_SM_800_NS12placeholders2_7E - _ZN61_INTERNAL_09d2a404_30_group_norm_nhwc_one_pass_40_cu_c3adb94c4cuda3std6ranges3__45__cpo4dataE)
_ZN61_INTERNAL_09d2a404_30_group_norm_nhwc_one_pass_40_cu_c3adb94c4cuda3std6ranges3__45__cpo4dataE:
	.zero		1
	.type		_ZN61_INTERNAL_09d2a404_30_group_norm_nhwc_one_pass_40_cu_c3adb94c6thrust23THRUST_300001_SM_800_NS12placeholders2_7E,@object
	.size		_ZN61_INTERNAL_09d2a404_30_group_norm_nhwc_one_pass_40_cu_c3adb94c6thrust23THRUST_300001_SM_800_NS12placeholders2_7E,(_ZN61_INTERNAL_09d2a404_30_group_norm_nhwc_one_pass_40_cu_c3adb94c4cuda3std3__45__cpo6rbeginE - _ZN61_INTERNAL_09d2a404_30_group_norm_nhwc_one_pass_40_cu_c3adb94c6thrust23THRUST_300001_SM_800_NS12placeholders2_7E)
_ZN61_INTERNAL_09d2a404_30_group_norm_nhwc_one_pass_40_cu_c3adb94c6thrust23THRUST_300001_SM_800_NS12placeholders2_7E:
	.zero		1
	.type		_ZN61_INTERNAL_09d2a404_30_group_norm_nhwc_one_pass_40_cu_c3adb94c4cuda3std3__45__cpo6rbeginE,@object
	.size		_ZN61_INTERNAL_09d2a404_30_group_norm_nhwc_one_pass_40_cu_c3adb94c4cuda3std3__45__cpo6rbeginE,(_ZN61_INTERNAL_09d2a404_30_group_norm_nhwc_one_pass_40_cu_c3adb94c4cuda3std6ranges3__45__cpo7advanceE - _ZN61_INTERNAL_09d2a404_30_group_norm_nhwc_one_pass_40_cu_c3adb94c4cuda3std3__45__cpo6rbeginE)
_ZN61_INTERNAL_09d2a404_30_group_norm_nhwc_one_pass_40_cu_c3adb94c4cuda3std3__45__cpo6rbeginE:
	.zero		1
	.type		_ZN61_INTERNAL_09d2a404_30_group_norm_nhwc_one_pass_40_cu_c3adb94c4cuda3std6ranges3__45__cpo7advanceE,@object
	.size		_ZN61_INTERNAL_09d2a404_30_group_norm_nhwc_one_pass_40_cu_c3adb94c4cuda3std6ranges3__45__cpo7advanceE,(_ZN61_INTERNAL_09d2a404_30_group_norm_nhwc_one_pass_40_cu_c3adb94c4cuda3std3__47nulloptE - _ZN61_INTERNAL_09d2a404_30_group_norm_nhwc_one_pass_40_cu_c3adb94c4cuda3std6ranges3__45__cpo7advanceE)
_ZN61_INTERNAL_09d2a404_30_group_norm_nhwc_one_pass_40_cu_c3adb94c4cuda3std6ranges3__45__cpo7advanceE:
	.zero		1
	.type		_ZN61_INTERNAL_09d2a404_30_group_norm_nhwc_one_pass_40_cu_c3adb94c4cuda3std3__47nulloptE,@object
	.size		_ZN61_INTERNAL_09d2a404_30_group_norm_nhwc_one_pass_40_cu_c3adb94c4cuda3std3__47nulloptE,(_ZN61_INTERNAL_09d2a404_30_group_norm_nhwc_one_pass_40_cu_c3adb94c4cuda3std6ranges3__45__cpo8distanceE - _ZN61_INTERNAL_09d2a404_30_group_norm_nhwc_one_pass_40_cu_c3adb94c4cuda3std3__47nulloptE)
_ZN61_INTERNAL_09d2a404_30_group_norm_nhwc_one_pass_40_cu_c3adb94c4cuda3std3__47nulloptE:
	.zero		1
	.type		_ZN61_INTERNAL_09d2a404_30_group_norm_nhwc_one_pass_40_cu_c3adb94c4cuda3std6ranges3__45__cpo8distanceE,@object
	.size		_ZN61_INTERNAL_09d2a404_30_group_norm_nhwc_one_pass_40_cu_c3adb94c4cuda3std6ranges3__45__cpo8distanceE,(_ZN61_INTERNAL_09d2a404_30_group_norm_nhwc_one_pass_40_cu_c3adb94c6thrust23THRUST_300001_SM_800_NS12placeholders2_6E - _ZN61_INTERNAL_09d2a404_30_group_norm_nhwc_one_pass_40_cu_c3adb94c4cuda3std6ranges3__45__cpo8distanceE)
_ZN61_INTERNAL_09d2a404_30_group_norm_nhwc_one_pass_40_cu_c3adb94c4cuda3std6ranges3__45__cpo8distanceE:
	.zero		1
	.type		_ZN61_INTERNAL_09d2a404_30_group_norm_nhwc_one_pass_40_cu_c3adb94c6thrust23THRUST_300001_SM_800_NS12placeholders2_6E,@object
	.size		_ZN61_INTERNAL_09d2a404_30_group_norm_nhwc_one_pass_40_cu_c3adb94c6thrust23THRUST_300001_SM_800_NS12placeholders2_6E,(_ZN61_INTERNAL_09d2a404_30_group_norm_nhwc_one_pass_40_cu_c3adb94c4cuda3std3__45__cpo4cendE - _ZN61_INTERNAL_09d2a404_30_group_norm_nhwc_one_pass_40_cu_c3adb94c6thrust23THRUST_300001_SM_800_NS12placeholders2_6E)
_ZN61_INTERNAL_09d2a404_30_group_norm_nhwc_one_pass_40_cu_c3adb94c6thrust23THRUST_300001_SM_800_NS12placeholders2_6E:
	.zero		1
	.type		_ZN61_INTERNAL_09d2a404_30_group_norm_nhwc_one_pass_40_cu_c3adb94c4cuda3std3__45__cpo4cendE,@object
	.size		_ZN61_INTERNAL_09d2a404_30_group_norm_nhwc_one_pass_40_cu_c3adb94c4cuda3std3__45__cpo4cendE,(_ZN61_INTERNAL_09d2a404_30_group_norm_nhwc_one_pass_40_cu_c3adb94c4cuda3std6ranges3__45__cpo4cendE - _ZN61_INTERNAL_09d2a404_30_group_norm_nhwc_one_pass_40_cu_c3adb94c4cuda3std3__45__cpo4cendE)
_ZN61_INTERNAL_09d2a404_30_group_norm_nhwc_one_pass_40_cu_c3adb94c4cuda3std3__45__cpo4cendE:
	.zero		1
	.type		_ZN61_INTERNAL_09d2a404_30_group_norm_nhwc_one_pass_40_cu_c3adb94c4cuda3std6ranges3__45__cpo4cendE,@object
	.size		_ZN61_INTERNAL_09d2a404_30_group_norm_nhwc_one_pass_40_cu_c3adb94c4cuda3std6ranges3__45__cpo4cendE,(_ZN61_INTERNAL_09d2a404_30_group_norm_nhwc_one_pass_40_cu_c3adb94c4cuda3std3__420unreachable_sentinelE - _ZN61_INTERNAL_09d2a404_30_group_norm_nhwc_one_pass_40_cu_c3adb94c4cuda3std6ranges3__45__cpo4cendE)
_ZN61_INTERNAL_09d2a404_30_group_norm_nhwc_one_pass_40_cu_c3adb94c4cuda3std6ranges3__45__cpo4cendE:
	.zero		1
	.type		_ZN61_INTERNAL_09d2a404_30_group_norm_nhwc_one_pass_40_cu_c3adb94c4cuda3std3__420unreachable_sentinelE,@object
	.size		_ZN61_INTERNAL_09d2a404_30_group_norm_nhwc_one_pass_40_cu_c3adb94c4cuda3std3__420unreachable_sentinelE,(_ZN61_INTERNAL_09d2a404_30_group_norm_nhwc_one_pass_40_cu_c3adb94c4cuda3std6ranges3__45__cpo5ssizeE - _ZN61_INTERNAL_09d2a404_30_group_norm_nhwc_one_pass_40_cu_c3adb94c4cuda3std3__420unreachable_sentinelE)
_ZN61_INTERNAL_09d2a404_30_group_norm_nhwc_one_pass_40_cu_c3adb94c4cuda3std3__420unreachable_sentinelE:
	.zero		1
	.type		_ZN61_INTERNAL_09d2a404_30_group_norm_nhwc_one_pass_40_cu_c3adb94c4cuda3std6ranges3__45__cpo5ssizeE,@object
	.size		_ZN61_INTERNAL_09d2a404_30_group_norm_nhwc_one_pass_40_cu_c3adb94c4cuda3std6ranges3__45__cpo5ssizeE,(_ZN61_INTERNAL_09d2a404_30_group_norm_nhwc_one_pass_40_cu_c3adb94c6thrust23THRUST_300001_SM_800_NS12placeholders3_10E - _ZN61_INTERNAL_09d2a404_30_group_norm_nhwc_one_pass_40_cu_c3adb94c4cuda3std6ranges3__45__cpo5ssizeE)
_ZN61_INTERNAL_09d2a404_30_group_norm_nhwc_one_pass_40_cu_c3adb94c4cuda3std6ranges3__45__cpo5ssizeE:
	.zero		1
	.type		_ZN61_INTERNAL_09d2a404_30_group_norm_nhwc_one_pass_40_cu_c3adb94c6thrust23THRUST_300001_SM_800_NS12placeholders3_10E,@object
	.size		_ZN61_INTERNAL_09d2a404_30_group_norm_nhwc_one_pass_40_cu_c3adb94c6thrust23THRUST_300001_SM_800_NS12placeholders3_10E,(_ZN61_INTERNAL_09d2a404_30_group_norm_nhwc_one_pass_40_cu_c3adb94c4cuda3std3__45__cpo5crendE - _ZN61_INTERNAL_09d2a404_30_group_norm_nhwc_one_pass_40_cu_c3adb94c6thrust23THRUST_300001_SM_800_NS12placeholders3_10E)
_ZN61_INTERNAL_09d2a404_30_group_norm_nhwc_one_pass_40_cu_c3adb94c6thrust23THRUST_300001_SM_800_NS12placeholders3_10E:
	.zero		1
	.type		_ZN61_INTERNAL_09d2a404_30_group_norm_nhwc_one_pass_40_cu_c3adb94c4cuda3std3__45__cpo5crendE,@object
	.size		_ZN61_INTERNAL_09d2a404_30_group_norm_nhwc_one_pass_40_cu_c3adb94c4cuda3std3__45__cpo5crendE,(_ZN61_INTERNAL_09d2a404_30_group_norm_nhwc_one_pass_40_cu_c3adb94c4cuda3std6ranges3__45__cpo4prevE - _ZN61_INTERNAL_09d2a404_30_group_norm_nhwc_one_pass_40_cu_c3adb94c4cuda3std3__45__cpo5crendE)
_ZN61_INTERNAL_09d2a404_30_group_norm_nhwc_one_pass_40_cu_c3adb94c4cuda3std3__45__cpo5crendE:
	.zero		1
	.type		_ZN61_INTERNAL_09d2a404_30_group_norm_nhwc_one_pass_40_cu_c3adb94c4cuda3std6ranges3__45__cpo4prevE,@object
	.size		_ZN61_INTERNAL_09d2a404_30_group_norm_nhwc_one_pass_40_cu_c3adb94c4cuda3std6ranges3__45__cpo4prevE,(_ZN61_INTERNAL_09d2a404_30_group_norm_nhwc_one_pass_40_cu_c3adb94c4cuda3std6ranges3__45__cpo9iter_moveE - _ZN61_INTERNAL_09d2a404_30_group_norm_nhwc_one_pass_40_cu_c3adb94c4cuda3std6ranges3__45__cpo4prevE)
_ZN61_INTERNAL_09d2a404_30_group_norm_nhwc_one_pass_40_cu_c3adb94c4cuda3std6ranges3__45__cpo4prevE:
	.zero		1
	.type		_ZN61_INTERNAL_09d2a404_30_group_norm_nhwc_one_pass_40_cu_c3adb94c4cuda3std6ranges3__45__cpo9iter_moveE,@object
	.size		_ZN61_INTERNAL_09d2a404_30_group_norm_nhwc_one_pass_40_cu_c3adb94c4cuda3std6ranges3__45__cpo9iter_moveE,(_ZN61_INTERNAL_09d2a404_30_group_norm_nhwc_one_pass_40_cu_c3adb94c6thrust23THRUST_300001_SM_800_NS12placeholders2_2E - _ZN61_INTERNAL_09d2a404_30_group_norm_nhwc_one_pass_40_cu_c3adb94c4cuda3std6ranges3__45__cpo9iter_moveE)
_ZN61_INTERNAL_09d2a404_30_group_norm_nhwc_one_pass_40_cu_c3adb94c4cuda3std6ranges3__45__cpo9iter_moveE:
	.zero		1
	.type		_ZN61_INTERNAL_09d2a404_30_group_norm_nhwc_one_pass_40_cu_c3adb94c6thrust23THRUST_300001_SM_800_NS12placeholders2_2E,@object
	.size		_ZN61_INTERNAL_09d2a404_30_group_norm_nhwc_one_pass_40_cu_c3adb94c6thrust23THRUST_300001_SM_800_NS12placeholders2_2E,(_ZN61_INTERNAL_09d2a404_30_group_norm_nhwc_one_pass_40_cu_c3adb94c6thrust23THRUST_300001_SM_800_NS12placeholders2_4E - _ZN61_INTERNAL_09d2a404_30_group_norm_nhwc_one_pass_40_cu_c3adb94c6thrust23THRUST_300001_SM_800_NS12placeholders2_2E)
_ZN61_INTERNAL_09d2a404_30_group_norm_nhwc_one_pass_40_cu_c3adb94c6thrust23THRUST_300001_SM_800_NS12placeholders2_2E:
	.zero		1
	.type		_ZN61_INTERNAL_09d2a404_30_group_norm_nhwc_one_pass_40_cu_c3adb94c6thrust23THRUST_300001_SM_800_NS12placeholders2_4E,@object
	.size		_ZN61_INTERNAL_09d2a404_30_group_norm_nhwc_one_pass_40_cu_c3adb94c6thrust23THRUST_300001_SM_800_NS12placeholders2_4E,(_ZN61_INTERNAL_09d2a404_30_group_norm_nhwc_one_pass_40_cu_c3adb94c4cuda3std3__45__cpo3endE - _ZN61_INTERNAL_09d2a404_30_group_norm_nhwc_one_pass_40_cu_c3adb94c6thrust23THRUST_300001_SM_800_NS12placeholders2_4E)
_ZN61_INTERNAL_09d2a404_30_group_norm_nhwc_one_pass_40_cu_c3adb94c6thrust23THRUST_300001_SM_800_NS12placeholders2_4E:
	.zero		1
	.type		_ZN61_INTERNAL_09d2a404_30_group_norm_nhwc_one_pass_40_cu_c3adb94c4cuda3std3__45__cpo3endE,@object
	.size		_ZN61_INTERNAL_09d2a404_30_group_norm_nhwc_one_pass_40_cu_c3adb94c4cuda3std3__45__cpo3endE,(_ZN61_INTERNAL_09d2a404_30_group_norm_nhwc_one_pass_40_cu_c3adb94c4cuda3std6ranges3__45__cpo3endE - _ZN61_INTERNAL_09d2a404_30_group_norm_nhwc_one_pass_40_cu_c3adb94c4cuda3std3__45__cpo3endE)
_ZN61_INTERNAL_09d2a404_30_group_norm_nhwc_one_pass_40_cu_c3adb94c4cuda3std3__45__cpo3endE:
	.zero		1
	.type		_ZN61_INTERNAL_09d2a404_30_group_norm_nhwc_one_pass_40_cu_c3adb94c4cuda3std6ranges3__45__cpo3endE,@object
	.size		_ZN61_INTERNAL_09d2a404_30_group_norm_nhwc_one_pass_40_cu_c3adb94c4cuda3std6ranges3__45__cpo3endE,(_ZN61_INTERNAL_09d2a404_30_group_norm_nhwc_one_pass_40_cu_c3adb94c4cuda3std3__419piecewise_constructE - _ZN61_INTERNAL_09d2a404_30_group_norm_nhwc_one_pass_40_cu_c3adb94c4cuda3std6ranges3__45__cpo3endE)
_ZN61_INTERNAL_09d2a404_30_group_norm_nhwc_one_pass_40_cu_c3adb94c4cuda3std6ranges3__45__cpo3endE:
	.zero		1
	.type		_ZN61_INTERNAL_09d2a404_30_group_norm_nhwc_one_pass_40_cu_c3adb94c4cuda3std3__419piecewise_constructE,@object
	.size		_ZN61_INTERNAL_09d2a404_30_group_norm_nhwc_one_pass_40_cu_c3adb94c4cuda3std3__419piecewise_constructE,(_ZN61_INTERNAL_09d2a404_30_group_norm_nhwc_one_pass_40_cu_c3adb94c4cuda3std6ranges3__45__cpo5cdataE - _ZN61_INTERNAL_09d2a404_30_group_norm_nhwc_one_pass_40_cu_c3adb94c4cuda3std3__419piecewise_constructE)
_ZN61_INTERNAL_09d2a404_30_group_norm_nhwc_one_pass_40_cu_c3adb94c4cuda3std3__419piecewise_constructE:
	.zero		1
	.type		_ZN61_INTERNAL_09d2a404_30_group_norm_nhwc_one_pass_40_cu_c3adb94c4cuda3std6ranges3__45__cpo5cdataE,@object
	.size		_ZN61_INTERNAL_09d2a404_30_group_norm_nhwc_one_pass_40_cu_c3adb94c4cuda3std6ranges3__45__cpo5cdataE,(_ZN61_INTERNAL_09d2a404_30_group_norm_nhwc_one_pass_40_cu_c3adb94c6thrust23THRUST_300001_SM_800_NS12placeholders2_8E - _ZN61_INTERNAL_09d2a404_30_group_norm_nhwc_one_pass_40_cu_c3adb94c4cuda3std6ranges3__45__cpo5cdataE)
_ZN61_INTERNAL_09d2a404_30_group_norm_nhwc_one_pass_40_cu_c3adb94c4cuda3std6ranges3__45__cpo5cdataE:
	.zero		1
	.type		_ZN61_INTERNAL_09d2a404_30_group_norm_nhwc_one_pass_40_cu_c3adb94c6thrust23THRUST_300001_SM_800_NS12placeholders2_8E,@object
	.size		_ZN61_INTERNAL_09d2a404_30_group_norm_nhwc_one_pass_40_cu_c3adb94c6thrust23THRUST_300001_SM_800_NS12placeholders2_8E,(_ZN61_INTERNAL_09d2a404_30_group_norm_nhwc_one_pass_40_cu_c3adb94c4cuda3std3__45__cpo4rendE - _ZN61_INTERNAL_09d2a404_30_group_norm_nhwc_one_pass_40_cu_c3adb94c6thrust23THRUST_300001_SM_800_NS12placeholders2_8E)
_ZN61_INTERNAL_09d2a404_30_group_norm_nhwc_one_pass_40_cu_c3adb94c6thrust23THRUST_300001_SM_800_NS12placeholders2_8E:
	.zero		1
	.type		_ZN61_INTERNAL_09d2a404_30_group_norm_nhwc_one_pass_40_cu_c3adb94c4cuda3std3__45__cpo4rendE,@object
	.size		_ZN61_INTERNAL_09d2a404_30_group_norm_nhwc_one_pass_40_cu_c3adb94c4cuda3std3__45__cpo4rendE,(_ZN61_INTERNAL_09d2a404_30_group_norm_nhwc_one_pass_40_cu_c3adb94c4cuda3std6ranges3__45__cpo9iter_swapE - _ZN61_INTERNAL_09d2a404_30_group_norm_nhwc_one_pass_40_cu_c3adb94c4cuda3std3__45__cpo4rendE)
_ZN61_INTERNAL_09d2a404_30_group_norm_nhwc_one_pass_40_cu_c3adb94c4cuda3std3__45__cpo4rendE:
	.zero		1
	.type		_ZN61_INTERNAL_09d2a404_30_group_norm_nhwc_one_pass_40_cu_c3adb94c4cuda3std6ranges3__45__cpo9iter_swapE,@object
	.size		_ZN61_INTERNAL_09d2a404_30_group_norm_nhwc_one_pass_40_cu_c3adb94c4cuda3std6ranges3__45__cpo9iter_swapE,(_ZN61_INTERNAL_09d2a404_30_group_norm_nhwc_one_pass_40_cu_c3adb94c4cuda3std3__48unexpectE - _ZN61_INTERNAL_09d2a404_30_group_norm_nhwc_one_pass_40_cu_c3adb94c4cuda3std6ranges3__45__cpo9iter_swapE)
_ZN61_INTERNAL_09d2a404_30_group_norm_nhwc_one_pass_40_cu_c3adb94c4cuda3std6ranges3__45__cpo9iter_swapE:
	.zero		1
	.type		_ZN61_INTERNAL_09d2a404_30_group_norm_nhwc_one_pass_40_cu_c3adb94c4cuda3std3__48unexpectE,@object
	.size		_ZN61_INTERNAL_09d2a404_30_group_norm_nhwc_one_pass_40_cu_c3adb94c4cuda3std3__48unexpectE,(_ZN61_INTERNAL_09d2a404_30_group_norm_nhwc_one_pass_40_cu_c3adb94c6thrust23THRUST_300001_SM_800_NS6system6detail10sequential3seqE - _ZN61_INTERNAL_09d2a404_30_group_norm_nhwc_one_pass_40_cu_c3adb94c4cuda3std3__48unexpectE)
_ZN61_INTERNAL_09d2a404_30_group_norm_nhwc_one_pass_40_cu_c3adb94c4cuda3std3__48unexpectE:
	.zero		1
	.type		_ZN61_INTERNAL_09d2a404_30_group_norm_nhwc_one_pass_40_cu_c3adb94c6thrust23THRUST_300001_SM_800_NS6system6detail10sequential3seqE,@object
	.size		_ZN61_INTERNAL_09d2a404_30_group_norm_nhwc_one_pass_40_cu_c3adb94c6thrust23THRUST_300001_SM_800_NS6system6detail10sequential3seqE,(.L_29 - _ZN61_INTERNAL_09d2a404_30_group_norm_nhwc_one_pass_40_cu_c3adb94c6thrust23THRUST_300001_SM_800_NS6system6detail10sequential3seqE)
_ZN61_INTERNAL_09d2a404_30_group_norm_nhwc_one_pass_40_cu_c3adb94c6thrust23THRUST_300001_SM_800_NS6system6detail10sequential3seqE:
	.zero		1
.L_29:


//--------------------- .nv.shared._Z35group_norm_nhwc_bwd_one_pass_kernelI11Bf16IOFp32WLi64ELi40ELi640EEv26Group_norm_nhwc_bwd_params --------------------------
	.section	.nv.shared._Z35group_norm_nhwc_bwd_one_pass_kernelI11Bf16IOFp32WLi64ELi40ELi640EEv26Group_norm_nhwc_bwd_params,"aw",@nobits
	.sectionflags	@""
	.align	16
.nv.shared._Z35group_norm_nhwc_bwd_one_pass_kernelI11Bf16IOFp32WLi64ELi40ELi640EEv26Group_norm_nhwc_bwd_params:
	.zero		10448


//--------------------- .nv.shared._Z35group_norm_nhwc_bwd_one_pass_kernelI11Bf16IOFp32WLi128ELi40ELi640EEv26Group_norm_nhwc_bwd_params --------------------------
	.section	.nv.shared._Z35group_norm_nhwc_bwd_one_pass_kernelI11Bf16IOFp32WLi128ELi40ELi640EEv26Group_norm_nhwc_bwd_params,"aw",@nobits
	.sectionflags	@""
	.align	16
.nv.shared._Z35group_norm_nhwc_bwd_one_pass_kernelI11Bf16IOFp32WLi128ELi40ELi640EEv26Group_norm_nhwc_bwd_params:
	.zero		10448


//--------------------- .nv.shared._Z35group_norm_nhwc_bwd_one_pass_kernelI11Bf16IOFp32WLi256ELi40ELi640EEv26Group_norm_nhwc_bwd_params --------------------------
	.section	.nv.shared._Z35group_norm_nhwc_bwd_one_pass_kernelI11Bf16IOFp32WLi256ELi40ELi640EEv26Group_norm_nhwc_bwd_params,"aw",@nobits
	.sectionflags	@""
	.align	16
.nv.shared._Z35group_norm_nhwc_bwd_one_pass_kernelI11Bf16IOFp32WLi256ELi40ELi640EEv26Group_norm_nhwc_bwd_params:
	.zero		10448


//--------------------- .nv.shared._Z35group_norm_nhwc_bwd_one_pass_kernelI11Bf16IOFp32WLi512ELi40ELi640EEv26Group_norm_nhwc_bwd_params --------------------------
	.section	.nv.shared._Z35group_norm_nhwc_bwd_one_pass_kernelI11Bf16IOFp32WLi512ELi40ELi640EEv26Group_norm_nhwc_bwd_params,"aw",@nobits
	.sectionflags	@""
	.align	16
.nv.shared._Z35group_norm_nhwc_bwd_one_pass_kernelI11Bf16IOFp32WLi512ELi40ELi640EEv26Group_norm_nhwc_bwd_params:
	.zero		10448


//--------------------- .nv.shared._Z35group_norm_nhwc_bwd_one_pass_kernelI11Bf16IOBf16WLi64ELi40ELi640EEv26Group_norm_nhwc_bwd_params --------------------------
	.section	.nv.shared._Z35group_norm_nhwc_bwd_one_pass_kernelI11Bf16IOBf16WLi64ELi40ELi640EEv26Group_norm_nhwc_bwd_params,"aw",@nobits
	.sectionflags	@""
	.align	16
.nv.shared._Z35group_norm_nhwc_bwd_one_pass_kernelI11Bf16IOBf16WLi64ELi40ELi640EEv26Group_norm_nhwc_bwd_params:
	.zero		10448


//--------------------- .nv.shared._Z35group_norm_nhwc_bwd_one_pass_kernelI11Bf16IOBf16WLi128ELi40ELi640EEv26Group_norm_nhwc_bwd_params --------------------------
	.section	.nv.shared._Z35group_norm_nhwc_bwd_one_pass_kernelI11Bf16IOBf16WLi128ELi40ELi640EEv26Group_norm_nhwc_bwd_params,"aw",@nobits
	.sectionflags	@""
	.align	16
.nv.shared._Z35group_norm_nhwc_bwd_one_pass_kernelI11Bf16IOBf16WLi128ELi40ELi640EEv26Group_norm_nhwc_bwd_params:
	.zero		10448


//--------------------- .nv.shared._Z35group_norm_nhwc_bwd_one_pass_kernelI11Bf16IOBf16WLi256ELi40ELi640EEv26Group_norm_nhwc_bwd_params --------------------------
	.section	.nv.shared._Z35group_norm_nhwc_bwd_one_pass_kernelI11Bf16IOBf16WLi256ELi40ELi640EEv26Group_norm_nhwc_bwd_params,"aw",@nobits
	.sectionflags	@""
	.align	16
.nv.shared._Z35group_norm_nhwc_bwd_one_pass_kernelI11Bf16IOBf16WLi256ELi40ELi640EEv26Group_norm_nhwc_bwd_params:
	.zero		10448


//--------------------- .nv.shared._Z35group_norm_nhwc_bwd_one_pass_kernelI11Bf16IOBf16WLi512ELi40ELi640EEv26Group_norm_nhwc_bwd_params --------------------------
	.section	.nv.shared._Z35group_norm_nhwc_bwd_one_pass_kernelI11Bf16IOBf16WLi512ELi40ELi640EEv26Group_norm_nhwc_bwd_params,"aw",@nobits
	.sectionflags	@""
	.align	16
.nv.shared._Z35group_norm_nhwc_bwd_one_pass_kernelI11Bf16IOBf16WLi512ELi40ELi640EEv26Group_norm_nhwc_bwd_params:
	.zero		10448


//--------------------- .nv.shared._Z35group_norm_nhwc_bwd_one_pass_kernelI11Bf16IOFp16WLi64ELi40ELi640EEv26Group_norm_nhwc_bwd_params --------------------------
	.section	.nv.shared._Z35group_norm_nhwc_bwd_one_pass_kernelI11Bf16IOFp16WLi64ELi40ELi640EEv26Group_norm_nhwc_bwd_params,"aw",@nobits
	.sectionflags	@""
	.align	16
.nv.shared._Z35group_norm_nhwc_bwd_one_pass_kernelI11Bf16IOFp16WLi64ELi40ELi640EEv26Group_norm_nhwc_bwd_params:
	.zero		10448


//--------------------- .nv.shared._Z35group_norm_nhwc_bwd_one_pass_kernelI11Bf16IOFp16WLi128ELi40ELi640EEv26Group_norm_nhwc_bwd_params --------------------------
	.section	.nv.shared._Z35group_norm_nhwc_bwd_one_pass_kernelI11Bf16IOFp16WLi128ELi40ELi640EEv26Group_norm_nhwc_bwd_params,"aw",@nobits
	.sectionflags	@""
	.align	16
.nv.shared._Z35group_norm_nhwc_bwd_one_pass_kernelI11Bf16IOFp16WLi128ELi40ELi640EEv26Group_norm_nhwc_bwd_params:
	.zero		10448


//--------------------- .nv.shared._Z35group_norm_nhwc_bwd_one_pass_kernelI11Bf16IOFp16WLi256ELi40ELi640EEv26Group_norm_nhwc_bwd_params --------------------------
	.section	.nv.shared._Z35group_norm_nhwc_bwd_one_pass_kernelI11Bf16IOFp16WLi256ELi40ELi640EEv26Group_norm_nhwc_bwd_params,"aw",@nobits
	.sectionflags	@""
	.align	16
.nv.shared._Z35group_norm_nhwc_bwd_one_pass_kernelI11Bf16IOFp16WLi256ELi40ELi640EEv26Group_norm_nhwc_bwd_params:
	.zero		10448


//--------------------- .nv.shared._Z35group_norm_nhwc_bwd_one_pass_kernelI11Bf16IOFp16WLi512ELi40ELi640EEv26Group_norm_nhwc_bwd_params --------------------------
	.section	.nv.shared._Z35group_norm_nhwc_bwd_one_pass_kernelI11Bf16IOFp16WLi512ELi40ELi640EEv26Group_norm_nhwc_bwd_params,"aw",@nobits
	.sectionflags	@""
	.align	16
.nv.shared._Z35group_norm_nhwc_bwd_one_pass_kernelI11Bf16IOFp16WLi512ELi40ELi640EEv26Group_norm_nhwc_bwd_params:
	.zero		10448


//--------------------- .nv.shared._Z35group_norm_nhwc_bwd_one_pass_kernelI11Fp16IOFp32WLi64ELi40ELi640EEv26Group_norm_nhwc_bwd_params --------------------------
	.section	.nv.shared._Z35group_norm_nhwc_bwd_one_pass_kernelI11Fp16IOFp32WLi64ELi40ELi640EEv26Group_norm_nhwc_bwd_params,"aw",@nobits
	.sectionflags	@""
	.align	16
.nv.shared._Z35group_norm_nhwc_bwd_one_pass_kernelI11Fp16IOFp32WLi64ELi40ELi640EEv26Group_norm_nhwc_bwd_params:
	.zero		10448


//--------------------- .nv.shared._Z35group_norm_nhwc_bwd_one_pass_kernelI11Fp16IOFp32WLi128ELi40ELi640EEv26Group_norm_nhwc_bwd_params --------------------------
	.section	.nv.shared._Z35group_norm_nhwc_bwd_one_pass_kernelI11Fp16IOFp32WLi128ELi40ELi640EEv26Group_norm_nhwc_bwd_params,"aw",@nobits
	.sectionflags	@""
	.align	16
.nv.shared._Z35group_norm_nhwc_bwd_one_pass_kernelI11Fp16IOFp32WLi128ELi40ELi640EEv26Group_norm_nhwc_bwd_params:
	.zero		10448


//--------------------- .nv.shared._Z35group_norm_nhwc_bwd_one_pass_kernelI11Fp16IOFp32WLi256ELi40ELi640EEv26Group_norm_nhwc_bwd_params --------------------------
	.section	.nv.shared._Z35group_norm_nhwc_bwd_one_pass_kernelI11Fp16IOFp32WLi256ELi40ELi640EEv26Group_norm_nhwc_bwd_params,"aw",@nobits
	.sectionflags	@""
	.align	16
.nv.shared._Z35group_norm_nhwc_bwd_one_pass_kernelI11Fp16IOFp32WLi256ELi40ELi640EEv26Group_norm_nhwc_bwd_params:
	.zero		10448


//--------------------- .nv.shared._Z35group_norm_nhwc_bwd_one_pass_kernelI11Fp16IOFp32WLi512ELi40ELi640EEv26Group_norm_nhwc_bwd_params --------------------------
	.section	.nv.shared._Z35group_norm_nhwc_bwd_one_pass_kernelI11Fp16IOFp32WLi512ELi40ELi640EEv26Group_norm_nhwc_bwd_params,"aw",@nobits
	.sectionflags	@""
	.align	16
.nv.shared._Z35group_norm_nhwc_bwd_one_pass_kernelI11Fp16IOFp32WLi512ELi40ELi640EEv26Group_norm_nhwc_bwd_params:
	.zero		10448


//--------------------- .nv.shared._Z35group_norm_nhwc_bwd_one_pass_kernelI11Fp16IOBf16WLi64ELi40ELi640EEv26Group_norm_nhwc_bwd_params --------------------------
	.section	.nv.shared._Z35group_norm_nhwc_bwd_one_pass_kernelI11Fp16IOBf16WLi64ELi40ELi640EEv26Group_norm_nhwc_bwd_params,"aw",@nobits
	.sectionflags	@""
	.align	16
.nv.shared._Z35group_norm_nhwc_bwd_one_pass_kernelI11Fp16IOBf16WLi64ELi40ELi640EEv26Group_norm_nhwc_bwd_params:
	.zero		10448


//--------------------- .nv.shared._Z35group_norm_nhwc_bwd_one_pass_kernelI11Fp16IOBf16WLi128ELi40ELi640EEv26Group_norm_nhwc_bwd_params --------------------------
	.section	.nv.shared._Z35group_norm_nhwc_bwd_one_pass_kernelI11Fp16IOBf16WLi128ELi40ELi640EEv26Group_norm_nhwc_bwd_params,"aw",@nobits
	.sectionflags	@""
	.align	16
.nv.shared._Z35group_norm_nhwc_bwd_one_pass_kernelI11Fp16IOBf16WLi128ELi40ELi640EEv26Group_norm_nhwc_bwd_params:
	.zero		10448


//--------------------- .nv.shared._Z35group_norm_nhwc_bwd_one_pass_kernelI11Fp16IOBf16WLi256ELi40ELi640EEv26Group_norm_nhwc_bwd_params --------------------------
	.section	.nv.shared._Z35group_norm_nhwc_bwd_one_pass_kernelI11Fp16IOBf16WLi256ELi40ELi640EEv26Group_norm_nhwc_bwd_params,"aw",@nobits
	.sectionflags	@""
	.align	16
.nv.shared._Z35group_norm_nhwc_bwd_one_pass_kernelI11Fp16IOBf16WLi256ELi40ELi640EEv26Group_norm_nhwc_bwd_params:
	.zero		10448


//--------------------- .nv.shared._Z35group_norm_nhwc_bwd_one_pass_kernelI11Fp16IOBf16WLi512ELi40ELi640EEv26Group_norm_nhwc_bwd_params --------------------------
	.section	.nv.shared._Z35group_norm_nhwc_bwd_one_pass_kernelI11Fp16IOBf16WLi512ELi40ELi640EEv26Group_norm_nhwc_bwd_params,"aw",@nobits
	.sectionflags	@""
	.align	16
.nv.shared._Z35group_norm_nhwc_bwd_one_pass_kernelI11Fp16IOBf16WLi512ELi40ELi640EEv26Group_norm_nhwc_bwd_params:
	.zero		10448


//--------------------- .nv.shared._Z35group_norm_nhwc_bwd_one_pass_kernelI11Fp16IOFp16WLi64ELi40ELi640EEv26Group_norm_nhwc_bwd_params --------------------------
	.section	.nv.shared._Z35group_norm_nhwc_bwd_one_pass_kernelI11Fp16IOFp16WLi64ELi40ELi640EEv26Group_norm_nhwc_bwd_params,"aw",@nobits
	.sectionflags	@""
	.align	16
.nv.shared._Z35group_norm_nhwc_bwd_one_pass_kernelI11Fp16IOFp16WLi64ELi40ELi640EEv26Group_norm_nhwc_bwd_params:
	.zero		10448


//--------------------- .nv.shared._Z35group_norm_nhwc_bwd_one_pass_kernelI11Fp16IOFp16WLi128ELi40ELi640EEv26Group_norm_nhwc_bwd_params --------------------------
	.section	.nv.shared._Z35group_norm_nhwc_bwd_one_pass_kernelI11Fp16IOFp16WLi128ELi40ELi640EEv26Group_norm_nhwc_bwd_params,"aw",@nobits
	.sectionflags	@""
	.align	16
.nv.shared._Z35group_norm_nhwc_bwd_one_pass_kernelI11Fp16IOFp16WLi128ELi40ELi640EEv26Group_norm_nhwc_bwd_params:
	.zero		10448


//--------------------- .nv.shared._Z35group_norm_nhwc_bwd_one_pass_kernelI11Fp16IOFp16WLi256ELi40ELi640EEv26Group_norm_nhwc_bwd_params --------------------------
	.section	.nv.shared._Z35group_norm_nhwc_bwd_one_pass_kernelI11Fp16IOFp16WLi256ELi40ELi640EEv26Group_norm_nhwc_bwd_params,"aw",@nobits
	.sectionflags	@""
	.align	16
.nv.shared._Z35group_norm_nhwc_bwd_one_pass_kernelI11Fp16IOFp16WLi256ELi40ELi640EEv26Group_norm_nhwc_bwd_params:
	.zero		10448


//--------------------- .nv.shared._Z35group_norm_nhwc_bwd_one_pass_kernelI11Fp16IOFp16WLi512ELi40ELi640EEv26Group_norm_nhwc_bwd_params --------------------------
	.section	.nv.shared._Z35group_norm_nhwc_bwd_one_pass_kernelI11Fp16IOFp16WLi512ELi40ELi640EEv26Group_norm_nhwc_bwd_params,"aw",@nobits
	.sectionflags	@""
	.align	16
.nv.shared._Z35group_norm_nhwc_bwd_one_pass_kernelI11Fp16IOFp16WLi512ELi40ELi640EEv26Group_norm_nhwc_bwd_params:
	.zero		10448


//--------------------- .nv.shared._Z35group_norm_nhwc_bwd_one_pass_kernelI11Fp32IOFp32WLi64ELi40ELi640EEv26Group_norm_nhwc_bwd_params --------------------------
	.section	.nv.shared._Z35group_norm_nhwc_bwd_one_pass_kernelI11Fp32IOFp32WLi64ELi40ELi640EEv26Group_norm_nhwc_bwd_params,"aw",@nobits
	.sectionflags	@""
	.align	16
.nv.shared._Z35group_norm_nhwc_bwd_one_pass_kernelI11Fp32IOFp32WLi64ELi40ELi640EEv26Group_norm_nhwc_bwd_params:
	.zero		10448


//--------------------- .nv.shared._Z35group_norm_nhwc_bwd_one_pass_kernelI11Fp32IOFp32WLi128ELi40ELi640EEv26Group_norm_nhwc_bwd_params --------------------------
	.section	.nv.shared._Z35group_norm_nhwc_bwd_one_pass_kernelI11Fp32IOFp32WLi128ELi40ELi640EEv26Group_norm_nhwc_bwd_params,"aw",@nobits
	.sectionflags	@""
	.align	16
.nv.shared._Z35group_norm_nhwc_bwd_one_pass_kernelI11Fp32IOFp32WLi128ELi40ELi640EEv26Group_norm_nhwc_bwd_params:
	.zero		10448


//--------------------- .nv.shared._Z35group_norm_nhwc_bwd_one_pass_kernelI11Fp32IOFp32WLi256ELi40ELi640EEv26Group_norm_nhwc_bwd_params --------------------------
	.section	.nv.shared._Z35group_norm_nhwc_bwd_one_pass_kernelI11Fp32IOFp32WLi256ELi40ELi640EEv26Group_norm_nhwc_bwd_params,"aw",@nobits
	.sectionflags	@""
	.align	16
.nv.shared._Z35group_norm_nhwc_bwd_one_pass_kernelI11Fp32IOFp32WLi256ELi40ELi640EEv26Group_norm_nhwc_bwd_params:
	.zero		10448


//--------------------- .nv.shared._Z35group_norm_nhwc_bwd_one_pass_kernelI11Fp32IOFp32WLi512ELi40ELi640EEv26Group_norm_nhwc_bwd_params --------------------------
	.section	.nv.shared._Z35group_norm_nhwc_bwd_one_pass_kernelI11Fp32IOFp32WLi512ELi40ELi640EEv26Group_norm_nhwc_bwd_params,"aw",@nobits
	.sectionflags	@""
	.align	16
.nv.shared._Z35group_norm_nhwc_bwd_one_pass_kernelI11Fp32IOFp32WLi512ELi40ELi640EEv26Group_norm_nhwc_bwd_params:
	.zero		10448


//--------------------- .nv.shared._Z35group_norm_nhwc_bwd_one_pass_kernelI11Fp32IOBf16WLi64ELi40ELi640EEv26Group_norm_nhwc_bwd_params --------------------------
	.section	.nv.shared._Z35group_norm_nhwc_bwd_one_pass_kernelI11Fp32IOBf16WLi64ELi40ELi640EEv26Group_norm_nhwc_bwd_params,"aw",@nobits
	.sectionflags	@""
	.align	16
.nv.shared._Z35group_norm_nhwc_bwd_one_pass_kernelI11Fp32IOBf16WLi64ELi40ELi640EEv26Group_norm_nhwc_bwd_params:
	.zero		10448


//--------------------- .nv.shared._Z35group_norm_nhwc_bwd_one_pass_kernelI11Fp32IOBf16WLi128ELi40ELi640EEv26Group_norm_nhwc_bwd_params --------------------------
	.section	.nv.shared._Z35group_norm_nhwc_bwd_one_pass_kernelI11Fp32IOBf16WLi128ELi40ELi640EEv26Group_norm_nhwc_bwd_params,"aw",@nobits
	.sectionflags	@""
	.align	16
.nv.shared._Z35group_norm_nhwc_bwd_one_pass_kernelI11Fp32IOBf16WLi128ELi40ELi640EEv26Group_norm_nhwc_bwd_params:
	.zero		10448


//--------------------- .nv.shared._Z35group_norm_nhwc_bwd_one_pass_kernelI11Fp32IOBf16WLi256ELi40ELi640EEv26Group_norm_nhwc_bwd_params --------------------------
	.section	.nv.shared._Z35group_norm_nhwc_bwd_one_pass_kernelI11Fp32IOBf16WLi256ELi40ELi640EEv26Group_norm_nhwc_bwd_params,"aw",@nobits
	.sectionflags	@""
	.align	16
.nv.shared._Z35group_norm_nhwc_bwd_one_pass_kernelI11Fp32IOBf16WLi256ELi40ELi640EEv26Group_norm_nhwc_bwd_params:
	.zero		10448


//--------------------- .nv.shared._Z35group_norm_nhwc_bwd_one_pass_kernelI11Fp32IOBf16WLi512ELi40ELi640EEv26Group_norm_nhwc_bwd_params --------------------------
	.section	.nv.shared._Z35group_norm_nhwc_bwd_one_pass_kernelI11Fp32IOBf16WLi512ELi40ELi640EEv26Group_norm_nhwc_bwd_params,"aw",@nobits
	.sectionflags	@""
	.align	16
.nv.shared._Z35group_norm_nhwc_bwd_one_pass_kernelI11Fp32IOBf16WLi512ELi40ELi640EEv26Group_norm_nhwc_bwd_params:
	.zero		10448


//--------------------- .nv.shared._Z35group_norm_nhwc_bwd_one_pass_kernelI11Fp32IOFp16WLi64ELi40ELi640EEv26Group_norm_nhwc_bwd_params --------------------------
	.section	.nv.shared._Z35group_norm_nhwc_bwd_one_pass_kernelI11Fp32IOFp16WLi64ELi40ELi640EEv26Group_norm_nhwc_bwd_params,"aw",@nobits
	.sectionflags	@""
	.align	16
.nv.shared._Z35group_norm_nhwc_bwd_one_pass_kernelI11Fp32IOFp16WLi64ELi40ELi640EEv26Group_norm_nhwc_bwd_params:
	.zero		10448


//--------------------- .nv.shared._Z35group_norm_nhwc_bwd_one_pass_kernelI11Fp32IOFp16WLi128ELi40ELi640EEv26Group_norm_nhwc_bwd_params --------------------------
	.section	.nv.shared._Z35group_norm_nhwc_bwd_one_pass_kernelI11Fp32IOFp16WLi128ELi40ELi640EEv26Group_norm_nhwc_bwd_params,"aw",@nobits
	.sectionflags	@""
	.align	16
.nv.shared._Z35group_norm_nhwc_bwd_one_pass_kernelI11Fp32IOFp16WLi128ELi40ELi640EEv26Group_norm_nhwc_bwd_params:
	.zero		10448


//--------------------- .nv.shared._Z35group_norm_nhwc_bwd_one_pass_kernelI11Fp32IOFp16WLi256ELi40ELi640EEv26Group_norm_nhwc_bwd_params --------------------------
	.section	.nv.shared._Z35group_norm_nhwc_bwd_one_pass_kernelI11Fp32IOFp16WLi256ELi40ELi640EEv26Group_norm_nhwc_bwd_params,"aw",@nobits
	.sectionflags	@""
	.align	16
.nv.shared._Z35group_norm_nhwc_bwd_one_pass_kernelI11Fp32IOFp16WLi256ELi40ELi640EEv26Group_norm_nhwc_bwd_params:
	.zero		10448


//--------------------- .nv.shared._Z35group_norm_nhwc_bwd_one_pass_kernelI11Fp32IOFp16WLi512ELi40ELi640EEv26Group_norm_nhwc_bwd_params --------------------------
	.section	.nv.shared._Z35group_norm_nhwc_bwd_one_pass_kernelI11Fp32IOFp16WLi512ELi40ELi640EEv26Group_norm_nhwc_bwd_params,"aw",@nobits
	.sectionflags	@""
	.align	16
.nv.shared._Z35group_norm_nhwc_bwd_one_pass_kernelI11Fp32IOFp16WLi512ELi40ELi640EEv26Group_norm_nhwc_bwd_params:
	.zero		10448


//--------------------- .nv.shared._Z35group_norm_nhwc_fwd_one_pass_kernelI11Bf16IOFp32WLi64ELi40ELi640EEv26Group_norm_nhwc_fwd_params --------------------------
	.section	.nv.shared._Z35group_norm_nhwc_fwd_one_pass_kernelI11Bf16IOFp32WLi64ELi40ELi640EEv26Group_norm_nhwc_fwd_params,"aw",@nobits
	.sectionflags	@""
	.align	8
.nv.shared._Z35group_norm_nhwc_fwd_one_pass_kernelI11Bf16IOFp32WLi64ELi40ELi640EEv26Group_norm_nhwc_fwd_params:
	.zero		200


//--------------------- .nv.shared._Z35group_norm_nhwc_fwd_one_pass_kernelI11Bf16IOFp32WLi128ELi40ELi640EEv26Group_norm_nhwc_fwd_params --------------------------
	.section	.nv.shared._Z35group_norm_nhwc_fwd_one_pass_kernelI11Bf16IOFp32WLi128ELi40ELi640EEv26Group_norm_nhwc_fwd_params,"aw",@nobits
	.sectionflags	@""
	.align	8
.nv.shared._Z35group_norm_nhwc_fwd_one_pass_kernelI11Bf16IOFp32WLi128ELi40ELi640EEv26Group_norm_nhwc_fwd_params:
	.zero		200


//--------------------- .nv.shared._Z35group_norm_nhwc_fwd_one_pass_kernelI11Bf16IOFp32WLi256ELi40ELi640EEv26Group_norm_nhwc_fwd_params --------------------------
	.section	.nv.shared._Z35group_norm_nhwc_fwd_one_pass_kernelI11Bf16IOFp32WLi256ELi40ELi640EEv26Group_norm_nhwc_fwd_params,"aw",@nobits
	.sectionflags	@""
	.align	8
.nv.shared._Z35group_norm_nhwc_fwd_one_pass_kernelI11Bf16IOFp32WLi256ELi40ELi640EEv26Group_norm_nhwc_fwd_params:
	.zero		200


//--------------------- .nv.shared._Z35group_norm_nhwc_fwd_one_pass_kernelI11Bf16IOFp32WLi512ELi40ELi640EEv26Group_norm_nhwc_fwd_params --------------------------
	.section	.nv.shared._Z35group_norm_nhwc_fwd_one_pass_kernelI11Bf16IOFp32WLi512ELi40ELi640EEv26Group_norm_nhwc_fwd_params,"aw",@nobits
	.sectionflags	@""
	.align	8
.nv.shared._Z35group_norm_nhwc_fwd_one_pass_kernelI11Bf16IOFp32WLi512ELi40ELi640EEv26Group_norm_nhwc_fwd_params:
	.zero		200


//--------------------- .nv.shared._Z35group_norm_nhwc_fwd_one_pass_kernelI11Bf16IOBf16WLi64ELi40ELi640EEv26Group_norm_nhwc_fwd_params --------------------------
	.section	.nv.shared._Z35group_norm_nhwc_fwd_one_pass_kernelI11Bf16IOBf16WLi64ELi40ELi640EEv26Group_norm_nhwc_fwd_params,"aw",@nobits
	.sectionflags	@""
	.align	8
.nv.shared._Z35group_norm_nhwc_fwd_one_pass_kernelI11Bf16IOBf16WLi64ELi40ELi640EEv26Group_norm_nhwc_fwd_params:
	.zero		200


//--------------------- .nv.shared._Z35group_norm_nhwc_fwd_one_pass_kernelI11Bf16IOBf16WLi128ELi40ELi640EEv26Group_norm_nhwc_fwd_params --------------------------
	.section	.nv.shared._Z35group_norm_nhwc_fwd_one_pass_kernelI11Bf16IOBf16WLi128ELi40ELi640EEv26Group_norm_nhwc_fwd_params,"aw",@nobits
	.sectionflags	@""
	.align	8
.nv.shared._Z35group_norm_nhwc_fwd_one_pass_kernelI11Bf16IOBf16WLi128ELi40ELi640EEv26Group_norm_nhwc_fwd_params:
	.zero		200


//--------------------- .nv.shared._Z35group_norm_nhwc_fwd_one_pass_kernelI11Bf16IOBf16WLi256ELi40ELi640EEv26Group_norm_nhwc_fwd_params --------------------------
	.section	.nv.shared._Z35group_norm_nhwc_fwd_one_pass_kernelI11Bf16IOBf16WLi256ELi40ELi640EEv26Group_norm_nhwc_fwd_params,"aw",@nobits
	.sectionflags	@""
	.align	8
.nv.shared._Z35group_norm_nhwc_fwd_one_pass_kernelI11Bf16IOBf16WLi256ELi40ELi640EEv26Group_norm_nhwc_fwd_params:
	.zero		200


//--------------------- .nv.shared._Z35group_norm_nhwc_fwd_one_pass_kernelI11Bf16IOBf16WLi512ELi40ELi640EEv26Group_norm_nhwc_fwd_params --------------------------
	.section	.nv.shared._Z35group_norm_nhwc_fwd_one_pass_kernelI11Bf16IOBf16WLi512ELi40ELi640EEv26Group_norm_nhwc_fwd_params,"aw",@nobits
	.sectionflags	@""
	.align	8
.nv.shared._Z35group_norm_nhwc_fwd_one_pass_kernelI11Bf16IOBf16WLi512ELi40ELi640EEv26Group_norm_nhwc_fwd_params:
	.zero		200


//--------------------- .nv.shared._Z35group_norm_nhwc_fwd_one_pass_kernelI11Bf16IOFp16WLi64ELi40ELi640EEv26Group_norm_nhwc_fwd_params --------------------------
	.section	.nv.shared._Z35group_norm_nhwc_fwd_one_pass_kernelI11Bf16IOFp16WLi64ELi40ELi640EEv26Group_norm_nhwc_fwd_params,"aw",@nobits
	.sectionflags	@""
	.align	8
.nv.shared._Z35group_norm_nhwc_fwd_one_pass_kernelI11Bf16IOFp16WLi64ELi40ELi640EEv26Group_norm_nhwc_fwd_params:
	.zero		200


//--------------------- .nv.shared._Z35group_norm_nhwc_fwd_one_pass_kernelI11Bf16IOFp16WLi128ELi40ELi640EEv26Group_norm_nhwc_fwd_params --------------------------
	.section	.nv.shared._Z35group_norm_nhwc_fwd_one_pass_kernelI11Bf16IOFp16WLi128ELi40ELi640EEv26Group_norm_nhwc_fwd_params,"aw",@nobits
	.sectionflags	@""
	.align	8
.nv.shared._Z35group_norm_nhwc_fwd_one_pass_kernelI11Bf16IOFp16WLi128ELi40ELi640EEv26Group_norm_nhwc_fwd_params:
	.zero		200


//--------------------- .nv.shared._Z35group_norm_nhwc_fwd_one_pass_kernelI11Bf16IOFp16WLi256ELi40ELi640EEv26Group_norm_nhwc_fwd_params --------------------------
	.section	.nv.shared._Z35group_norm_nhwc_fwd_one_pass_kernelI11Bf16IOFp16WLi256ELi40ELi640EEv26Group_norm_nhwc_fwd_params,"aw",@nobits
	.sectionflags	@""
	.align	8
.nv.shared._Z35group_norm_nhwc_fwd_one_pass_kernelI11Bf16IOFp16WLi256ELi40ELi640EEv26Group_norm_nhwc_fwd_params:
	.zero		200


//--------------------- .nv.shared._Z35group_norm_nhwc_fwd_one_pass_kernelI11Bf16IOFp16WLi512ELi40ELi640EEv26Group_norm_nhwc_fwd_params --------------------------
	.section	.nv.shared._Z35group_norm_nhwc_fwd_one_pass_kernelI11Bf16IOFp16WLi512ELi40ELi640EEv26Group_norm_nhwc_fwd_params,"aw",@nobits
	.sectionflags	@""
	.align	8
.nv.shared._Z35group_norm_nhwc_fwd_one_pass_kernelI11Bf16IOFp16WLi512ELi40ELi640EEv26Group_norm_nhwc_fwd_params:
	.zero		200


//--------------------- .nv.shared._Z35group_norm_nhwc_fwd_one_pass_kernelI11Fp16IOFp32WLi64ELi40ELi640EEv26Group_norm_nhwc_fwd_params --------------------------
	.section	.nv.shared._Z35group_norm_nhwc_fwd_one_pass_kernelI11Fp16IOFp32WLi64ELi40ELi640EEv26Group_norm_nhwc_fwd_params,"aw",@nobits
	.sectionflags	@""
	.align	8
.nv.shared._Z35group_norm_nhwc_fwd_one_pass_kernelI11Fp16IOFp32WLi64ELi40ELi640EEv26Group_norm_nhwc_fwd_params:
	.zero		200


//--------------------- .nv.shared._Z35group_norm_nhwc_fwd_one_pass_kernelI11Fp16IOFp32WLi128ELi40ELi640EEv26Group_norm_nhwc_fwd_params --------------------------
	.section	.nv.shared._Z35group_norm_nhwc_fwd_one_pass_kernelI11Fp16IOFp32WLi128ELi40ELi640EEv26Group_norm_nhwc_fwd_params,"aw",@nobits
	.sectionflags	@""
	.align	8
.nv.shared._Z35group_norm_nhwc_fwd_one_pass_kernelI11Fp16IOFp32WLi128ELi40ELi640EEv26Group_norm_nhwc_fwd_params:
	.zero		200


//--------------------- .nv.shared._Z35group_norm_nhwc_fwd_one_pass_kernelI11Fp16IOFp32WLi256ELi40ELi640EEv26Group_norm_nhwc_fwd_params --------------------------
	.section	.nv.shared._Z35group_norm_nhwc_fwd_one_pass_kernelI11Fp16IOFp32WLi256ELi40ELi640EEv26Group_norm_nhwc_fwd_params,"aw",@nobits
	.sectionflags	@""
	.align	8
.nv.shared._Z35group_norm_nhwc_fwd_one_pass_kernelI11Fp16IOFp32WLi256ELi40ELi640EEv26Group_norm_nhwc_fwd_params:
	.zero		200


//--------------------- .nv.shared._Z35group_norm_nhwc_fwd_one_pass_kernelI11Fp16IOFp32WLi512ELi40ELi640EEv26Group_norm_nhwc_fwd_params --------------------------
	.section	.nv.shared._Z35group_norm_nhwc_fwd_one_pass_kernelI11Fp16IOFp32WLi512ELi40ELi640EEv26Group_norm_nhwc_fwd_params,"aw",@nobits
	.sectionflags	@""
	.align	8
.nv.shared._Z35group_norm_nhwc_fwd_one_pass_kernelI11Fp16IOFp32WLi512ELi40ELi640EEv26Group_norm_nhwc_fwd_params:
	.zero		200


//--------------------- .nv.shared._Z35group_norm_nhwc_fwd_one_pass_kernelI11Fp16IOBf16WLi64ELi40ELi640EEv26Group_norm_nhwc_fwd_params --------------------------
	.section	.nv.shared._Z35group_norm_nhwc_fwd_one_pass_kernelI11Fp16IOBf16WLi64ELi40ELi640EEv26Group_norm_nhwc_fwd_params,"aw",@nobits
	.sectionflags	@""
	.align	8
.nv.shared._Z35group_norm_nhwc_fwd_one_pass_kernelI11Fp16IOBf16WLi64ELi40ELi640EEv26Group_norm_nhwc_fwd_params:
	.zero		200


//--------------------- .nv.shared._Z35group_norm_nhwc_fwd_one_pass_kernelI11Fp16IOBf16WLi128ELi40ELi640EEv26Group_norm_nhwc_fwd_params --------------------------
	.section	.nv.shared._Z35group_norm_nhwc_fwd_one_pass_kernelI11Fp16IOBf16WLi128ELi40ELi640EEv26Group_norm_nhwc_fwd_params,"aw",@nobits
	.sectionflags	@""
	.align	8
.nv.shared._Z35group_norm_nhwc_fwd_one_pass_kernelI11Fp16IOBf16WLi128ELi40ELi640EEv26Group_norm_nhwc_fwd_params:
	.zero		200


//--------------------- .nv.shared._Z35group_norm_nhwc_fwd_one_pass_kernelI11Fp16IOBf16WLi256ELi40ELi640EEv26Group_norm_nhwc_fwd_params --------------------------
	.section	.nv.shared._Z35group_norm_nhwc_fwd_one_pass_kernelI11Fp16IOBf16WLi256ELi40ELi640EEv26Group_norm_nhwc_fwd_params,"aw",@nobits
	.sectionflags	@""
	.align	8
.nv.shared._Z35group_norm_nhwc_fwd_one_pass_kernelI11Fp16IOBf16WLi256ELi40ELi640EEv26Group_norm_nhwc_fwd_params:
	.zero		200


//--------------------- .nv.shared._Z35group_norm_nhwc_fwd_one_pass_kernelI11Fp16IOBf16WLi512ELi40ELi640EEv26Group_norm_nhwc_fwd_params --------------------------
	.section	.nv.shared._Z35group_norm_nhwc_fwd_one_pass_kernelI11Fp16IOBf16WLi512ELi40ELi640EEv26Group_norm_nhwc_fwd_params,"aw",@nobits
	.sectionflags	@""
	.align	8
.nv.shared._Z35group_norm_nhwc_fwd_one_pass_kernelI11Fp16IOBf16WLi512ELi40ELi640EEv26Group_norm_nhwc_fwd_params:
	.zero		200


//--------------------- .nv.shared._Z35group_norm_nhwc_fwd_one_pass_kernelI11Fp16IOFp16WLi64ELi40ELi640EEv26Group_norm_nhwc_fwd_params --------------------------
	.section	.nv.shared._Z35group_norm_nhwc_fwd_one_pass_kernelI11Fp16IOFp16WLi64ELi40ELi640EEv26Group_norm_nhwc_fwd_params,"aw",@nobits
	.sectionflags	@""
	.align	8
.nv.shared._Z35group_norm_nhwc_fwd_one_pass_kernelI11Fp16IOFp16WLi64ELi40ELi640EEv26Group_norm_nhwc_fwd_params:
	.zero		200


//--------------------- .nv.shared._Z35group_norm_nhwc_fwd_one_pass_kernelI11Fp16IOFp16WLi128ELi40ELi640EEv26Group_norm_nhwc_fwd_params --------------------------
	.section	.nv.shared._Z35group_norm_nhwc_fwd_one_pass_kernelI11Fp16IOFp16WLi128ELi40ELi640EEv26Group_norm_nhwc_fwd_params,"aw",@nobits
	.sectionflags	@""
	.align	8
.nv.shared._Z35group_norm_nhwc_fwd_one_pass_kernelI11Fp16IOFp16WLi128ELi40ELi640EEv26Group_norm_nhwc_fwd_params:
	.zero		200


//--------------------- .nv.shared._Z35group_norm_nhwc_fwd_one_pass_kernelI11Fp16IOFp16WLi256ELi40ELi640EEv26Group_norm_nhwc_fwd_params --------------------------
	.section	.nv.shared._Z35group_norm_nhwc_fwd_one_pass_kernelI11Fp16IOFp16WLi256ELi40ELi640EEv26Group_norm_nhwc_fwd_params,"aw",@nobits
	.sectionflags	@""
	.align	8
.nv.shared._Z35group_norm_nhwc_fwd_one_pass_kernelI11Fp16IOFp16WLi256ELi40ELi640EEv26Group_norm_nhwc_fwd_params:
	.zero		200


//--------------------- .nv.shared._Z35group_norm_nhwc_fwd_one_pass_kernelI11Fp16IOFp16WLi512ELi40ELi640EEv26Group_norm_nhwc_fwd_params --------------------------
	.section	.nv.shared._Z35group_norm_nhwc_fwd_one_pass_kernelI11Fp16IOFp16WLi512ELi40ELi640EEv26Group_norm_nhwc_fwd_params,"aw",@nobits
	.sectionflags	@""
	.align	8
.nv.shared._Z35group_norm_nhwc_fwd_one_pass_kernelI11Fp16IOFp16WLi512ELi40ELi640EEv26Group_norm_nhwc_fwd_params:
	.zero		200


//--------------------- .nv.shared._Z35group_norm_nhwc_fwd_one_pass_kernelI11Fp32IOFp32WLi64ELi40ELi640EEv26Group_norm_nhwc_fwd_params --------------------------
	.section	.nv.shared._Z35group_norm_nhwc_fwd_one_pass_kernelI11Fp32IOFp32WLi64ELi40ELi640EEv26Group_norm_nhwc_fwd_params,"aw",@nobits
	.sectionflags	@""
	.align	8
.nv.shared._Z35group_norm_nhwc_fwd_one_pass_kernelI11Fp32IOFp32WLi64ELi40ELi640EEv26Group_norm_nhwc_fwd_params:
	.zero		200


//--------------------- .nv.shared._Z35group_norm_nhwc_fwd_one_pass_kernelI11Fp32IOFp32WLi128ELi40ELi640EEv26Group_norm_nhwc_fwd_params --------------------------
	.section	.nv.shared._Z35group_norm_nhwc_fwd_one_pass_kernelI11Fp32IOFp32WLi128ELi40ELi640EEv26Group_norm_nhwc_fwd_params,"aw",@nobits
	.sectionflags	@""
	.align	8
.nv.shared._Z35group_norm_nhwc_fwd_one_pass_kernelI11Fp32IOFp32WLi128ELi40ELi640EEv26Group_norm_nhwc_fwd_params:
	.zero		200


//--------------------- .nv.shared._Z35group_norm_nhwc_fwd_one_pass_kernelI11Fp32IOFp32WLi256ELi40ELi640EEv26Group_norm_nhwc_fwd_params --------------------------
	.section	.nv.shared._Z35group_norm_nhwc_fwd_one_pass_kernelI11Fp32IOFp32WLi256ELi40ELi640EEv26Group_norm_nhwc_fwd_params,"aw",@nobits
	.sectionflags	@""
	.align	8
.nv.shared._Z35group_norm_nhwc_fwd_one_pass_kernelI11Fp32IOFp32WLi256ELi40ELi640EEv26Group_norm_nhwc_fwd_params:
	.zero		200


//--------------------- .nv.shared._Z35group_norm_nhwc_fwd_one_pass_kernelI11Fp32IOFp32WLi512ELi40ELi640EEv26Group_norm_nhwc_fwd_params --------------------------
	.section	.nv.shared._Z35group_norm_nhwc_fwd_one_pass_kernelI11Fp32IOFp32WLi512ELi40ELi640EEv26Group_norm_nhwc_fwd_params,"aw",@nobits
	.sectionflags	@""
	.align	8
.nv.shared._Z35group_norm_nhwc_fwd_one_pass_kernelI11Fp32IOFp32WLi512ELi40ELi640EEv26Group_norm_nhwc_fwd_params:
	.zero		200


//--------------------- .nv.shared._Z35group_norm_nhwc_fwd_one_pass_kernelI11Fp32IOBf16WLi64ELi40ELi640EEv26Group_norm_nhwc_fwd_params --------------------------
	.section	.nv.shared._Z35group_norm_nhwc_fwd_one_pass_kernelI11Fp32IOBf16WLi64ELi40ELi640EEv26Group_norm_nhwc_fwd_params,"aw",@nobits
	.sectionflags	@""
	.align	8
.nv.shared._Z35group_norm_nhwc_fwd_one_pass_kernelI11Fp32IOBf16WLi64ELi40ELi640EEv26Group_norm_nhwc_fwd_params:
	.zero		200


//--------------------- .nv.shared._Z35group_norm_nhwc_fwd_one_pass_kernelI11Fp32IOBf16WLi128ELi40ELi640EEv26Group_norm_nhwc_fwd_params --------------------------
	.section	.nv.shared._Z35group_norm_nhwc_fwd_one_pass_kernelI11Fp32IOBf16WLi128ELi40ELi640EEv26Group_norm_nhwc_fwd_params,"aw",@nobits
	.sectionflags	@""
	.align	8
.nv.shared._Z35group_norm_nhwc_fwd_one_pass_kernelI11Fp32IOBf16WLi128ELi40ELi640EEv26Group_norm_nhwc_fwd_params:
	.zero		200


//--------------------- .nv.shared._Z35group_norm_nhwc_fwd_one_pass_kernelI11Fp32IOBf16WLi256ELi40ELi640EEv26Group_norm_nhwc_fwd_params --------------------------
	.section	.nv.shared._Z35group_norm_nhwc_fwd_one_pass_kernelI11Fp32IOBf16WLi256ELi40ELi640EEv26Group_norm_nhwc_fwd_params,"aw",@nobits
	.sectionflags	@""
	.align	8
.nv.shared._Z35group_norm_nhwc_fwd_one_pass_kernelI11Fp32IOBf16WLi256ELi40ELi640EEv26Group_norm_nhwc_fwd_params:
	.zero		200


//--------------------- .nv.shared._Z35group_norm_nhwc_fwd_one_pass_kernelI11Fp32IOBf16WLi512ELi40ELi640EEv26Group_norm_nhwc_fwd_params --------------------------
	.section	.nv.shared._Z35group_norm_nhwc_fwd_one_pass_kernelI11Fp32IOBf16WLi512ELi40ELi640EEv26Group_norm_nhwc_fwd_params,"aw",@nobits
	.sectionflags	@""
	.align	8
.nv.shared._Z35group_norm_nhwc_fwd_one_pass_kernelI11Fp32IOBf16WLi512ELi40ELi640EEv26Group_norm_nhwc_fwd_params:
	.zero		200


//--------------------- .nv.shared._Z35group_norm_nhwc_fwd_one_pass_kernelI11Fp32IOFp16WLi64ELi40ELi640EEv26Group_norm_nhwc_fwd_params --------------------------
	.section	.nv.shared._Z35group_norm_nhwc_fwd_one_pass_kernelI11Fp32IOFp16WLi64ELi40ELi640EEv26Group_norm_nhwc_fwd_params,"aw",@nobits
	.sectionflags	@""
	.align	8
.nv.shared._Z35group_norm_nhwc_fwd_one_pass_kernelI11Fp32IOFp16WLi64ELi40ELi640EEv26Group_norm_nhwc_fwd_params:
	.zero		200


//--------------------- .nv.shared._Z35group_norm_nhwc_fwd_one_pass_kernelI11Fp32IOFp16WLi128ELi40ELi640EEv26Group_norm_nhwc_fwd_params --------------------------
	.section	.nv.shared._Z35group_norm_nhwc_fwd_one_pass_kernelI11Fp32IOFp16WLi128ELi40ELi640EEv26Group_norm_nhwc_fwd_params,"aw",@nobits
	.sectionflags	@""
	.align	8
.nv.shared._Z35group_norm_nhwc_fwd_one_pass_kernelI11Fp32IOFp16WLi128ELi40ELi640EEv26Group_norm_nhwc_fwd_params:
	.zero		200


//--------------------- .nv.shared._Z35group_norm_nhwc_fwd_one_pass_kernelI11Fp32IOFp16WLi256ELi40ELi640EEv26Group_norm_nhwc_fwd_params --------------------------
	.section	.nv.shared._Z35group_norm_nhwc_fwd_one_pass_kernelI11Fp32IOFp16WLi256ELi40ELi640EEv26Group_norm_nhwc_fwd_params,"aw",@nobits
	.sectionflags	@""
	.align	8
.nv.shared._Z35group_norm_nhwc_fwd_one_pass_kernelI11Fp32IOFp16WLi256ELi40ELi640EEv26Group_norm_nhwc_fwd_params:
	.zero		200


//--------------------- .nv.shared._Z35group_norm_nhwc_fwd_one_pass_kernelI11Fp32IOFp16WLi512ELi40ELi640EEv26Group_norm_nhwc_fwd_params --------------------------
	.section	.nv.shared._Z35group_norm_nhwc_fwd_one_pass_kernelI11Fp32IOFp16WLi512ELi40ELi640EEv26Group_norm_nhwc_fwd_params,"aw",@nobits
	.sectionflags	@""
	.align	8
.nv.shared._Z35group_norm_nhwc_fwd_one_pass_kernelI11Fp32IOFp16WLi512ELi40ELi640EEv26Group_norm_nhwc_fwd_params:
	.zero		200
